//
// Generated by NVIDIA NVVM Compiler
//
// Compiler Build ID: CL-36424714
// Cuda compilation tools, release 13.0, V13.0.88
// Based on NVVM 20.0.0
//

.version 9.0
.target sm_100
.address_size 64

	// .globl	_Z17float2half_kernelP6__halfPKfi
// _ZZ20flash_optimized_halfILi4ELi4EEvPK6__halfS2_S2_S2_PKfS4_PS0_S5_S5_S4_fiE2sQ has been demoted
// _ZZ20flash_optimized_halfILi4ELi4EEvPK6__halfS2_S2_S2_PKfS4_PS0_S5_S5_S4_fiE3sdO has been demoted
// _ZZ20flash_optimized_halfILi4ELi4EEvPK6__halfS2_S2_S2_PKfS4_PS0_S5_S5_S4_fiE2sK has been demoted
// _ZZ20flash_optimized_halfILi4ELi4EEvPK6__halfS2_S2_S2_PKfS4_PS0_S5_S5_S4_fiE2sV has been demoted
// _ZZ20flash_optimized_halfILi8ELi8EEvPK6__halfS2_S2_S2_PKfS4_PS0_S5_S5_S4_fiE2sQ has been demoted
// _ZZ20flash_optimized_halfILi8ELi8EEvPK6__halfS2_S2_S2_PKfS4_PS0_S5_S5_S4_fiE3sdO has been demoted
// _ZZ20flash_optimized_halfILi8ELi8EEvPK6__halfS2_S2_S2_PKfS4_PS0_S5_S5_S4_fiE2sK has been demoted
// _ZZ20flash_optimized_halfILi8ELi8EEvPK6__halfS2_S2_S2_PKfS4_PS0_S5_S5_S4_fiE2sV has been demoted
// _ZZ20flash_optimized_halfILi16ELi16EEvPK6__halfS2_S2_S2_PKfS4_PS0_S5_S5_S4_fiE2sQ has been demoted
// _ZZ20flash_optimized_halfILi16ELi16EEvPK6__halfS2_S2_S2_PKfS4_PS0_S5_S5_S4_fiE3sdO has been demoted
// _ZZ20flash_optimized_halfILi16ELi16EEvPK6__halfS2_S2_S2_PKfS4_PS0_S5_S5_S4_fiE2sK has been demoted
// _ZZ20flash_optimized_halfILi16ELi16EEvPK6__halfS2_S2_S2_PKfS4_PS0_S5_S5_S4_fiE2sV has been demoted
// _ZZ20flash_optimized_halfILi32ELi32EEvPK6__halfS2_S2_S2_PKfS4_PS0_S5_S5_S4_fiE2sQ has been demoted
// _ZZ20flash_optimized_halfILi32ELi32EEvPK6__halfS2_S2_S2_PKfS4_PS0_S5_S5_S4_fiE3sdO has been demoted
// _ZZ20flash_optimized_halfILi32ELi32EEvPK6__halfS2_S2_S2_PKfS4_PS0_S5_S5_S4_fiE2sK has been demoted
// _ZZ20flash_optimized_halfILi32ELi32EEvPK6__halfS2_S2_S2_PKfS4_PS0_S5_S5_S4_fiE2sV has been demoted

.visible .entry _Z17float2half_kernelP6__halfPKfi(
	.param .u64 .ptr .align 1 _Z17float2half_kernelP6__halfPKfi_param_0,
	.param .u64 .ptr .align 1 _Z17float2half_kernelP6__halfPKfi_param_1,
	.param .u32 _Z17float2half_kernelP6__halfPKfi_param_2
)
{
	.reg .pred 	%p<2>;
	.reg .b16 	%rs<2>;
	.reg .b32 	%r<6>;
	.reg .b32 	%f<2>;
	.reg .b64 	%rd<9>;

	ld.param.u64 	%rd1, [_Z17float2half_kernelP6__halfPKfi_param_0];
	ld.param.u64 	%rd2, [_Z17float2half_kernelP6__halfPKfi_param_1];
	ld.param.u32 	%r2, [_Z17float2half_kernelP6__halfPKfi_param_2];
	mov.u32 	%r3, %ctaid.x;
	mov.u32 	%r4, %ntid.x;
	mov.u32 	%r5, %tid.x;
	mad.lo.s32 	%r1, %r3, %r4, %r5;
	setp.ge.s32 	%p1, %r1, %r2;
	@%p1 bra 	$L__BB0_2;
	cvta.to.global.u64 	%rd3, %rd2;
	cvta.to.global.u64 	%rd4, %rd1;
	mul.wide.s32 	%rd5, %r1, 4;
	add.s64 	%rd6, %rd3, %rd5;
	ld.global.f32 	%f1, [%rd6];
	// begin inline asm
	{  cvt.rn.f16.f32 %rs1, %f1;}

	// end inline asm
	mul.wide.s32 	%rd7, %r1, 2;
	add.s64 	%rd8, %rd4, %rd7;
	st.global.u16 	[%rd8], %rs1;
$L__BB0_2:
	ret;

}
	// .globl	_Z18compute_delta_halfPK6__halfS1_Pfii
.visible .entry _Z18compute_delta_halfPK6__halfS1_Pfii(
	.param .u64 .ptr .align 1 _Z18compute_delta_halfPK6__halfS1_Pfii_param_0,
	.param .u64 .ptr .align 1 _Z18compute_delta_halfPK6__halfS1_Pfii_param_1,
	.param .u64 .ptr .align 1 _Z18compute_delta_halfPK6__halfS1_Pfii_param_2,
	.param .u32 _Z18compute_delta_halfPK6__halfS1_Pfii_param_3,
	.param .u32 _Z18compute_delta_halfPK6__halfS1_Pfii_param_4
)
{
	.reg .pred 	%p<11>;
	.reg .b16 	%rs<59>;
	.reg .b32 	%r<38>;
	.reg .b32 	%f<112>;
	.reg .b64 	%rd<23>;

	ld.param.u64 	%rd6, [_Z18compute_delta_halfPK6__halfS1_Pfii_param_0];
	ld.param.u64 	%rd7, [_Z18compute_delta_halfPK6__halfS1_Pfii_param_1];
	ld.param.u64 	%rd5, [_Z18compute_delta_halfPK6__halfS1_Pfii_param_2];
	ld.param.u32 	%r24, [_Z18compute_delta_halfPK6__halfS1_Pfii_param_3];
	ld.param.u32 	%r23, [_Z18compute_delta_halfPK6__halfS1_Pfii_param_4];
	cvta.to.global.u64 	%rd1, %rd7;
	cvta.to.global.u64 	%rd2, %rd6;
	mov.u32 	%r25, %ctaid.x;
	mov.u32 	%r26, %ntid.x;
	mov.u32 	%r27, %tid.x;
	mad.lo.s32 	%r1, %r25, %r26, %r27;
	setp.ge.s32 	%p1, %r1, %r24;
	@%p1 bra 	$L__BB1_15;
	setp.lt.s32 	%p2, %r23, 1;
	mov.f32 	%f111, 0f00000000;
	@%p2 bra 	$L__BB1_14;
	mul.lo.s32 	%r2, %r23, %r1;
	and.b32  	%r3, %r23, 15;
	setp.lt.u32 	%p3, %r23, 16;
	mov.f32 	%f111, 0f00000000;
	mov.b32 	%r34, 0;
	@%p3 bra 	$L__BB1_5;
	and.b32  	%r34, %r23, 2147483632;
	neg.s32 	%r32, %r34;
	add.s64 	%rd3, %rd2, 16;
	add.s64 	%rd4, %rd1, 16;
	mov.f32 	%f111, 0f00000000;
	mov.u32 	%r31, %r2;
$L__BB1_4:
	.pragma "nounroll";
	mul.wide.s32 	%rd8, %r31, 2;
	add.s64 	%rd9, %rd3, %rd8;
	add.s64 	%rd10, %rd4, %rd8;
	ld.global.u16 	%rs1, [%rd9+-16];
	// begin inline asm
	{  cvt.f32.f16 %f18, %rs1;}

	// end inline asm
	ld.global.u16 	%rs2, [%rd10+-16];
	// begin inline asm
	{  cvt.f32.f16 %f19, %rs2;}

	// end inline asm
	fma.rn.f32 	%f50, %f18, %f19, %f111;
	ld.global.u16 	%rs3, [%rd9+-14];
	// begin inline asm
	{  cvt.f32.f16 %f20, %rs3;}

	// end inline asm
	ld.global.u16 	%rs4, [%rd10+-14];
	// begin inline asm
	{  cvt.f32.f16 %f21, %rs4;}

	// end inline asm
	fma.rn.f32 	%f51, %f20, %f21, %f50;
	ld.global.u16 	%rs5, [%rd9+-12];
	// begin inline asm
	{  cvt.f32.f16 %f22, %rs5;}

	// end inline asm
	ld.global.u16 	%rs6, [%rd10+-12];
	// begin inline asm
	{  cvt.f32.f16 %f23, %rs6;}

	// end inline asm
	fma.rn.f32 	%f52, %f22, %f23, %f51;
	ld.global.u16 	%rs7, [%rd9+-10];
	// begin inline asm
	{  cvt.f32.f16 %f24, %rs7;}

	// end inline asm
	ld.global.u16 	%rs8, [%rd10+-10];
	// begin inline asm
	{  cvt.f32.f16 %f25, %rs8;}

	// end inline asm
	fma.rn.f32 	%f53, %f24, %f25, %f52;
	ld.global.u16 	%rs9, [%rd9+-8];
	// begin inline asm
	{  cvt.f32.f16 %f26, %rs9;}

	// end inline asm
	ld.global.u16 	%rs10, [%rd10+-8];
	// begin inline asm
	{  cvt.f32.f16 %f27, %rs10;}

	// end inline asm
	fma.rn.f32 	%f54, %f26, %f27, %f53;
	ld.global.u16 	%rs11, [%rd9+-6];
	// begin inline asm
	{  cvt.f32.f16 %f28, %rs11;}

	// end inline asm
	ld.global.u16 	%rs12, [%rd10+-6];
	// begin inline asm
	{  cvt.f32.f16 %f29, %rs12;}

	// end inline asm
	fma.rn.f32 	%f55, %f28, %f29, %f54;
	ld.global.u16 	%rs13, [%rd9+-4];
	// begin inline asm
	{  cvt.f32.f16 %f30, %rs13;}

	// end inline asm
	ld.global.u16 	%rs14, [%rd10+-4];
	// begin inline asm
	{  cvt.f32.f16 %f31, %rs14;}

	// end inline asm
	fma.rn.f32 	%f56, %f30, %f31, %f55;
	ld.global.u16 	%rs15, [%rd9+-2];
	// begin inline asm
	{  cvt.f32.f16 %f32, %rs15;}

	// end inline asm
	ld.global.u16 	%rs16, [%rd10+-2];
	// begin inline asm
	{  cvt.f32.f16 %f33, %rs16;}

	// end inline asm
	fma.rn.f32 	%f57, %f32, %f33, %f56;
	ld.global.u16 	%rs17, [%rd9];
	// begin inline asm
	{  cvt.f32.f16 %f34, %rs17;}

	// end inline asm
	ld.global.u16 	%rs18, [%rd10];
	// begin inline asm
	{  cvt.f32.f16 %f35, %rs18;}

	// end inline asm
	fma.rn.f32 	%f58, %f34, %f35, %f57;
	ld.global.u16 	%rs19, [%rd9+2];
	// begin inline asm
	{  cvt.f32.f16 %f36, %rs19;}

	// end inline asm
	ld.global.u16 	%rs20, [%rd10+2];
	// begin inline asm
	{  cvt.f32.f16 %f37, %rs20;}

	// end inline asm
	fma.rn.f32 	%f59, %f36, %f37, %f58;
	ld.global.u16 	%rs21, [%rd9+4];
	// begin inline asm
	{  cvt.f32.f16 %f38, %rs21;}

	// end inline asm
	ld.global.u16 	%rs22, [%rd10+4];
	// begin inline asm
	{  cvt.f32.f16 %f39, %rs22;}

	// end inline asm
	fma.rn.f32 	%f60, %f38, %f39, %f59;
	ld.global.u16 	%rs23, [%rd9+6];
	// begin inline asm
	{  cvt.f32.f16 %f40, %rs23;}

	// end inline asm
	ld.global.u16 	%rs24, [%rd10+6];
	// begin inline asm
	{  cvt.f32.f16 %f41, %rs24;}

	// end inline asm
	fma.rn.f32 	%f61, %f40, %f41, %f60;
	ld.global.u16 	%rs25, [%rd9+8];
	// begin inline asm
	{  cvt.f32.f16 %f42, %rs25;}

	// end inline asm
	ld.global.u16 	%rs26, [%rd10+8];
	// begin inline asm
	{  cvt.f32.f16 %f43, %rs26;}

	// end inline asm
	fma.rn.f32 	%f62, %f42, %f43, %f61;
	ld.global.u16 	%rs27, [%rd9+10];
	// begin inline asm
	{  cvt.f32.f16 %f44, %rs27;}

	// end inline asm
	ld.global.u16 	%rs28, [%rd10+10];
	// begin inline asm
	{  cvt.f32.f16 %f45, %rs28;}

	// end inline asm
	fma.rn.f32 	%f63, %f44, %f45, %f62;
	ld.global.u16 	%rs29, [%rd9+12];
	// begin inline asm
	{  cvt.f32.f16 %f46, %rs29;}

	// end inline asm
	ld.global.u16 	%rs30, [%rd10+12];
	// begin inline asm
	{  cvt.f32.f16 %f47, %rs30;}

	// end inline asm
	fma.rn.f32 	%f64, %f46, %f47, %f63;
	ld.global.u16 	%rs31, [%rd9+14];
	// begin inline asm
	{  cvt.f32.f16 %f48, %rs31;}

	// end inline asm
	ld.global.u16 	%rs32, [%rd10+14];
	// begin inline asm
	{  cvt.f32.f16 %f49, %rs32;}

	// end inline asm
	fma.rn.f32 	%f111, %f48, %f49, %f64;
	add.s32 	%r32, %r32, 16;
	add.s32 	%r31, %r31, 16;
	setp.ne.s32 	%p4, %r32, 0;
	@%p4 bra 	$L__BB1_4;
$L__BB1_5:
	setp.eq.s32 	%p5, %r3, 0;
	@%p5 bra 	$L__BB1_14;
	and.b32  	%r11, %r23, 7;
	setp.lt.u32 	%p6, %r3, 8;
	@%p6 bra 	$L__BB1_8;
	add.s32 	%r29, %r34, %r2;
	mul.wide.s32 	%rd11, %r29, 2;
	add.s64 	%rd12, %rd2, %rd11;
	ld.global.u16 	%rs33, [%rd12];
	// begin inline asm
	{  cvt.f32.f16 %f66, %rs33;}

	// end inline asm
	add.s64 	%rd13, %rd1, %rd11;
	ld.global.u16 	%rs34, [%rd13];
	// begin inline asm
	{  cvt.f32.f16 %f67, %rs34;}

	// end inline asm
	fma.rn.f32 	%f82, %f66, %f67, %f111;
	ld.global.u16 	%rs35, [%rd12+2];
	// begin inline asm
	{  cvt.f32.f16 %f68, %rs35;}

	// end inline asm
	ld.global.u16 	%rs36, [%rd13+2];
	// begin inline asm
	{  cvt.f32.f16 %f69, %rs36;}

	// end inline asm
	fma.rn.f32 	%f83, %f68, %f69, %f82;
	ld.global.u16 	%rs37, [%rd12+4];
	// begin inline asm
	{  cvt.f32.f16 %f70, %rs37;}

	// end inline asm
	ld.global.u16 	%rs38, [%rd13+4];
	// begin inline asm
	{  cvt.f32.f16 %f71, %rs38;}

	// end inline asm
	fma.rn.f32 	%f84, %f70, %f71, %f83;
	ld.global.u16 	%rs39, [%rd12+6];
	// begin inline asm
	{  cvt.f32.f16 %f72, %rs39;}

	// end inline asm
	ld.global.u16 	%rs40, [%rd13+6];
	// begin inline asm
	{  cvt.f32.f16 %f73, %rs40;}

	// end inline asm
	fma.rn.f32 	%f85, %f72, %f73, %f84;
	ld.global.u16 	%rs41, [%rd12+8];
	// begin inline asm
	{  cvt.f32.f16 %f74, %rs41;}

	// end inline asm
	ld.global.u16 	%rs42, [%rd13+8];
	// begin inline asm
	{  cvt.f32.f16 %f75, %rs42;}

	// end inline asm
	fma.rn.f32 	%f86, %f74, %f75, %f85;
	ld.global.u16 	%rs43, [%rd12+10];
	// begin inline asm
	{  cvt.f32.f16 %f76, %rs43;}

	// end inline asm
	ld.global.u16 	%rs44, [%rd13+10];
	// begin inline asm
	{  cvt.f32.f16 %f77, %rs44;}

	// end inline asm
	fma.rn.f32 	%f87, %f76, %f77, %f86;
	ld.global.u16 	%rs45, [%rd12+12];
	// begin inline asm
	{  cvt.f32.f16 %f78, %rs45;}

	// end inline asm
	ld.global.u16 	%rs46, [%rd13+12];
	// begin inline asm
	{  cvt.f32.f16 %f79, %rs46;}

	// end inline asm
	fma.rn.f32 	%f88, %f78, %f79, %f87;
	ld.global.u16 	%rs47, [%rd12+14];
	// begin inline asm
	{  cvt.f32.f16 %f80, %rs47;}

	// end inline asm
	ld.global.u16 	%rs48, [%rd13+14];
	// begin inline asm
	{  cvt.f32.f16 %f81, %rs48;}

	// end inline asm
	fma.rn.f32 	%f111, %f80, %f81, %f88;
	add.s32 	%r34, %r34, 8;
$L__BB1_8:
	setp.eq.s32 	%p7, %r11, 0;
	@%p7 bra 	$L__BB1_14;
	and.b32  	%r14, %r23, 3;
	setp.lt.u32 	%p8, %r11, 4;
	@%p8 bra 	$L__BB1_11;
	add.s32 	%r30, %r34, %r2;
	mul.wide.s32 	%rd14, %r30, 2;
	add.s64 	%rd15, %rd2, %rd14;
	ld.global.u16 	%rs49, [%rd15];
	// begin inline asm
	{  cvt.f32.f16 %f90, %rs49;}

	// end inline asm
	add.s64 	%rd16, %rd1, %rd14;
	ld.global.u16 	%rs50, [%rd16];
	// begin inline asm
	{  cvt.f32.f16 %f91, %rs50;}

	// end inline asm
	fma.rn.f32 	%f98, %f90, %f91, %f111;
	ld.global.u16 	%rs51, [%rd15+2];
	// begin inline asm
	{  cvt.f32.f16 %f92, %rs51;}

	// end inline asm
	ld.global.u16 	%rs52, [%rd16+2];
	// begin inline asm
	{  cvt.f32.f16 %f93, %rs52;}

	// end inline asm
	fma.rn.f32 	%f99, %f92, %f93, %f98;
	ld.global.u16 	%rs53, [%rd15+4];
	// begin inline asm
	{  cvt.f32.f16 %f94, %rs53;}

	// end inline asm
	ld.global.u16 	%rs54, [%rd16+4];
	// begin inline asm
	{  cvt.f32.f16 %f95, %rs54;}

	// end inline asm
	fma.rn.f32 	%f100, %f94, %f95, %f99;
	ld.global.u16 	%rs55, [%rd15+6];
	// begin inline asm
	{  cvt.f32.f16 %f96, %rs55;}

	// end inline asm
	ld.global.u16 	%rs56, [%rd16+6];
	// begin inline asm
	{  cvt.f32.f16 %f97, %rs56;}

	// end inline asm
	fma.rn.f32 	%f111, %f96, %f97, %f100;
	add.s32 	%r34, %r34, 4;
$L__BB1_11:
	setp.eq.s32 	%p9, %r14, 0;
	@%p9 bra 	$L__BB1_14;
	add.s32 	%r37, %r34, %r2;
	neg.s32 	%r36, %r14;
$L__BB1_13:
	.pragma "nounroll";
	mul.wide.s32 	%rd17, %r37, 2;
	add.s64 	%rd18, %rd1, %rd17;
	add.s64 	%rd19, %rd2, %rd17;
	ld.global.u16 	%rs57, [%rd19];
	// begin inline asm
	{  cvt.f32.f16 %f101, %rs57;}

	// end inline asm
	ld.global.u16 	%rs58, [%rd18];
	// begin inline asm
	{  cvt.f32.f16 %f102, %rs58;}

	// end inline asm
	fma.rn.f32 	%f111, %f101, %f102, %f111;
	add.s32 	%r37, %r37, 1;
	add.s32 	%r36, %r36, 1;
	setp.ne.s32 	%p10, %r36, 0;
	@%p10 bra 	$L__BB1_13;
$L__BB1_14:
	cvta.to.global.u64 	%rd20, %rd5;
	mul.wide.s32 	%rd21, %r1, 4;
	add.s64 	%rd22, %rd20, %rd21;
	st.global.f32 	[%rd22], %f111;
$L__BB1_15:
	ret;

}
	// .globl	_Z21flush_l2_cache_kernelPfi
.visible .entry _Z21flush_l2_cache_kernelPfi(
	.param .u64 .ptr .align 1 _Z21flush_l2_cache_kernelPfi_param_0,
	.param .u32 _Z21flush_l2_cache_kernelPfi_param_1
)
{
	.reg .pred 	%p<2>;
	.reg .b32 	%r<6>;
	.reg .b32 	%f<3>;
	.reg .b64 	%rd<5>;

	ld.param.u64 	%rd1, [_Z21flush_l2_cache_kernelPfi_param_0];
	ld.param.u32 	%r2, [_Z21flush_l2_cache_kernelPfi_param_1];
	mov.u32 	%r3, %ctaid.x;
	mov.u32 	%r4, %ntid.x;
	mov.u32 	%r5, %tid.x;
	mad.lo.s32 	%r1, %r3, %r4, %r5;
	setp.ge.s32 	%p1, %r1, %r2;
	@%p1 bra 	$L__BB2_2;
	cvta.to.global.u64 	%rd2, %rd1;
	mul.wide.s32 	%rd3, %r1, 4;
	add.s64 	%rd4, %rd2, %rd3;
	ld.global.f32 	%f1, [%rd4];
	add.f32 	%f2, %f1, 0f3F800000;
	st.global.f32 	[%rd4], %f2;
$L__BB2_2:
	ret;

}
	// .globl	_Z20flash_optimized_halfILi4ELi4EEvPK6__halfS2_S2_S2_PKfS4_PS0_S5_S5_S4_fi
.visible .entry _Z20flash_optimized_halfILi4ELi4EEvPK6__halfS2_S2_S2_PKfS4_PS0_S5_S5_S4_fi(
	.param .u64 .ptr .align 1 _Z20flash_optimized_halfILi4ELi4EEvPK6__halfS2_S2_S2_PKfS4_PS0_S5_S5_S4_fi_param_0,
	.param .u64 .ptr .align 1 _Z20flash_optimized_halfILi4ELi4EEvPK6__halfS2_S2_S2_PKfS4_PS0_S5_S5_S4_fi_param_1,
	.param .u64 .ptr .align 1 _Z20flash_optimized_halfILi4ELi4EEvPK6__halfS2_S2_S2_PKfS4_PS0_S5_S5_S4_fi_param_2,
	.param .u64 .ptr .align 1 _Z20flash_optimized_halfILi4ELi4EEvPK6__halfS2_S2_S2_PKfS4_PS0_S5_S5_S4_fi_param_3,
	.param .u64 .ptr .align 1 _Z20flash_optimized_halfILi4ELi4EEvPK6__halfS2_S2_S2_PKfS4_PS0_S5_S5_S4_fi_param_4,
	.param .u64 .ptr .align 1 _Z20flash_optimized_halfILi4ELi4EEvPK6__halfS2_S2_S2_PKfS4_PS0_S5_S5_S4_fi_param_5,
	.param .u64 .ptr .align 1 _Z20flash_optimized_halfILi4ELi4EEvPK6__halfS2_S2_S2_PKfS4_PS0_S5_S5_S4_fi_param_6,
	.param .u64 .ptr .align 1 _Z20flash_optimized_halfILi4ELi4EEvPK6__halfS2_S2_S2_PKfS4_PS0_S5_S5_S4_fi_param_7,
	.param .u64 .ptr .align 1 _Z20flash_optimized_halfILi4ELi4EEvPK6__halfS2_S2_S2_PKfS4_PS0_S5_S5_S4_fi_param_8,
	.param .u64 .ptr .align 1 _Z20flash_optimized_halfILi4ELi4EEvPK6__halfS2_S2_S2_PKfS4_PS0_S5_S5_S4_fi_param_9,
	.param .f32 _Z20flash_optimized_halfILi4ELi4EEvPK6__halfS2_S2_S2_PKfS4_PS0_S5_S5_S4_fi_param_10,
	.param .u32 _Z20flash_optimized_halfILi4ELi4EEvPK6__halfS2_S2_S2_PKfS4_PS0_S5_S5_S4_fi_param_11
)
{
	.reg .pred 	%p<24>;
	.reg .b16 	%rs<261>;
	.reg .b32 	%r<176>;
	.reg .b32 	%f<215>;
	.reg .b64 	%rd<129>;
	// demoted variable
	.shared .align 2 .b8 _ZZ20flash_optimized_halfILi4ELi4EEvPK6__halfS2_S2_S2_PKfS4_PS0_S5_S5_S4_fiE2sQ[512];
	// demoted variable
	.shared .align 2 .b8 _ZZ20flash_optimized_halfILi4ELi4EEvPK6__halfS2_S2_S2_PKfS4_PS0_S5_S5_S4_fiE3sdO[512];
	// demoted variable
	.shared .align 2 .b8 _ZZ20flash_optimized_halfILi4ELi4EEvPK6__halfS2_S2_S2_PKfS4_PS0_S5_S5_S4_fiE2sK[512];
	// demoted variable
	.shared .align 2 .b8 _ZZ20flash_optimized_halfILi4ELi4EEvPK6__halfS2_S2_S2_PKfS4_PS0_S5_S5_S4_fiE2sV[512];
	ld.param.u64 	%rd16, [_Z20flash_optimized_halfILi4ELi4EEvPK6__halfS2_S2_S2_PKfS4_PS0_S5_S5_S4_fi_param_0];
	ld.param.u64 	%rd24, [_Z20flash_optimized_halfILi4ELi4EEvPK6__halfS2_S2_S2_PKfS4_PS0_S5_S5_S4_fi_param_1];
	ld.param.u64 	%rd25, [_Z20flash_optimized_halfILi4ELi4EEvPK6__halfS2_S2_S2_PKfS4_PS0_S5_S5_S4_fi_param_2];
	ld.param.u64 	%rd17, [_Z20flash_optimized_halfILi4ELi4EEvPK6__halfS2_S2_S2_PKfS4_PS0_S5_S5_S4_fi_param_3];
	ld.param.u64 	%rd18, [_Z20flash_optimized_halfILi4ELi4EEvPK6__halfS2_S2_S2_PKfS4_PS0_S5_S5_S4_fi_param_4];
	ld.param.u64 	%rd19, [_Z20flash_optimized_halfILi4ELi4EEvPK6__halfS2_S2_S2_PKfS4_PS0_S5_S5_S4_fi_param_5];
	ld.param.u64 	%rd20, [_Z20flash_optimized_halfILi4ELi4EEvPK6__halfS2_S2_S2_PKfS4_PS0_S5_S5_S4_fi_param_6];
	ld.param.u64 	%rd21, [_Z20flash_optimized_halfILi4ELi4EEvPK6__halfS2_S2_S2_PKfS4_PS0_S5_S5_S4_fi_param_7];
	ld.param.u64 	%rd22, [_Z20flash_optimized_halfILi4ELi4EEvPK6__halfS2_S2_S2_PKfS4_PS0_S5_S5_S4_fi_param_8];
	ld.param.u64 	%rd23, [_Z20flash_optimized_halfILi4ELi4EEvPK6__halfS2_S2_S2_PKfS4_PS0_S5_S5_S4_fi_param_9];
	ld.param.f32 	%f10, [_Z20flash_optimized_halfILi4ELi4EEvPK6__halfS2_S2_S2_PKfS4_PS0_S5_S5_S4_fi_param_10];
	ld.param.u32 	%r58, [_Z20flash_optimized_halfILi4ELi4EEvPK6__halfS2_S2_S2_PKfS4_PS0_S5_S5_S4_fi_param_11];
	cvta.to.global.u64 	%rd1, %rd25;
	cvta.to.global.u64 	%rd2, %rd24;
	mov.u32 	%r59, %tid.x;
	mov.u32 	%r2, %tid.y;
	mov.u32 	%r3, %ctaid.x;
	shl.b32 	%r4, %r3, 2;
	setp.ge.s32 	%p1, %r4, %r58;
	setp.gt.u32 	%p2, %r59, 63;
	or.pred  	%p3, %p1, %p2;
	@%p3 bra 	$L__BB3_3;
	shl.b32 	%r5, %r2, 6;
	shl.b32 	%r6, %r3, 8;
	cvta.to.global.u64 	%rd3, %rd16;
	cvta.to.global.u64 	%rd4, %rd17;
	mov.u32 	%r161, %r59;
$L__BB3_2:
	add.s32 	%r60, %r161, %r5;
	shl.b32 	%r61, %r60, 1;
	mov.u32 	%r62, _ZZ20flash_optimized_halfILi4ELi4EEvPK6__halfS2_S2_S2_PKfS4_PS0_S5_S5_S4_fiE2sQ;
	add.s32 	%r63, %r62, %r61;
	add.s32 	%r64, %r6, %r161;
	mul.wide.s32 	%rd26, %r64, 2;
	add.s64 	%rd27, %rd3, %rd26;
	ld.global.nc.u16 	%rs1, [%rd27];
	st.shared.u16 	[%r63], %rs1;
	mov.u32 	%r65, _ZZ20flash_optimized_halfILi4ELi4EEvPK6__halfS2_S2_S2_PKfS4_PS0_S5_S5_S4_fiE3sdO;
	add.s32 	%r66, %r65, %r61;
	add.s64 	%rd28, %rd4, %rd26;
	ld.global.nc.u16 	%rs2, [%rd28];
	st.shared.u16 	[%r66], %rs2;
	add.s32 	%r8, %r161, 4;
	setp.lt.u32 	%p4, %r161, 60;
	mov.u32 	%r161, %r8;
	@%p4 bra 	$L__BB3_2;
$L__BB3_3:
	bar.sync 	0;
	setp.lt.s32 	%p5, %r58, 1;
	@%p5 bra 	$L__BB3_32;
	add.s32 	%r68, %r4, %r2;
	shl.b32 	%r9, %r2, 6;
	cvta.to.global.u64 	%rd29, %rd19;
	mul.wide.s32 	%rd30, %r68, 4;
	add.s64 	%rd5, %rd29, %rd30;
	cvta.to.global.u64 	%rd31, %rd18;
	add.s64 	%rd6, %rd31, %rd30;
	cvta.to.global.u64 	%rd32, %rd23;
	add.s64 	%rd7, %rd32, %rd30;
	shl.b32 	%r10, %r68, 6;
	max.u32 	%r69, %r59, 60;
	sub.s32 	%r70, %r69, %r59;
	add.s32 	%r11, %r70, 3;
	shr.u32 	%r71, %r11, 2;
	add.s32 	%r72, %r71, 1;
	and.b32  	%r12, %r72, 7;
	add.s32 	%r13, %r12, -1;
	and.b32  	%r14, %r72, 3;
	add.s32 	%r15, %r59, %r9;
	shl.b32 	%r73, %r15, 1;
	mov.u32 	%r74, _ZZ20flash_optimized_halfILi4ELi4EEvPK6__halfS2_S2_S2_PKfS4_PS0_S5_S5_S4_fiE2sK;
	add.s32 	%r16, %r74, %r73;
	mov.u32 	%r75, _ZZ20flash_optimized_halfILi4ELi4EEvPK6__halfS2_S2_S2_PKfS4_PS0_S5_S5_S4_fiE2sV;
	add.s32 	%r17, %r75, %r73;
	add.s32 	%r18, %r59, 4;
	add.s32 	%r19, %r59, 12;
	and.b32  	%r20, %r72, 2147483640;
	and.b32  	%r21, %r11, 12;
	and.b32  	%r22, %r11, 4;
	shl.b32 	%r76, %r2, 7;
	or.b32  	%r77, %r76, 16;
	add.s32 	%r23, %r74, %r77;
	add.s32 	%r24, %r75, %r77;
	mov.b32 	%r162, 0;
$L__BB3_5:
	setp.gt.u32 	%p6, %r59, 63;
	@%p6 bra 	$L__BB3_13;
	setp.eq.s32 	%p7, %r14, 0;
	add.s32 	%r78, %r162, %r2;
	shl.b32 	%r26, %r78, 6;
	mov.u32 	%r163, %r59;
	@%p7 bra 	$L__BB3_10;
	setp.eq.s32 	%p8, %r14, 1;
	shl.b32 	%r79, %r162, 6;
	add.s32 	%r80, %r15, %r79;
	mul.wide.u32 	%rd33, %r80, 2;
	add.s64 	%rd34, %rd2, %rd33;
	ld.global.nc.u16 	%rs3, [%rd34];
	st.shared.u16 	[%r16], %rs3;
	add.s64 	%rd35, %rd1, %rd33;
	ld.global.nc.u16 	%rs4, [%rd35];
	st.shared.u16 	[%r17], %rs4;
	mov.u32 	%r163, %r18;
	@%p8 bra 	$L__BB3_10;
	add.s32 	%r163, %r59, 8;
	setp.eq.s32 	%p9, %r14, 2;
	add.s32 	%r81, %r26, %r59;
	mul.wide.u32 	%rd36, %r81, 2;
	add.s64 	%rd8, %rd2, %rd36;
	ld.global.nc.u16 	%rs5, [%rd8+8];
	st.shared.u16 	[%r16+8], %rs5;
	add.s64 	%rd9, %rd1, %rd36;
	ld.global.nc.u16 	%rs6, [%rd9+8];
	st.shared.u16 	[%r17+8], %rs6;
	@%p9 bra 	$L__BB3_10;
	ld.global.nc.u16 	%rs7, [%rd8+16];
	st.shared.u16 	[%r16+16], %rs7;
	ld.global.nc.u16 	%rs8, [%rd9+16];
	st.shared.u16 	[%r17+16], %rs8;
	mov.u32 	%r163, %r19;
$L__BB3_10:
	setp.lt.u32 	%p10, %r11, 12;
	@%p10 bra 	$L__BB3_13;
	shl.b32 	%r82, %r163, 1;
	add.s32 	%r166, %r23, %r82;
	cvt.u64.u32 	%rd37, %r163;
	cvt.u64.u32 	%rd38, %r26;
	add.s64 	%rd39, %rd37, %rd38;
	shl.b64 	%rd40, %rd39, 1;
	add.s64 	%rd41, %rd2, %rd40;
	add.s64 	%rd128, %rd41, 24;
	add.s32 	%r165, %r24, %r82;
	add.s32 	%r83, %r9, %r163;
	shl.b32 	%r84, %r162, 6;
	add.s32 	%r164, %r83, %r84;
	add.s64 	%rd42, %rd1, %rd40;
	add.s64 	%rd127, %rd42, 24;
$L__BB3_12:
	mul.wide.u32 	%rd43, %r164, 2;
	add.s64 	%rd44, %rd2, %rd43;
	ld.global.nc.u16 	%rs9, [%rd44];
	st.shared.u16 	[%r166+-16], %rs9;
	add.s64 	%rd45, %rd1, %rd43;
	ld.global.nc.u16 	%rs10, [%rd45];
	st.shared.u16 	[%r165+-16], %rs10;
	ld.global.nc.u16 	%rs11, [%rd128+-16];
	st.shared.u16 	[%r166+-8], %rs11;
	ld.global.nc.u16 	%rs12, [%rd127+-16];
	st.shared.u16 	[%r165+-8], %rs12;
	ld.global.nc.u16 	%rs13, [%rd128+-8];
	st.shared.u16 	[%r166], %rs13;
	ld.global.nc.u16 	%rs14, [%rd127+-8];
	st.shared.u16 	[%r165], %rs14;
	ld.global.nc.u16 	%rs15, [%rd128];
	st.shared.u16 	[%r166+8], %rs15;
	ld.global.nc.u16 	%rs16, [%rd127];
	st.shared.u16 	[%r165+8], %rs16;
	add.s32 	%r36, %r163, 16;
	add.s32 	%r166, %r166, 32;
	add.s64 	%rd128, %rd128, 32;
	add.s32 	%r165, %r165, 32;
	add.s32 	%r164, %r164, 16;
	add.s64 	%rd127, %rd127, 32;
	setp.lt.u32 	%p11, %r163, 48;
	mov.u32 	%r163, %r36;
	@%p11 bra 	$L__BB3_12;
$L__BB3_13:
	bar.sync 	0;
	ld.global.nc.f32 	%f1, [%rd5];
	ld.global.nc.f32 	%f2, [%rd6];
	ld.global.nc.f32 	%f3, [%rd7];
	mov.b32 	%r168, 0;
$L__BB3_14:
	shl.b32 	%r41, %r168, 6;
	mov.f32 	%f213, 0f00000000;
	mov.b32 	%r169, 0;
$L__BB3_15:
	add.s32 	%r87, %r9, %r169;
	shl.b32 	%r88, %r87, 1;
	mov.u32 	%r89, _ZZ20flash_optimized_halfILi4ELi4EEvPK6__halfS2_S2_S2_PKfS4_PS0_S5_S5_S4_fiE2sQ;
	add.s32 	%r90, %r89, %r88;
	ld.shared.u16 	%rs17, [%r90];
	// begin inline asm
	{  cvt.f32.f16 %f12, %rs17;}

	// end inline asm
	add.s32 	%r91, %r41, %r169;
	shl.b32 	%r92, %r91, 1;
	mov.u32 	%r93, _ZZ20flash_optimized_halfILi4ELi4EEvPK6__halfS2_S2_S2_PKfS4_PS0_S5_S5_S4_fiE2sK;
	add.s32 	%r94, %r93, %r92;
	ld.shared.u16 	%rs18, [%r94];
	// begin inline asm
	{  cvt.f32.f16 %f13, %rs18;}

	// end inline asm
	fma.rn.f32 	%f44, %f12, %f13, %f213;
	ld.shared.u16 	%rs19, [%r90+2];
	// begin inline asm
	{  cvt.f32.f16 %f14, %rs19;}

	// end inline asm
	ld.shared.u16 	%rs20, [%r94+2];
	// begin inline asm
	{  cvt.f32.f16 %f15, %rs20;}

	// end inline asm
	fma.rn.f32 	%f45, %f14, %f15, %f44;
	ld.shared.u16 	%rs21, [%r90+4];
	// begin inline asm
	{  cvt.f32.f16 %f16, %rs21;}

	// end inline asm
	ld.shared.u16 	%rs22, [%r94+4];
	// begin inline asm
	{  cvt.f32.f16 %f17, %rs22;}

	// end inline asm
	fma.rn.f32 	%f46, %f16, %f17, %f45;
	ld.shared.u16 	%rs23, [%r90+6];
	// begin inline asm
	{  cvt.f32.f16 %f18, %rs23;}

	// end inline asm
	ld.shared.u16 	%rs24, [%r94+6];
	// begin inline asm
	{  cvt.f32.f16 %f19, %rs24;}

	// end inline asm
	fma.rn.f32 	%f47, %f18, %f19, %f46;
	ld.shared.u16 	%rs25, [%r90+8];
	// begin inline asm
	{  cvt.f32.f16 %f20, %rs25;}

	// end inline asm
	ld.shared.u16 	%rs26, [%r94+8];
	// begin inline asm
	{  cvt.f32.f16 %f21, %rs26;}

	// end inline asm
	fma.rn.f32 	%f48, %f20, %f21, %f47;
	ld.shared.u16 	%rs27, [%r90+10];
	// begin inline asm
	{  cvt.f32.f16 %f22, %rs27;}

	// end inline asm
	ld.shared.u16 	%rs28, [%r94+10];
	// begin inline asm
	{  cvt.f32.f16 %f23, %rs28;}

	// end inline asm
	fma.rn.f32 	%f49, %f22, %f23, %f48;
	ld.shared.u16 	%rs29, [%r90+12];
	// begin inline asm
	{  cvt.f32.f16 %f24, %rs29;}

	// end inline asm
	ld.shared.u16 	%rs30, [%r94+12];
	// begin inline asm
	{  cvt.f32.f16 %f25, %rs30;}

	// end inline asm
	fma.rn.f32 	%f50, %f24, %f25, %f49;
	ld.shared.u16 	%rs31, [%r90+14];
	// begin inline asm
	{  cvt.f32.f16 %f26, %rs31;}

	// end inline asm
	ld.shared.u16 	%rs32, [%r94+14];
	// begin inline asm
	{  cvt.f32.f16 %f27, %rs32;}

	// end inline asm
	fma.rn.f32 	%f51, %f26, %f27, %f50;
	ld.shared.u16 	%rs33, [%r90+16];
	// begin inline asm
	{  cvt.f32.f16 %f28, %rs33;}

	// end inline asm
	ld.shared.u16 	%rs34, [%r94+16];
	// begin inline asm
	{  cvt.f32.f16 %f29, %rs34;}

	// end inline asm
	fma.rn.f32 	%f52, %f28, %f29, %f51;
	ld.shared.u16 	%rs35, [%r90+18];
	// begin inline asm
	{  cvt.f32.f16 %f30, %rs35;}

	// end inline asm
	ld.shared.u16 	%rs36, [%r94+18];
	// begin inline asm
	{  cvt.f32.f16 %f31, %rs36;}

	// end inline asm
	fma.rn.f32 	%f53, %f30, %f31, %f52;
	ld.shared.u16 	%rs37, [%r90+20];
	// begin inline asm
	{  cvt.f32.f16 %f32, %rs37;}

	// end inline asm
	ld.shared.u16 	%rs38, [%r94+20];
	// begin inline asm
	{  cvt.f32.f16 %f33, %rs38;}

	// end inline asm
	fma.rn.f32 	%f54, %f32, %f33, %f53;
	ld.shared.u16 	%rs39, [%r90+22];
	// begin inline asm
	{  cvt.f32.f16 %f34, %rs39;}

	// end inline asm
	ld.shared.u16 	%rs40, [%r94+22];
	// begin inline asm
	{  cvt.f32.f16 %f35, %rs40;}

	// end inline asm
	fma.rn.f32 	%f55, %f34, %f35, %f54;
	ld.shared.u16 	%rs41, [%r90+24];
	// begin inline asm
	{  cvt.f32.f16 %f36, %rs41;}

	// end inline asm
	ld.shared.u16 	%rs42, [%r94+24];
	// begin inline asm
	{  cvt.f32.f16 %f37, %rs42;}

	// end inline asm
	fma.rn.f32 	%f56, %f36, %f37, %f55;
	ld.shared.u16 	%rs43, [%r90+26];
	// begin inline asm
	{  cvt.f32.f16 %f38, %rs43;}

	// end inline asm
	ld.shared.u16 	%rs44, [%r94+26];
	// begin inline asm
	{  cvt.f32.f16 %f39, %rs44;}

	// end inline asm
	fma.rn.f32 	%f57, %f38, %f39, %f56;
	ld.shared.u16 	%rs45, [%r90+28];
	// begin inline asm
	{  cvt.f32.f16 %f40, %rs45;}

	// end inline asm
	ld.shared.u16 	%rs46, [%r94+28];
	// begin inline asm
	{  cvt.f32.f16 %f41, %rs46;}

	// end inline asm
	fma.rn.f32 	%f58, %f40, %f41, %f57;
	ld.shared.u16 	%rs47, [%r90+30];
	// begin inline asm
	{  cvt.f32.f16 %f42, %rs47;}

	// end inline asm
	ld.shared.u16 	%rs48, [%r94+30];
	// begin inline asm
	{  cvt.f32.f16 %f43, %rs48;}

	// end inline asm
	fma.rn.f32 	%f213, %f42, %f43, %f58;
	add.s32 	%r169, %r169, 16;
	setp.ne.s32 	%p12, %r169, 64;
	@%p12 bra 	$L__BB3_15;
	mul.f32 	%f60, %f10, %f213;
	sub.f32 	%f61, %f60, %f1;
	fma.rn.f32 	%f62, %f61, 0f3BBB989D, 0f3F000000;
	cvt.sat.f32.f32 	%f63, %f62;
	mov.f32 	%f64, 0f4B400001;
	mov.f32 	%f65, 0f437C0000;
	fma.rm.f32 	%f66, %f63, %f65, %f64;
	add.f32 	%f67, %f66, 0fCB40007F;
	neg.f32 	%f68, %f67;
	fma.rn.f32 	%f69, %f61, 0f3FB8AA3B, %f68;
	fma.rn.f32 	%f70, %f61, 0f32A57060, %f69;
	mov.b32 	%r96, %f66;
	shl.b32 	%r97, %r96, 23;
	mov.b32 	%f71, %r97;
	ex2.approx.ftz.f32 	%f72, %f70;
	mul.f32 	%f73, %f72, %f71;
	div.rn.f32 	%f6, %f73, %f2;
	mov.f32 	%f214, 0f00000000;
	mov.b32 	%r170, 0;
$L__BB3_17:
	add.s32 	%r98, %r9, %r170;
	shl.b32 	%r99, %r98, 1;
	mov.u32 	%r100, _ZZ20flash_optimized_halfILi4ELi4EEvPK6__halfS2_S2_S2_PKfS4_PS0_S5_S5_S4_fiE3sdO;
	add.s32 	%r101, %r100, %r99;
	ld.shared.u16 	%rs49, [%r101];
	// begin inline asm
	{  cvt.f32.f16 %f74, %rs49;}

	// end inline asm
	add.s32 	%r102, %r41, %r170;
	shl.b32 	%r103, %r102, 1;
	mov.u32 	%r104, _ZZ20flash_optimized_halfILi4ELi4EEvPK6__halfS2_S2_S2_PKfS4_PS0_S5_S5_S4_fiE2sV;
	add.s32 	%r105, %r104, %r103;
	ld.shared.u16 	%rs50, [%r105];
	// begin inline asm
	{  cvt.f32.f16 %f75, %rs50;}

	// end inline asm
	fma.rn.f32 	%f106, %f74, %f75, %f214;
	ld.shared.u16 	%rs51, [%r101+2];
	// begin inline asm
	{  cvt.f32.f16 %f76, %rs51;}

	// end inline asm
	ld.shared.u16 	%rs52, [%r105+2];
	// begin inline asm
	{  cvt.f32.f16 %f77, %rs52;}

	// end inline asm
	fma.rn.f32 	%f107, %f76, %f77, %f106;
	ld.shared.u16 	%rs53, [%r101+4];
	// begin inline asm
	{  cvt.f32.f16 %f78, %rs53;}

	// end inline asm
	ld.shared.u16 	%rs54, [%r105+4];
	// begin inline asm
	{  cvt.f32.f16 %f79, %rs54;}

	// end inline asm
	fma.rn.f32 	%f108, %f78, %f79, %f107;
	ld.shared.u16 	%rs55, [%r101+6];
	// begin inline asm
	{  cvt.f32.f16 %f80, %rs55;}

	// end inline asm
	ld.shared.u16 	%rs56, [%r105+6];
	// begin inline asm
	{  cvt.f32.f16 %f81, %rs56;}

	// end inline asm
	fma.rn.f32 	%f109, %f80, %f81, %f108;
	ld.shared.u16 	%rs57, [%r101+8];
	// begin inline asm
	{  cvt.f32.f16 %f82, %rs57;}

	// end inline asm
	ld.shared.u16 	%rs58, [%r105+8];
	// begin inline asm
	{  cvt.f32.f16 %f83, %rs58;}

	// end inline asm
	fma.rn.f32 	%f110, %f82, %f83, %f109;
	ld.shared.u16 	%rs59, [%r101+10];
	// begin inline asm
	{  cvt.f32.f16 %f84, %rs59;}

	// end inline asm
	ld.shared.u16 	%rs60, [%r105+10];
	// begin inline asm
	{  cvt.f32.f16 %f85, %rs60;}

	// end inline asm
	fma.rn.f32 	%f111, %f84, %f85, %f110;
	ld.shared.u16 	%rs61, [%r101+12];
	// begin inline asm
	{  cvt.f32.f16 %f86, %rs61;}

	// end inline asm
	ld.shared.u16 	%rs62, [%r105+12];
	// begin inline asm
	{  cvt.f32.f16 %f87, %rs62;}

	// end inline asm
	fma.rn.f32 	%f112, %f86, %f87, %f111;
	ld.shared.u16 	%rs63, [%r101+14];
	// begin inline asm
	{  cvt.f32.f16 %f88, %rs63;}

	// end inline asm
	ld.shared.u16 	%rs64, [%r105+14];
	// begin inline asm
	{  cvt.f32.f16 %f89, %rs64;}

	// end inline asm
	fma.rn.f32 	%f113, %f88, %f89, %f112;
	ld.shared.u16 	%rs65, [%r101+16];
	// begin inline asm
	{  cvt.f32.f16 %f90, %rs65;}

	// end inline asm
	ld.shared.u16 	%rs66, [%r105+16];
	// begin inline asm
	{  cvt.f32.f16 %f91, %rs66;}

	// end inline asm
	fma.rn.f32 	%f114, %f90, %f91, %f113;
	ld.shared.u16 	%rs67, [%r101+18];
	// begin inline asm
	{  cvt.f32.f16 %f92, %rs67;}

	// end inline asm
	ld.shared.u16 	%rs68, [%r105+18];
	// begin inline asm
	{  cvt.f32.f16 %f93, %rs68;}

	// end inline asm
	fma.rn.f32 	%f115, %f92, %f93, %f114;
	ld.shared.u16 	%rs69, [%r101+20];
	// begin inline asm
	{  cvt.f32.f16 %f94, %rs69;}

	// end inline asm
	ld.shared.u16 	%rs70, [%r105+20];
	// begin inline asm
	{  cvt.f32.f16 %f95, %rs70;}

	// end inline asm
	fma.rn.f32 	%f116, %f94, %f95, %f115;
	ld.shared.u16 	%rs71, [%r101+22];
	// begin inline asm
	{  cvt.f32.f16 %f96, %rs71;}

	// end inline asm
	ld.shared.u16 	%rs72, [%r105+22];
	// begin inline asm
	{  cvt.f32.f16 %f97, %rs72;}

	// end inline asm
	fma.rn.f32 	%f117, %f96, %f97, %f116;
	ld.shared.u16 	%rs73, [%r101+24];
	// begin inline asm
	{  cvt.f32.f16 %f98, %rs73;}

	// end inline asm
	ld.shared.u16 	%rs74, [%r105+24];
	// begin inline asm
	{  cvt.f32.f16 %f99, %rs74;}

	// end inline asm
	fma.rn.f32 	%f118, %f98, %f99, %f117;
	ld.shared.u16 	%rs75, [%r101+26];
	// begin inline asm
	{  cvt.f32.f16 %f100, %rs75;}

	// end inline asm
	ld.shared.u16 	%rs76, [%r105+26];
	// begin inline asm
	{  cvt.f32.f16 %f101, %rs76;}

	// end inline asm
	fma.rn.f32 	%f119, %f100, %f101, %f118;
	ld.shared.u16 	%rs77, [%r101+28];
	// begin inline asm
	{  cvt.f32.f16 %f102, %rs77;}

	// end inline asm
	ld.shared.u16 	%rs78, [%r105+28];
	// begin inline asm
	{  cvt.f32.f16 %f103, %rs78;}

	// end inline asm
	fma.rn.f32 	%f120, %f102, %f103, %f119;
	ld.shared.u16 	%rs79, [%r101+30];
	// begin inline asm
	{  cvt.f32.f16 %f104, %rs79;}

	// end inline asm
	ld.shared.u16 	%rs80, [%r105+30];
	// begin inline asm
	{  cvt.f32.f16 %f105, %rs80;}

	// end inline asm
	fma.rn.f32 	%f214, %f104, %f105, %f120;
	add.s32 	%r170, %r170, 16;
	setp.ne.s32 	%p13, %r170, 64;
	@%p13 bra 	$L__BB3_17;
	sub.f32 	%f121, %f214, %f3;
	mul.f32 	%f122, %f6, %f121;
	mul.f32 	%f9, %f10, %f122;
	@%p6 bra 	$L__BB3_30;
	setp.lt.u32 	%p15, %r11, 28;
	add.s32 	%r106, %r168, %r162;
	shl.b32 	%r46, %r106, 6;
	mov.u32 	%r173, %r59;
	@%p15 bra 	$L__BB3_22;
	mov.b32 	%r172, 0;
	mov.u32 	%r173, %r59;
$L__BB3_21:
	.pragma "nounroll";
	add.s32 	%r108, %r10, %r173;
	mul.wide.s32 	%rd70, %r108, 2;
	add.s64 	%rd46, %rd20, %rd70;
	add.s32 	%r109, %r41, %r173;
	shl.b32 	%r110, %r109, 1;
	mov.u32 	%r111, _ZZ20flash_optimized_halfILi4ELi4EEvPK6__halfS2_S2_S2_PKfS4_PS0_S5_S5_S4_fiE2sK;
	add.s32 	%r112, %r111, %r110;
	ld.shared.u16 	%rs81, [%r112];
	// begin inline asm
	{  cvt.f32.f16 %f123, %rs81;}

	// end inline asm
	mul.f32 	%f124, %f9, %f123;
	// begin inline asm
	{  cvt.rn.f16.f32 %rs82, %f124;}

	// end inline asm
	// begin inline asm
	{ atom.add.noftz.f16 %rs83,[%rd46],%rs82; }

	// end inline asm
	shl.b32 	%r113, %r162, 6;
	add.s32 	%r114, %r109, %r113;
	mul.wide.u32 	%rd71, %r114, 2;
	add.s64 	%rd47, %rd21, %rd71;
	add.s32 	%r115, %r173, %r9;
	shl.b32 	%r116, %r115, 1;
	mov.u32 	%r117, _ZZ20flash_optimized_halfILi4ELi4EEvPK6__halfS2_S2_S2_PKfS4_PS0_S5_S5_S4_fiE2sQ;
	add.s32 	%r118, %r117, %r116;
	ld.shared.u16 	%rs85, [%r118];
	// begin inline asm
	{  cvt.f32.f16 %f125, %rs85;}

	// end inline asm
	mul.f32 	%f126, %f9, %f125;
	// begin inline asm
	{  cvt.rn.f16.f32 %rs86, %f126;}

	// end inline asm
	// begin inline asm
	{ atom.add.noftz.f16 %rs87,[%rd47],%rs86; }

	// end inline asm
	add.s64 	%rd48, %rd22, %rd71;
	mov.u32 	%r119, _ZZ20flash_optimized_halfILi4ELi4EEvPK6__halfS2_S2_S2_PKfS4_PS0_S5_S5_S4_fiE3sdO;
	add.s32 	%r120, %r119, %r116;
	ld.shared.u16 	%rs89, [%r120];
	// begin inline asm
	{  cvt.f32.f16 %f127, %rs89;}

	// end inline asm
	mul.f32 	%f128, %f6, %f127;
	// begin inline asm
	{  cvt.rn.f16.f32 %rs90, %f128;}

	// end inline asm
	// begin inline asm
	{ atom.add.noftz.f16 %rs91,[%rd48],%rs90; }

	// end inline asm
	cvt.s64.s32 	%rd72, %r10;
	cvt.u64.u32 	%rd73, %r173;
	add.s64 	%rd74, %rd72, %rd73;
	shl.b64 	%rd75, %rd74, 1;
	add.s64 	%rd76, %rd20, %rd75;
	add.s64 	%rd49, %rd76, 8;
	ld.shared.u16 	%rs93, [%r112+8];
	// begin inline asm
	{  cvt.f32.f16 %f129, %rs93;}

	// end inline asm
	mul.f32 	%f130, %f9, %f129;
	// begin inline asm
	{  cvt.rn.f16.f32 %rs94, %f130;}

	// end inline asm
	// begin inline asm
	{ atom.add.noftz.f16 %rs95,[%rd49],%rs94; }

	// end inline asm
	add.s32 	%r121, %r46, %r173;
	mul.wide.u32 	%rd77, %r121, 2;
	add.s64 	%rd78, %rd21, %rd77;
	add.s64 	%rd50, %rd78, 8;
	ld.shared.u16 	%rs97, [%r118+8];
	// begin inline asm
	{  cvt.f32.f16 %f131, %rs97;}

	// end inline asm
	mul.f32 	%f132, %f9, %f131;
	// begin inline asm
	{  cvt.rn.f16.f32 %rs98, %f132;}

	// end inline asm
	// begin inline asm
	{ atom.add.noftz.f16 %rs99,[%rd50],%rs98; }

	// end inline asm
	add.s64 	%rd79, %rd22, %rd77;
	add.s64 	%rd51, %rd79, 8;
	ld.shared.u16 	%rs101, [%r120+8];
	// begin inline asm
	{  cvt.f32.f16 %f133, %rs101;}

	// end inline asm
	mul.f32 	%f134, %f6, %f133;
	// begin inline asm
	{  cvt.rn.f16.f32 %rs102, %f134;}

	// end inline asm
	// begin inline asm
	{ atom.add.noftz.f16 %rs103,[%rd51],%rs102; }

	// end inline asm
	add.s64 	%rd52, %rd76, 16;
	ld.shared.u16 	%rs105, [%r112+16];
	// begin inline asm
	{  cvt.f32.f16 %f135, %rs105;}

	// end inline asm
	mul.f32 	%f136, %f9, %f135;
	// begin inline asm
	{  cvt.rn.f16.f32 %rs106, %f136;}

	// end inline asm
	// begin inline asm
	{ atom.add.noftz.f16 %rs107,[%rd52],%rs106; }

	// end inline asm
	add.s64 	%rd53, %rd78, 16;
	ld.shared.u16 	%rs109, [%r118+16];
	// begin inline asm
	{  cvt.f32.f16 %f137, %rs109;}

	// end inline asm
	mul.f32 	%f138, %f9, %f137;
	// begin inline asm
	{  cvt.rn.f16.f32 %rs110, %f138;}

	// end inline asm
	// begin inline asm
	{ atom.add.noftz.f16 %rs111,[%rd53],%rs110; }

	// end inline asm
	add.s64 	%rd54, %rd79, 16;
	ld.shared.u16 	%rs113, [%r120+16];
	// begin inline asm
	{  cvt.f32.f16 %f139, %rs113;}

	// end inline asm
	mul.f32 	%f140, %f6, %f139;
	// begin inline asm
	{  cvt.rn.f16.f32 %rs114, %f140;}

	// end inline asm
	// begin inline asm
	{ atom.add.noftz.f16 %rs115,[%rd54],%rs114; }

	// end inline asm
	add.s64 	%rd55, %rd76, 24;
	ld.shared.u16 	%rs117, [%r112+24];
	// begin inline asm
	{  cvt.f32.f16 %f141, %rs117;}

	// end inline asm
	mul.f32 	%f142, %f9, %f141;
	// begin inline asm
	{  cvt.rn.f16.f32 %rs118, %f142;}

	// end inline asm
	// begin inline asm
	{ atom.add.noftz.f16 %rs119,[%rd55],%rs118; }

	// end inline asm
	add.s64 	%rd56, %rd78, 24;
	ld.shared.u16 	%rs121, [%r118+24];
	// begin inline asm
	{  cvt.f32.f16 %f143, %rs121;}

	// end inline asm
	mul.f32 	%f144, %f9, %f143;
	// begin inline asm
	{  cvt.rn.f16.f32 %rs122, %f144;}

	// end inline asm
	// begin inline asm
	{ atom.add.noftz.f16 %rs123,[%rd56],%rs122; }

	// end inline asm
	add.s64 	%rd57, %rd79, 24;
	ld.shared.u16 	%rs125, [%r120+24];
	// begin inline asm
	{  cvt.f32.f16 %f145, %rs125;}

	// end inline asm
	mul.f32 	%f146, %f6, %f145;
	// begin inline asm
	{  cvt.rn.f16.f32 %rs126, %f146;}

	// end inline asm
	// begin inline asm
	{ atom.add.noftz.f16 %rs127,[%rd57],%rs126; }

	// end inline asm
	add.s64 	%rd58, %rd76, 32;
	ld.shared.u16 	%rs129, [%r112+32];
	// begin inline asm
	{  cvt.f32.f16 %f147, %rs129;}

	// end inline asm
	mul.f32 	%f148, %f9, %f147;
	// begin inline asm
	{  cvt.rn.f16.f32 %rs130, %f148;}

	// end inline asm
	// begin inline asm
	{ atom.add.noftz.f16 %rs131,[%rd58],%rs130; }

	// end inline asm
	add.s64 	%rd59, %rd78, 32;
	ld.shared.u16 	%rs133, [%r118+32];
	// begin inline asm
	{  cvt.f32.f16 %f149, %rs133;}

	// end inline asm
	mul.f32 	%f150, %f9, %f149;
	// begin inline asm
	{  cvt.rn.f16.f32 %rs134, %f150;}

	// end inline asm
	// begin inline asm
	{ atom.add.noftz.f16 %rs135,[%rd59],%rs134; }

	// end inline asm
	add.s64 	%rd60, %rd79, 32;
	ld.shared.u16 	%rs137, [%r120+32];
	// begin inline asm
	{  cvt.f32.f16 %f151, %rs137;}

	// end inline asm
	mul.f32 	%f152, %f6, %f151;
	// begin inline asm
	{  cvt.rn.f16.f32 %rs138, %f152;}

	// end inline asm
	// begin inline asm
	{ atom.add.noftz.f16 %rs139,[%rd60],%rs138; }

	// end inline asm
	add.s64 	%rd61, %rd76, 40;
	ld.shared.u16 	%rs141, [%r112+40];
	// begin inline asm
	{  cvt.f32.f16 %f153, %rs141;}

	// end inline asm
	mul.f32 	%f154, %f9, %f153;
	// begin inline asm
	{  cvt.rn.f16.f32 %rs142, %f154;}

	// end inline asm
	// begin inline asm
	{ atom.add.noftz.f16 %rs143,[%rd61],%rs142; }

	// end inline asm
	add.s64 	%rd62, %rd78, 40;
	ld.shared.u16 	%rs145, [%r118+40];
	// begin inline asm
	{  cvt.f32.f16 %f155, %rs145;}

	// end inline asm
	mul.f32 	%f156, %f9, %f155;
	// begin inline asm
	{  cvt.rn.f16.f32 %rs146, %f156;}

	// end inline asm
	// begin inline asm
	{ atom.add.noftz.f16 %rs147,[%rd62],%rs146; }

	// end inline asm
	add.s64 	%rd63, %rd79, 40;
	ld.shared.u16 	%rs149, [%r120+40];
	// begin inline asm
	{  cvt.f32.f16 %f157, %rs149;}

	// end inline asm
	mul.f32 	%f158, %f6, %f157;
	// begin inline asm
	{  cvt.rn.f16.f32 %rs150, %f158;}

	// end inline asm
	// begin inline asm
	{ atom.add.noftz.f16 %rs151,[%rd63],%rs150; }

	// end inline asm
	add.s64 	%rd64, %rd76, 48;
	ld.shared.u16 	%rs153, [%r112+48];
	// begin inline asm
	{  cvt.f32.f16 %f159, %rs153;}

	// end inline asm
	mul.f32 	%f160, %f9, %f159;
	// begin inline asm
	{  cvt.rn.f16.f32 %rs154, %f160;}

	// end inline asm
	// begin inline asm
	{ atom.add.noftz.f16 %rs155,[%rd64],%rs154; }

	// end inline asm
	add.s64 	%rd65, %rd78, 48;
	ld.shared.u16 	%rs157, [%r118+48];
	// begin inline asm
	{  cvt.f32.f16 %f161, %rs157;}

	// end inline asm
	mul.f32 	%f162, %f9, %f161;
	// begin inline asm
	{  cvt.rn.f16.f32 %rs158, %f162;}

	// end inline asm
	// begin inline asm
	{ atom.add.noftz.f16 %rs159,[%rd65],%rs158; }

	// end inline asm
	add.s64 	%rd66, %rd79, 48;
	ld.shared.u16 	%rs161, [%r120+48];
	// begin inline asm
	{  cvt.f32.f16 %f163, %rs161;}

	// end inline asm
	mul.f32 	%f164, %f6, %f163;
	// begin inline asm
	{  cvt.rn.f16.f32 %rs162, %f164;}

	// end inline asm
	// begin inline asm
	{ atom.add.noftz.f16 %rs163,[%rd66],%rs162; }

	// end inline asm
	add.s64 	%rd67, %rd76, 56;
	ld.shared.u16 	%rs165, [%r112+56];
	// begin inline asm
	{  cvt.f32.f16 %f165, %rs165;}

	// end inline asm
	mul.f32 	%f166, %f9, %f165;
	// begin inline asm
	{  cvt.rn.f16.f32 %rs166, %f166;}

	// end inline asm
	// begin inline asm
	{ atom.add.noftz.f16 %rs167,[%rd67],%rs166; }

	// end inline asm
	add.s64 	%rd68, %rd78, 56;
	ld.shared.u16 	%rs169, [%r118+56];
	// begin inline asm
	{  cvt.f32.f16 %f167, %rs169;}

	// end inline asm
	mul.f32 	%f168, %f9, %f167;
	// begin inline asm
	{  cvt.rn.f16.f32 %rs170, %f168;}

	// end inline asm
	// begin inline asm
	{ atom.add.noftz.f16 %rs171,[%rd68],%rs170; }

	// end inline asm
	add.s64 	%rd69, %rd79, 56;
	ld.shared.u16 	%rs173, [%r120+56];
	// begin inline asm
	{  cvt.f32.f16 %f169, %rs173;}

	// end inline asm
	mul.f32 	%f170, %f6, %f169;
	// begin inline asm
	{  cvt.rn.f16.f32 %rs174, %f170;}

	// end inline asm
	// begin inline asm
	{ atom.add.noftz.f16 %rs175,[%rd69],%rs174; }

	// end inline asm
	add.s32 	%r173, %r173, 32;
	add.s32 	%r172, %r172, 8;
	setp.ne.s32 	%p16, %r172, %r20;
	@%p16 bra 	$L__BB3_21;
$L__BB3_22:
	setp.eq.s32 	%p17, %r12, 0;
	@%p17 bra 	$L__BB3_30;
	setp.lt.u32 	%p18, %r13, 3;
	@%p18 bra 	$L__BB3_25;
	add.s32 	%r122, %r10, %r173;
	mul.wide.s32 	%rd92, %r122, 2;
	add.s64 	%rd80, %rd20, %rd92;
	add.s32 	%r123, %r41, %r173;
	shl.b32 	%r124, %r123, 1;
	mov.u32 	%r125, _ZZ20flash_optimized_halfILi4ELi4EEvPK6__halfS2_S2_S2_PKfS4_PS0_S5_S5_S4_fiE2sK;
	add.s32 	%r126, %r125, %r124;
	ld.shared.u16 	%rs177, [%r126];
	// begin inline asm
	{  cvt.f32.f16 %f171, %rs177;}

	// end inline asm
	mul.f32 	%f172, %f9, %f171;
	// begin inline asm
	{  cvt.rn.f16.f32 %rs178, %f172;}

	// end inline asm
	// begin inline asm
	{ atom.add.noftz.f16 %rs179,[%rd80],%rs178; }

	// end inline asm
	shl.b32 	%r127, %r162, 6;
	add.s32 	%r128, %r123, %r127;
	mul.wide.u32 	%rd93, %r128, 2;
	add.s64 	%rd81, %rd21, %rd93;
	add.s32 	%r129, %r173, %r9;
	shl.b32 	%r130, %r129, 1;
	mov.u32 	%r131, _ZZ20flash_optimized_halfILi4ELi4EEvPK6__halfS2_S2_S2_PKfS4_PS0_S5_S5_S4_fiE2sQ;
	add.s32 	%r132, %r131, %r130;
	ld.shared.u16 	%rs181, [%r132];
	// begin inline asm
	{  cvt.f32.f16 %f173, %rs181;}

	// end inline asm
	mul.f32 	%f174, %f9, %f173;
	// begin inline asm
	{  cvt.rn.f16.f32 %rs182, %f174;}

	// end inline asm
	// begin inline asm
	{ atom.add.noftz.f16 %rs183,[%rd81],%rs182; }

	// end inline asm
	add.s64 	%rd82, %rd22, %rd93;
	mov.u32 	%r133, _ZZ20flash_optimized_halfILi4ELi4EEvPK6__halfS2_S2_S2_PKfS4_PS0_S5_S5_S4_fiE3sdO;
	add.s32 	%r134, %r133, %r130;
	ld.shared.u16 	%rs185, [%r134];
	// begin inline asm
	{  cvt.f32.f16 %f175, %rs185;}

	// end inline asm
	mul.f32 	%f176, %f6, %f175;
	// begin inline asm
	{  cvt.rn.f16.f32 %rs186, %f176;}

	// end inline asm
	// begin inline asm
	{ atom.add.noftz.f16 %rs187,[%rd82],%rs186; }

	// end inline asm
	cvt.s64.s32 	%rd94, %r10;
	cvt.s64.s32 	%rd95, %r173;
	add.s64 	%rd96, %rd94, %rd95;
	shl.b64 	%rd97, %rd96, 1;
	add.s64 	%rd98, %rd20, %rd97;
	add.s64 	%rd83, %rd98, 8;
	ld.shared.u16 	%rs189, [%r126+8];
	// begin inline asm
	{  cvt.f32.f16 %f177, %rs189;}

	// end inline asm
	mul.f32 	%f178, %f9, %f177;
	// begin inline asm
	{  cvt.rn.f16.f32 %rs190, %f178;}

	// end inline asm
	// begin inline asm
	{ atom.add.noftz.f16 %rs191,[%rd83],%rs190; }

	// end inline asm
	cvt.u64.u32 	%rd99, %r46;
	add.s64 	%rd100, %rd99, %rd95;
	shl.b64 	%rd101, %rd100, 1;
	add.s64 	%rd102, %rd21, %rd101;
	add.s64 	%rd84, %rd102, 8;
	ld.shared.u16 	%rs193, [%r132+8];
	// begin inline asm
	{  cvt.f32.f16 %f179, %rs193;}

	// end inline asm
	mul.f32 	%f180, %f9, %f179;
	// begin inline asm
	{  cvt.rn.f16.f32 %rs194, %f180;}

	// end inline asm
	// begin inline asm
	{ atom.add.noftz.f16 %rs195,[%rd84],%rs194; }

	// end inline asm
	add.s64 	%rd103, %rd22, %rd101;
	add.s64 	%rd85, %rd103, 8;
	ld.shared.u16 	%rs197, [%r134+8];
	// begin inline asm
	{  cvt.f32.f16 %f181, %rs197;}

	// end inline asm
	mul.f32 	%f182, %f6, %f181;
	// begin inline asm
	{  cvt.rn.f16.f32 %rs198, %f182;}

	// end inline asm
	// begin inline asm
	{ atom.add.noftz.f16 %rs199,[%rd85],%rs198; }

	// end inline asm
	add.s64 	%rd86, %rd98, 16;
	ld.shared.u16 	%rs201, [%r126+16];
	// begin inline asm
	{  cvt.f32.f16 %f183, %rs201;}

	// end inline asm
	mul.f32 	%f184, %f9, %f183;
	// begin inline asm
	{  cvt.rn.f16.f32 %rs202, %f184;}

	// end inline asm
	// begin inline asm
	{ atom.add.noftz.f16 %rs203,[%rd86],%rs202; }

	// end inline asm
	add.s64 	%rd87, %rd102, 16;
	ld.shared.u16 	%rs205, [%r132+16];
	// begin inline asm
	{  cvt.f32.f16 %f185, %rs205;}

	// end inline asm
	mul.f32 	%f186, %f9, %f185;
	// begin inline asm
	{  cvt.rn.f16.f32 %rs206, %f186;}

	// end inline asm
	// begin inline asm
	{ atom.add.noftz.f16 %rs207,[%rd87],%rs206; }

	// end inline asm
	add.s64 	%rd88, %rd103, 16;
	ld.shared.u16 	%rs209, [%r134+16];
	// begin inline asm
	{  cvt.f32.f16 %f187, %rs209;}

	// end inline asm
	mul.f32 	%f188, %f6, %f187;
	// begin inline asm
	{  cvt.rn.f16.f32 %rs210, %f188;}

	// end inline asm
	// begin inline asm
	{ atom.add.noftz.f16 %rs211,[%rd88],%rs210; }

	// end inline asm
	add.s64 	%rd89, %rd98, 24;
	ld.shared.u16 	%rs213, [%r126+24];
	// begin inline asm
	{  cvt.f32.f16 %f189, %rs213;}

	// end inline asm
	mul.f32 	%f190, %f9, %f189;
	// begin inline asm
	{  cvt.rn.f16.f32 %rs214, %f190;}

	// end inline asm
	// begin inline asm
	{ atom.add.noftz.f16 %rs215,[%rd89],%rs214; }

	// end inline asm
	add.s64 	%rd90, %rd102, 24;
	ld.shared.u16 	%rs217, [%r132+24];
	// begin inline asm
	{  cvt.f32.f16 %f191, %rs217;}

	// end inline asm
	mul.f32 	%f192, %f9, %f191;
	// begin inline asm
	{  cvt.rn.f16.f32 %rs218, %f192;}

	// end inline asm
	// begin inline asm
	{ atom.add.noftz.f16 %rs219,[%rd90],%rs218; }

	// end inline asm
	add.s64 	%rd91, %rd103, 24;
	ld.shared.u16 	%rs221, [%r134+24];
	// begin inline asm
	{  cvt.f32.f16 %f193, %rs221;}

	// end inline asm
	mul.f32 	%f194, %f6, %f193;
	// begin inline asm
	{  cvt.rn.f16.f32 %rs222, %f194;}

	// end inline asm
	// begin inline asm
	{ atom.add.noftz.f16 %rs223,[%rd91],%rs222; }

	// end inline asm
	add.s32 	%r173, %r173, 16;
$L__BB3_25:
	setp.eq.s32 	%p19, %r14, 0;
	@%p19 bra 	$L__BB3_30;
	setp.eq.s32 	%p20, %r21, 0;
	@%p20 bra 	$L__BB3_28;
	add.s32 	%r135, %r10, %r173;
	mul.wide.s32 	%rd110, %r135, 2;
	add.s64 	%rd104, %rd20, %rd110;
	add.s32 	%r136, %r41, %r173;
	shl.b32 	%r137, %r136, 1;
	mov.u32 	%r138, _ZZ20flash_optimized_halfILi4ELi4EEvPK6__halfS2_S2_S2_PKfS4_PS0_S5_S5_S4_fiE2sK;
	add.s32 	%r139, %r138, %r137;
	ld.shared.u16 	%rs225, [%r139];
	// begin inline asm
	{  cvt.f32.f16 %f195, %rs225;}

	// end inline asm
	mul.f32 	%f196, %f9, %f195;
	// begin inline asm
	{  cvt.rn.f16.f32 %rs226, %f196;}

	// end inline asm
	// begin inline asm
	{ atom.add.noftz.f16 %rs227,[%rd104],%rs226; }

	// end inline asm
	shl.b32 	%r140, %r162, 6;
	add.s32 	%r141, %r136, %r140;
	mul.wide.u32 	%rd111, %r141, 2;
	add.s64 	%rd105, %rd21, %rd111;
	add.s32 	%r142, %r173, %r9;
	shl.b32 	%r143, %r142, 1;
	mov.u32 	%r144, _ZZ20flash_optimized_halfILi4ELi4EEvPK6__halfS2_S2_S2_PKfS4_PS0_S5_S5_S4_fiE2sQ;
	add.s32 	%r145, %r144, %r143;
	ld.shared.u16 	%rs229, [%r145];
	// begin inline asm
	{  cvt.f32.f16 %f197, %rs229;}

	// end inline asm
	mul.f32 	%f198, %f9, %f197;
	// begin inline asm
	{  cvt.rn.f16.f32 %rs230, %f198;}

	// end inline asm
	// begin inline asm
	{ atom.add.noftz.f16 %rs231,[%rd105],%rs230; }

	// end inline asm
	add.s64 	%rd106, %rd22, %rd111;
	mov.u32 	%r146, _ZZ20flash_optimized_halfILi4ELi4EEvPK6__halfS2_S2_S2_PKfS4_PS0_S5_S5_S4_fiE3sdO;
	add.s32 	%r147, %r146, %r143;
	ld.shared.u16 	%rs233, [%r147];
	// begin inline asm
	{  cvt.f32.f16 %f199, %rs233;}

	// end inline asm
	mul.f32 	%f200, %f6, %f199;
	// begin inline asm
	{  cvt.rn.f16.f32 %rs234, %f200;}

	// end inline asm
	// begin inline asm
	{ atom.add.noftz.f16 %rs235,[%rd106],%rs234; }

	// end inline asm
	cvt.s64.s32 	%rd112, %r10;
	cvt.s64.s32 	%rd113, %r173;
	add.s64 	%rd114, %rd112, %rd113;
	shl.b64 	%rd115, %rd114, 1;
	add.s64 	%rd116, %rd20, %rd115;
	add.s64 	%rd107, %rd116, 8;
	ld.shared.u16 	%rs237, [%r139+8];
	// begin inline asm
	{  cvt.f32.f16 %f201, %rs237;}

	// end inline asm
	mul.f32 	%f202, %f9, %f201;
	// begin inline asm
	{  cvt.rn.f16.f32 %rs238, %f202;}

	// end inline asm
	// begin inline asm
	{ atom.add.noftz.f16 %rs239,[%rd107],%rs238; }

	// end inline asm
	cvt.u64.u32 	%rd117, %r46;
	add.s64 	%rd118, %rd117, %rd113;
	shl.b64 	%rd119, %rd118, 1;
	add.s64 	%rd120, %rd21, %rd119;
	add.s64 	%rd108, %rd120, 8;
	ld.shared.u16 	%rs241, [%r145+8];
	// begin inline asm
	{  cvt.f32.f16 %f203, %rs241;}

	// end inline asm
	mul.f32 	%f204, %f9, %f203;
	// begin inline asm
	{  cvt.rn.f16.f32 %rs242, %f204;}

	// end inline asm
	// begin inline asm
	{ atom.add.noftz.f16 %rs243,[%rd108],%rs242; }

	// end inline asm
	add.s64 	%rd121, %rd22, %rd119;
	add.s64 	%rd109, %rd121, 8;
	ld.shared.u16 	%rs245, [%r147+8];
	// begin inline asm
	{  cvt.f32.f16 %f205, %rs245;}

	// end inline asm
	mul.f32 	%f206, %f6, %f205;
	// begin inline asm
	{  cvt.rn.f16.f32 %rs246, %f206;}

	// end inline asm
	// begin inline asm
	{ atom.add.noftz.f16 %rs247,[%rd109],%rs246; }

	// end inline asm
	add.s32 	%r173, %r173, 8;
$L__BB3_28:
	setp.ne.s32 	%p21, %r22, 0;
	@%p21 bra 	$L__BB3_30;
	add.s32 	%r148, %r10, %r173;
	mul.wide.s32 	%rd125, %r148, 2;
	add.s64 	%rd122, %rd20, %rd125;
	add.s32 	%r149, %r41, %r173;
	shl.b32 	%r150, %r149, 1;
	mov.u32 	%r151, _ZZ20flash_optimized_halfILi4ELi4EEvPK6__halfS2_S2_S2_PKfS4_PS0_S5_S5_S4_fiE2sK;
	add.s32 	%r152, %r151, %r150;
	ld.shared.u16 	%rs249, [%r152];
	// begin inline asm
	{  cvt.f32.f16 %f207, %rs249;}

	// end inline asm
	mul.f32 	%f208, %f9, %f207;
	// begin inline asm
	{  cvt.rn.f16.f32 %rs250, %f208;}

	// end inline asm
	// begin inline asm
	{ atom.add.noftz.f16 %rs251,[%rd122],%rs250; }

	// end inline asm
	shl.b32 	%r153, %r162, 6;
	add.s32 	%r154, %r149, %r153;
	mul.wide.u32 	%rd126, %r154, 2;
	add.s64 	%rd123, %rd21, %rd126;
	add.s32 	%r155, %r173, %r9;
	shl.b32 	%r156, %r155, 1;
	mov.u32 	%r157, _ZZ20flash_optimized_halfILi4ELi4EEvPK6__halfS2_S2_S2_PKfS4_PS0_S5_S5_S4_fiE2sQ;
	add.s32 	%r158, %r157, %r156;
	ld.shared.u16 	%rs253, [%r158];
	// begin inline asm
	{  cvt.f32.f16 %f209, %rs253;}

	// end inline asm
	mul.f32 	%f210, %f9, %f209;
	// begin inline asm
	{  cvt.rn.f16.f32 %rs254, %f210;}

	// end inline asm
	// begin inline asm
	{ atom.add.noftz.f16 %rs255,[%rd123],%rs254; }

	// end inline asm
	add.s64 	%rd124, %rd22, %rd126;
	mov.u32 	%r159, _ZZ20flash_optimized_halfILi4ELi4EEvPK6__halfS2_S2_S2_PKfS4_PS0_S5_S5_S4_fiE3sdO;
	add.s32 	%r160, %r159, %r156;
	ld.shared.u16 	%rs257, [%r160];
	// begin inline asm
	{  cvt.f32.f16 %f211, %rs257;}

	// end inline asm
	mul.f32 	%f212, %f6, %f211;
	// begin inline asm
	{  cvt.rn.f16.f32 %rs258, %f212;}

	// end inline asm
	// begin inline asm
	{ atom.add.noftz.f16 %rs259,[%rd124],%rs258; }

	// end inline asm
$L__BB3_30:
	add.s32 	%r168, %r168, 1;
	setp.ne.s32 	%p22, %r168, 4;
	@%p22 bra 	$L__BB3_14;
	bar.sync 	0;
	add.s32 	%r162, %r162, 4;
	setp.lt.s32 	%p23, %r162, %r58;
	@%p23 bra 	$L__BB3_5;
$L__BB3_32:
	ret;

}
	// .globl	_Z20flash_optimized_halfILi8ELi8EEvPK6__halfS2_S2_S2_PKfS4_PS0_S5_S5_S4_fi
.visible .entry _Z20flash_optimized_halfILi8ELi8EEvPK6__halfS2_S2_S2_PKfS4_PS0_S5_S5_S4_fi(
	.param .u64 .ptr .align 1 _Z20flash_optimized_halfILi8ELi8EEvPK6__halfS2_S2_S2_PKfS4_PS0_S5_S5_S4_fi_param_0,
	.param .u64 .ptr .align 1 _Z20flash_optimized_halfILi8ELi8EEvPK6__halfS2_S2_S2_PKfS4_PS0_S5_S5_S4_fi_param_1,
	.param .u64 .ptr .align 1 _Z20flash_optimized_halfILi8ELi8EEvPK6__halfS2_S2_S2_PKfS4_PS0_S5_S5_S4_fi_param_2,
	.param .u64 .ptr .align 1 _Z20flash_optimized_halfILi8ELi8EEvPK6__halfS2_S2_S2_PKfS4_PS0_S5_S5_S4_fi_param_3,
	.param .u64 .ptr .align 1 _Z20flash_optimized_halfILi8ELi8EEvPK6__halfS2_S2_S2_PKfS4_PS0_S5_S5_S4_fi_param_4,
	.param .u64 .ptr .align 1 _Z20flash_optimized_halfILi8ELi8EEvPK6__halfS2_S2_S2_PKfS4_PS0_S5_S5_S4_fi_param_5,
	.param .u64 .ptr .align 1 _Z20flash_optimized_halfILi8ELi8EEvPK6__halfS2_S2_S2_PKfS4_PS0_S5_S5_S4_fi_param_6,
	.param .u64 .ptr .align 1 _Z20flash_optimized_halfILi8ELi8EEvPK6__halfS2_S2_S2_PKfS4_PS0_S5_S5_S4_fi_param_7,
	.param .u64 .ptr .align 1 _Z20flash_optimized_halfILi8ELi8EEvPK6__halfS2_S2_S2_PKfS4_PS0_S5_S5_S4_fi_param_8,
	.param .u64 .ptr .align 1 _Z20flash_optimized_halfILi8ELi8EEvPK6__halfS2_S2_S2_PKfS4_PS0_S5_S5_S4_fi_param_9,
	.param .f32 _Z20flash_optimized_halfILi8ELi8EEvPK6__halfS2_S2_S2_PKfS4_PS0_S5_S5_S4_fi_param_10,
	.param .u32 _Z20flash_optimized_halfILi8ELi8EEvPK6__halfS2_S2_S2_PKfS4_PS0_S5_S5_S4_fi_param_11
)
{
	.reg .pred 	%p<24>;
	.reg .b16 	%rs<177>;
	.reg .b32 	%r<113>;
	.reg .b32 	%f<173>;
	.reg .b64 	%rd<90>;
	// demoted variable
	.shared .align 2 .b8 _ZZ20flash_optimized_halfILi8ELi8EEvPK6__halfS2_S2_S2_PKfS4_PS0_S5_S5_S4_fiE2sQ[1024];
	// demoted variable
	.shared .align 2 .b8 _ZZ20flash_optimized_halfILi8ELi8EEvPK6__halfS2_S2_S2_PKfS4_PS0_S5_S5_S4_fiE3sdO[1024];
	// demoted variable
	.shared .align 2 .b8 _ZZ20flash_optimized_halfILi8ELi8EEvPK6__halfS2_S2_S2_PKfS4_PS0_S5_S5_S4_fiE2sK[1024];
	// demoted variable
	.shared .align 2 .b8 _ZZ20flash_optimized_halfILi8ELi8EEvPK6__halfS2_S2_S2_PKfS4_PS0_S5_S5_S4_fiE2sV[1024];
	ld.param.u64 	%rd26, [_Z20flash_optimized_halfILi8ELi8EEvPK6__halfS2_S2_S2_PKfS4_PS0_S5_S5_S4_fi_param_0];
	ld.param.u64 	%rd34, [_Z20flash_optimized_halfILi8ELi8EEvPK6__halfS2_S2_S2_PKfS4_PS0_S5_S5_S4_fi_param_1];
	ld.param.u64 	%rd35, [_Z20flash_optimized_halfILi8ELi8EEvPK6__halfS2_S2_S2_PKfS4_PS0_S5_S5_S4_fi_param_2];
	ld.param.u64 	%rd27, [_Z20flash_optimized_halfILi8ELi8EEvPK6__halfS2_S2_S2_PKfS4_PS0_S5_S5_S4_fi_param_3];
	ld.param.u64 	%rd28, [_Z20flash_optimized_halfILi8ELi8EEvPK6__halfS2_S2_S2_PKfS4_PS0_S5_S5_S4_fi_param_4];
	ld.param.u64 	%rd29, [_Z20flash_optimized_halfILi8ELi8EEvPK6__halfS2_S2_S2_PKfS4_PS0_S5_S5_S4_fi_param_5];
	ld.param.u64 	%rd30, [_Z20flash_optimized_halfILi8ELi8EEvPK6__halfS2_S2_S2_PKfS4_PS0_S5_S5_S4_fi_param_6];
	ld.param.u64 	%rd31, [_Z20flash_optimized_halfILi8ELi8EEvPK6__halfS2_S2_S2_PKfS4_PS0_S5_S5_S4_fi_param_7];
	ld.param.u64 	%rd32, [_Z20flash_optimized_halfILi8ELi8EEvPK6__halfS2_S2_S2_PKfS4_PS0_S5_S5_S4_fi_param_8];
	ld.param.u64 	%rd33, [_Z20flash_optimized_halfILi8ELi8EEvPK6__halfS2_S2_S2_PKfS4_PS0_S5_S5_S4_fi_param_9];
	ld.param.f32 	%f10, [_Z20flash_optimized_halfILi8ELi8EEvPK6__halfS2_S2_S2_PKfS4_PS0_S5_S5_S4_fi_param_10];
	ld.param.u32 	%r45, [_Z20flash_optimized_halfILi8ELi8EEvPK6__halfS2_S2_S2_PKfS4_PS0_S5_S5_S4_fi_param_11];
	cvta.to.global.u64 	%rd1, %rd35;
	cvta.to.global.u64 	%rd2, %rd34;
	mov.u32 	%r46, %tid.x;
	mov.u32 	%r2, %tid.y;
	mov.u32 	%r3, %ctaid.x;
	shl.b32 	%r4, %r3, 3;
	setp.ge.s32 	%p1, %r4, %r45;
	setp.gt.u32 	%p2, %r46, 63;
	or.pred  	%p3, %p1, %p2;
	@%p3 bra 	$L__BB4_3;
	shl.b32 	%r5, %r2, 6;
	shl.b32 	%r6, %r3, 9;
	cvta.to.global.u64 	%rd3, %rd26;
	cvta.to.global.u64 	%rd4, %rd27;
	mov.u32 	%r103, %r46;
$L__BB4_2:
	add.s32 	%r47, %r103, %r5;
	shl.b32 	%r48, %r47, 1;
	mov.u32 	%r49, _ZZ20flash_optimized_halfILi8ELi8EEvPK6__halfS2_S2_S2_PKfS4_PS0_S5_S5_S4_fiE2sQ;
	add.s32 	%r50, %r49, %r48;
	add.s32 	%r51, %r6, %r103;
	mul.wide.s32 	%rd36, %r51, 2;
	add.s64 	%rd37, %rd3, %rd36;
	ld.global.nc.u16 	%rs1, [%rd37];
	st.shared.u16 	[%r50], %rs1;
	mov.u32 	%r52, _ZZ20flash_optimized_halfILi8ELi8EEvPK6__halfS2_S2_S2_PKfS4_PS0_S5_S5_S4_fiE3sdO;
	add.s32 	%r53, %r52, %r48;
	add.s64 	%rd38, %rd4, %rd36;
	ld.global.nc.u16 	%rs2, [%rd38];
	st.shared.u16 	[%r53], %rs2;
	add.s32 	%r8, %r103, 8;
	setp.lt.u32 	%p4, %r103, 56;
	mov.u32 	%r103, %r8;
	@%p4 bra 	$L__BB4_2;
$L__BB4_3:
	bar.sync 	0;
	setp.lt.s32 	%p5, %r45, 1;
	@%p5 bra 	$L__BB4_29;
	add.s32 	%r55, %r4, %r2;
	shl.b32 	%r9, %r2, 6;
	cvta.to.global.u64 	%rd39, %rd29;
	mul.wide.s32 	%rd40, %r55, 4;
	add.s64 	%rd5, %rd39, %rd40;
	cvta.to.global.u64 	%rd41, %rd28;
	add.s64 	%rd6, %rd41, %rd40;
	cvta.to.global.u64 	%rd42, %rd33;
	add.s64 	%rd7, %rd42, %rd40;
	shl.b32 	%r56, %r55, 6;
	max.u32 	%r57, %r46, 56;
	sub.s32 	%r58, %r57, %r46;
	add.s32 	%r10, %r58, 7;
	and.b32  	%r11, %r10, 24;
	add.s32 	%r12, %r46, %r9;
	shl.b32 	%r59, %r12, 1;
	mov.u32 	%r60, _ZZ20flash_optimized_halfILi8ELi8EEvPK6__halfS2_S2_S2_PKfS4_PS0_S5_S5_S4_fiE2sK;
	add.s32 	%r13, %r60, %r59;
	mov.u32 	%r61, _ZZ20flash_optimized_halfILi8ELi8EEvPK6__halfS2_S2_S2_PKfS4_PS0_S5_S5_S4_fiE2sV;
	add.s32 	%r14, %r61, %r59;
	add.s32 	%r15, %r46, 8;
	add.s32 	%r16, %r46, 24;
	add.s32 	%r62, %r56, %r46;
	mul.wide.s32 	%rd43, %r62, 2;
	add.s64 	%rd8, %rd30, %rd43;
	mov.u32 	%r63, _ZZ20flash_optimized_halfILi8ELi8EEvPK6__halfS2_S2_S2_PKfS4_PS0_S5_S5_S4_fiE2sQ;
	add.s32 	%r17, %r63, %r59;
	mov.u32 	%r64, _ZZ20flash_optimized_halfILi8ELi8EEvPK6__halfS2_S2_S2_PKfS4_PS0_S5_S5_S4_fiE3sdO;
	add.s32 	%r18, %r64, %r59;
	cvt.s64.s32 	%rd44, %r56;
	cvt.u64.u32 	%rd45, %r46;
	add.s64 	%rd46, %rd44, %rd45;
	shl.b64 	%rd47, %rd46, 1;
	add.s64 	%rd48, %rd30, %rd47;
	add.s64 	%rd9, %rd48, 16;
	add.s64 	%rd10, %rd48, 32;
	add.s64 	%rd11, %rd48, 48;
	add.s64 	%rd12, %rd48, 64;
	add.s64 	%rd13, %rd48, 80;
	add.s64 	%rd14, %rd48, 96;
	add.s64 	%rd15, %rd48, 112;
	shl.b32 	%r65, %r2, 7;
	or.b32  	%r66, %r65, 32;
	add.s32 	%r19, %r60, %r66;
	add.s32 	%r20, %r61, %r66;
	mov.b32 	%r104, 0;
$L__BB4_5:
	setp.gt.u32 	%p6, %r46, 63;
	@%p6 bra 	$L__BB4_13;
	setp.eq.s32 	%p7, %r11, 24;
	add.s32 	%r67, %r104, %r2;
	shl.b32 	%r22, %r67, 6;
	mov.u32 	%r105, %r46;
	@%p7 bra 	$L__BB4_10;
	setp.eq.s32 	%p8, %r11, 0;
	shl.b32 	%r68, %r104, 6;
	add.s32 	%r69, %r12, %r68;
	mul.wide.u32 	%rd49, %r69, 2;
	add.s64 	%rd50, %rd2, %rd49;
	ld.global.nc.u16 	%rs3, [%rd50];
	st.shared.u16 	[%r13], %rs3;
	add.s64 	%rd51, %rd1, %rd49;
	ld.global.nc.u16 	%rs4, [%rd51];
	st.shared.u16 	[%r14], %rs4;
	mov.u32 	%r105, %r15;
	@%p8 bra 	$L__BB4_10;
	add.s32 	%r105, %r46, 16;
	setp.eq.s32 	%p9, %r11, 8;
	add.s32 	%r70, %r22, %r46;
	mul.wide.u32 	%rd52, %r70, 2;
	add.s64 	%rd16, %rd2, %rd52;
	ld.global.nc.u16 	%rs5, [%rd16+16];
	st.shared.u16 	[%r13+16], %rs5;
	add.s64 	%rd17, %rd1, %rd52;
	ld.global.nc.u16 	%rs6, [%rd17+16];
	st.shared.u16 	[%r14+16], %rs6;
	@%p9 bra 	$L__BB4_10;
	ld.global.nc.u16 	%rs7, [%rd16+32];
	st.shared.u16 	[%r13+32], %rs7;
	ld.global.nc.u16 	%rs8, [%rd17+32];
	st.shared.u16 	[%r14+32], %rs8;
	mov.u32 	%r105, %r16;
$L__BB4_10:
	setp.lt.u32 	%p10, %r10, 24;
	@%p10 bra 	$L__BB4_13;
	shl.b32 	%r71, %r105, 1;
	add.s32 	%r108, %r19, %r71;
	cvt.u64.u32 	%rd53, %r105;
	cvt.u64.u32 	%rd54, %r22;
	add.s64 	%rd55, %rd53, %rd54;
	shl.b64 	%rd56, %rd55, 1;
	add.s64 	%rd57, %rd2, %rd56;
	add.s64 	%rd89, %rd57, 48;
	add.s32 	%r107, %r20, %r71;
	add.s32 	%r72, %r9, %r105;
	shl.b32 	%r73, %r104, 6;
	add.s32 	%r106, %r72, %r73;
	add.s64 	%rd58, %rd1, %rd56;
	add.s64 	%rd88, %rd58, 48;
$L__BB4_12:
	mul.wide.u32 	%rd59, %r106, 2;
	add.s64 	%rd60, %rd2, %rd59;
	ld.global.nc.u16 	%rs9, [%rd60];
	st.shared.u16 	[%r108+-32], %rs9;
	add.s64 	%rd61, %rd1, %rd59;
	ld.global.nc.u16 	%rs10, [%rd61];
	st.shared.u16 	[%r107+-32], %rs10;
	ld.global.nc.u16 	%rs11, [%rd89+-32];
	st.shared.u16 	[%r108+-16], %rs11;
	ld.global.nc.u16 	%rs12, [%rd88+-32];
	st.shared.u16 	[%r107+-16], %rs12;
	ld.global.nc.u16 	%rs13, [%rd89+-16];
	st.shared.u16 	[%r108], %rs13;
	ld.global.nc.u16 	%rs14, [%rd88+-16];
	st.shared.u16 	[%r107], %rs14;
	ld.global.nc.u16 	%rs15, [%rd89];
	st.shared.u16 	[%r108+16], %rs15;
	ld.global.nc.u16 	%rs16, [%rd88];
	st.shared.u16 	[%r107+16], %rs16;
	add.s32 	%r32, %r105, 32;
	add.s32 	%r108, %r108, 64;
	add.s64 	%rd89, %rd89, 64;
	add.s32 	%r107, %r107, 64;
	add.s32 	%r106, %r106, 32;
	add.s64 	%rd88, %rd88, 64;
	setp.lt.u32 	%p11, %r105, 32;
	mov.u32 	%r105, %r32;
	@%p11 bra 	$L__BB4_12;
$L__BB4_13:
	bar.sync 	0;
	ld.global.nc.f32 	%f1, [%rd5];
	ld.global.nc.f32 	%f2, [%rd6];
	ld.global.nc.f32 	%f3, [%rd7];
	mov.b32 	%r110, 0;
$L__BB4_14:
	shl.b32 	%r37, %r110, 6;
	mov.f32 	%f171, 0f00000000;
	mov.b32 	%r111, 0;
$L__BB4_15:
	add.s32 	%r76, %r9, %r111;
	shl.b32 	%r77, %r76, 1;
	mov.u32 	%r78, _ZZ20flash_optimized_halfILi8ELi8EEvPK6__halfS2_S2_S2_PKfS4_PS0_S5_S5_S4_fiE2sQ;
	add.s32 	%r79, %r78, %r77;
	ld.shared.u16 	%rs17, [%r79];
	// begin inline asm
	{  cvt.f32.f16 %f12, %rs17;}

	// end inline asm
	add.s32 	%r80, %r37, %r111;
	shl.b32 	%r81, %r80, 1;
	mov.u32 	%r82, _ZZ20flash_optimized_halfILi8ELi8EEvPK6__halfS2_S2_S2_PKfS4_PS0_S5_S5_S4_fiE2sK;
	add.s32 	%r83, %r82, %r81;
	ld.shared.u16 	%rs18, [%r83];
	// begin inline asm
	{  cvt.f32.f16 %f13, %rs18;}

	// end inline asm
	fma.rn.f32 	%f44, %f12, %f13, %f171;
	ld.shared.u16 	%rs19, [%r79+2];
	// begin inline asm
	{  cvt.f32.f16 %f14, %rs19;}

	// end inline asm
	ld.shared.u16 	%rs20, [%r83+2];
	// begin inline asm
	{  cvt.f32.f16 %f15, %rs20;}

	// end inline asm
	fma.rn.f32 	%f45, %f14, %f15, %f44;
	ld.shared.u16 	%rs21, [%r79+4];
	// begin inline asm
	{  cvt.f32.f16 %f16, %rs21;}

	// end inline asm
	ld.shared.u16 	%rs22, [%r83+4];
	// begin inline asm
	{  cvt.f32.f16 %f17, %rs22;}

	// end inline asm
	fma.rn.f32 	%f46, %f16, %f17, %f45;
	ld.shared.u16 	%rs23, [%r79+6];
	// begin inline asm
	{  cvt.f32.f16 %f18, %rs23;}

	// end inline asm
	ld.shared.u16 	%rs24, [%r83+6];
	// begin inline asm
	{  cvt.f32.f16 %f19, %rs24;}

	// end inline asm
	fma.rn.f32 	%f47, %f18, %f19, %f46;
	ld.shared.u16 	%rs25, [%r79+8];
	// begin inline asm
	{  cvt.f32.f16 %f20, %rs25;}

	// end inline asm
	ld.shared.u16 	%rs26, [%r83+8];
	// begin inline asm
	{  cvt.f32.f16 %f21, %rs26;}

	// end inline asm
	fma.rn.f32 	%f48, %f20, %f21, %f47;
	ld.shared.u16 	%rs27, [%r79+10];
	// begin inline asm
	{  cvt.f32.f16 %f22, %rs27;}

	// end inline asm
	ld.shared.u16 	%rs28, [%r83+10];
	// begin inline asm
	{  cvt.f32.f16 %f23, %rs28;}

	// end inline asm
	fma.rn.f32 	%f49, %f22, %f23, %f48;
	ld.shared.u16 	%rs29, [%r79+12];
	// begin inline asm
	{  cvt.f32.f16 %f24, %rs29;}

	// end inline asm
	ld.shared.u16 	%rs30, [%r83+12];
	// begin inline asm
	{  cvt.f32.f16 %f25, %rs30;}

	// end inline asm
	fma.rn.f32 	%f50, %f24, %f25, %f49;
	ld.shared.u16 	%rs31, [%r79+14];
	// begin inline asm
	{  cvt.f32.f16 %f26, %rs31;}

	// end inline asm
	ld.shared.u16 	%rs32, [%r83+14];
	// begin inline asm
	{  cvt.f32.f16 %f27, %rs32;}

	// end inline asm
	fma.rn.f32 	%f51, %f26, %f27, %f50;
	ld.shared.u16 	%rs33, [%r79+16];
	// begin inline asm
	{  cvt.f32.f16 %f28, %rs33;}

	// end inline asm
	ld.shared.u16 	%rs34, [%r83+16];
	// begin inline asm
	{  cvt.f32.f16 %f29, %rs34;}

	// end inline asm
	fma.rn.f32 	%f52, %f28, %f29, %f51;
	ld.shared.u16 	%rs35, [%r79+18];
	// begin inline asm
	{  cvt.f32.f16 %f30, %rs35;}

	// end inline asm
	ld.shared.u16 	%rs36, [%r83+18];
	// begin inline asm
	{  cvt.f32.f16 %f31, %rs36;}

	// end inline asm
	fma.rn.f32 	%f53, %f30, %f31, %f52;
	ld.shared.u16 	%rs37, [%r79+20];
	// begin inline asm
	{  cvt.f32.f16 %f32, %rs37;}

	// end inline asm
	ld.shared.u16 	%rs38, [%r83+20];
	// begin inline asm
	{  cvt.f32.f16 %f33, %rs38;}

	// end inline asm
	fma.rn.f32 	%f54, %f32, %f33, %f53;
	ld.shared.u16 	%rs39, [%r79+22];
	// begin inline asm
	{  cvt.f32.f16 %f34, %rs39;}

	// end inline asm
	ld.shared.u16 	%rs40, [%r83+22];
	// begin inline asm
	{  cvt.f32.f16 %f35, %rs40;}

	// end inline asm
	fma.rn.f32 	%f55, %f34, %f35, %f54;
	ld.shared.u16 	%rs41, [%r79+24];
	// begin inline asm
	{  cvt.f32.f16 %f36, %rs41;}

	// end inline asm
	ld.shared.u16 	%rs42, [%r83+24];
	// begin inline asm
	{  cvt.f32.f16 %f37, %rs42;}

	// end inline asm
	fma.rn.f32 	%f56, %f36, %f37, %f55;
	ld.shared.u16 	%rs43, [%r79+26];
	// begin inline asm
	{  cvt.f32.f16 %f38, %rs43;}

	// end inline asm
	ld.shared.u16 	%rs44, [%r83+26];
	// begin inline asm
	{  cvt.f32.f16 %f39, %rs44;}

	// end inline asm
	fma.rn.f32 	%f57, %f38, %f39, %f56;
	ld.shared.u16 	%rs45, [%r79+28];
	// begin inline asm
	{  cvt.f32.f16 %f40, %rs45;}

	// end inline asm
	ld.shared.u16 	%rs46, [%r83+28];
	// begin inline asm
	{  cvt.f32.f16 %f41, %rs46;}

	// end inline asm
	fma.rn.f32 	%f58, %f40, %f41, %f57;
	ld.shared.u16 	%rs47, [%r79+30];
	// begin inline asm
	{  cvt.f32.f16 %f42, %rs47;}

	// end inline asm
	ld.shared.u16 	%rs48, [%r83+30];
	// begin inline asm
	{  cvt.f32.f16 %f43, %rs48;}

	// end inline asm
	fma.rn.f32 	%f171, %f42, %f43, %f58;
	add.s32 	%r111, %r111, 16;
	setp.ne.s32 	%p12, %r111, 64;
	@%p12 bra 	$L__BB4_15;
	mul.f32 	%f60, %f10, %f171;
	sub.f32 	%f61, %f60, %f1;
	fma.rn.f32 	%f62, %f61, 0f3BBB989D, 0f3F000000;
	cvt.sat.f32.f32 	%f63, %f62;
	mov.f32 	%f64, 0f4B400001;
	mov.f32 	%f65, 0f437C0000;
	fma.rm.f32 	%f66, %f63, %f65, %f64;
	add.f32 	%f67, %f66, 0fCB40007F;
	neg.f32 	%f68, %f67;
	fma.rn.f32 	%f69, %f61, 0f3FB8AA3B, %f68;
	fma.rn.f32 	%f70, %f61, 0f32A57060, %f69;
	mov.b32 	%r85, %f66;
	shl.b32 	%r86, %r85, 23;
	mov.b32 	%f71, %r86;
	ex2.approx.ftz.f32 	%f72, %f70;
	mul.f32 	%f73, %f72, %f71;
	div.rn.f32 	%f6, %f73, %f2;
	mov.f32 	%f172, 0f00000000;
	mov.b32 	%r112, 0;
$L__BB4_17:
	add.s32 	%r87, %r9, %r112;
	shl.b32 	%r88, %r87, 1;
	mov.u32 	%r89, _ZZ20flash_optimized_halfILi8ELi8EEvPK6__halfS2_S2_S2_PKfS4_PS0_S5_S5_S4_fiE3sdO;
	add.s32 	%r90, %r89, %r88;
	ld.shared.u16 	%rs49, [%r90];
	// begin inline asm
	{  cvt.f32.f16 %f74, %rs49;}

	// end inline asm
	add.s32 	%r91, %r37, %r112;
	shl.b32 	%r92, %r91, 1;
	mov.u32 	%r93, _ZZ20flash_optimized_halfILi8ELi8EEvPK6__halfS2_S2_S2_PKfS4_PS0_S5_S5_S4_fiE2sV;
	add.s32 	%r94, %r93, %r92;
	ld.shared.u16 	%rs50, [%r94];
	// begin inline asm
	{  cvt.f32.f16 %f75, %rs50;}

	// end inline asm
	fma.rn.f32 	%f106, %f74, %f75, %f172;
	ld.shared.u16 	%rs51, [%r90+2];
	// begin inline asm
	{  cvt.f32.f16 %f76, %rs51;}

	// end inline asm
	ld.shared.u16 	%rs52, [%r94+2];
	// begin inline asm
	{  cvt.f32.f16 %f77, %rs52;}

	// end inline asm
	fma.rn.f32 	%f107, %f76, %f77, %f106;
	ld.shared.u16 	%rs53, [%r90+4];
	// begin inline asm
	{  cvt.f32.f16 %f78, %rs53;}

	// end inline asm
	ld.shared.u16 	%rs54, [%r94+4];
	// begin inline asm
	{  cvt.f32.f16 %f79, %rs54;}

	// end inline asm
	fma.rn.f32 	%f108, %f78, %f79, %f107;
	ld.shared.u16 	%rs55, [%r90+6];
	// begin inline asm
	{  cvt.f32.f16 %f80, %rs55;}

	// end inline asm
	ld.shared.u16 	%rs56, [%r94+6];
	// begin inline asm
	{  cvt.f32.f16 %f81, %rs56;}

	// end inline asm
	fma.rn.f32 	%f109, %f80, %f81, %f108;
	ld.shared.u16 	%rs57, [%r90+8];
	// begin inline asm
	{  cvt.f32.f16 %f82, %rs57;}

	// end inline asm
	ld.shared.u16 	%rs58, [%r94+8];
	// begin inline asm
	{  cvt.f32.f16 %f83, %rs58;}

	// end inline asm
	fma.rn.f32 	%f110, %f82, %f83, %f109;
	ld.shared.u16 	%rs59, [%r90+10];
	// begin inline asm
	{  cvt.f32.f16 %f84, %rs59;}

	// end inline asm
	ld.shared.u16 	%rs60, [%r94+10];
	// begin inline asm
	{  cvt.f32.f16 %f85, %rs60;}

	// end inline asm
	fma.rn.f32 	%f111, %f84, %f85, %f110;
	ld.shared.u16 	%rs61, [%r90+12];
	// begin inline asm
	{  cvt.f32.f16 %f86, %rs61;}

	// end inline asm
	ld.shared.u16 	%rs62, [%r94+12];
	// begin inline asm
	{  cvt.f32.f16 %f87, %rs62;}

	// end inline asm
	fma.rn.f32 	%f112, %f86, %f87, %f111;
	ld.shared.u16 	%rs63, [%r90+14];
	// begin inline asm
	{  cvt.f32.f16 %f88, %rs63;}

	// end inline asm
	ld.shared.u16 	%rs64, [%r94+14];
	// begin inline asm
	{  cvt.f32.f16 %f89, %rs64;}

	// end inline asm
	fma.rn.f32 	%f113, %f88, %f89, %f112;
	ld.shared.u16 	%rs65, [%r90+16];
	// begin inline asm
	{  cvt.f32.f16 %f90, %rs65;}

	// end inline asm
	ld.shared.u16 	%rs66, [%r94+16];
	// begin inline asm
	{  cvt.f32.f16 %f91, %rs66;}

	// end inline asm
	fma.rn.f32 	%f114, %f90, %f91, %f113;
	ld.shared.u16 	%rs67, [%r90+18];
	// begin inline asm
	{  cvt.f32.f16 %f92, %rs67;}

	// end inline asm
	ld.shared.u16 	%rs68, [%r94+18];
	// begin inline asm
	{  cvt.f32.f16 %f93, %rs68;}

	// end inline asm
	fma.rn.f32 	%f115, %f92, %f93, %f114;
	ld.shared.u16 	%rs69, [%r90+20];
	// begin inline asm
	{  cvt.f32.f16 %f94, %rs69;}

	// end inline asm
	ld.shared.u16 	%rs70, [%r94+20];
	// begin inline asm
	{  cvt.f32.f16 %f95, %rs70;}

	// end inline asm
	fma.rn.f32 	%f116, %f94, %f95, %f115;
	ld.shared.u16 	%rs71, [%r90+22];
	// begin inline asm
	{  cvt.f32.f16 %f96, %rs71;}

	// end inline asm
	ld.shared.u16 	%rs72, [%r94+22];
	// begin inline asm
	{  cvt.f32.f16 %f97, %rs72;}

	// end inline asm
	fma.rn.f32 	%f117, %f96, %f97, %f116;
	ld.shared.u16 	%rs73, [%r90+24];
	// begin inline asm
	{  cvt.f32.f16 %f98, %rs73;}

	// end inline asm
	ld.shared.u16 	%rs74, [%r94+24];
	// begin inline asm
	{  cvt.f32.f16 %f99, %rs74;}

	// end inline asm
	fma.rn.f32 	%f118, %f98, %f99, %f117;
	ld.shared.u16 	%rs75, [%r90+26];
	// begin inline asm
	{  cvt.f32.f16 %f100, %rs75;}

	// end inline asm
	ld.shared.u16 	%rs76, [%r94+26];
	// begin inline asm
	{  cvt.f32.f16 %f101, %rs76;}

	// end inline asm
	fma.rn.f32 	%f119, %f100, %f101, %f118;
	ld.shared.u16 	%rs77, [%r90+28];
	// begin inline asm
	{  cvt.f32.f16 %f102, %rs77;}

	// end inline asm
	ld.shared.u16 	%rs78, [%r94+28];
	// begin inline asm
	{  cvt.f32.f16 %f103, %rs78;}

	// end inline asm
	fma.rn.f32 	%f120, %f102, %f103, %f119;
	ld.shared.u16 	%rs79, [%r90+30];
	// begin inline asm
	{  cvt.f32.f16 %f104, %rs79;}

	// end inline asm
	ld.shared.u16 	%rs80, [%r94+30];
	// begin inline asm
	{  cvt.f32.f16 %f105, %rs80;}

	// end inline asm
	fma.rn.f32 	%f172, %f104, %f105, %f120;
	add.s32 	%r112, %r112, 16;
	setp.ne.s32 	%p13, %r112, 64;
	@%p13 bra 	$L__BB4_17;
	sub.f32 	%f121, %f172, %f3;
	mul.f32 	%f122, %f6, %f121;
	mul.f32 	%f9, %f10, %f122;
	@%p6 bra 	$L__BB4_27;
	setp.gt.u32 	%p15, %r46, 55;
	add.s32 	%r95, %r37, %r46;
	shl.b32 	%r96, %r95, 1;
	mov.u32 	%r97, _ZZ20flash_optimized_halfILi8ELi8EEvPK6__halfS2_S2_S2_PKfS4_PS0_S5_S5_S4_fiE2sK;
	add.s32 	%r42, %r97, %r96;
	ld.shared.u16 	%rs81, [%r42];
	// begin inline asm
	{  cvt.f32.f16 %f123, %rs81;}

	// end inline asm
	mul.f32 	%f124, %f9, %f123;
	// begin inline asm
	{  cvt.rn.f16.f32 %rs82, %f124;}

	// end inline asm
	// begin inline asm
	{ atom.add.noftz.f16 %rs83,[%rd8],%rs82; }

	// end inline asm
	shl.b32 	%r98, %r104, 6;
	add.s32 	%r99, %r95, %r98;
	mul.wide.u32 	%rd65, %r99, 2;
	add.s64 	%rd63, %rd31, %rd65;
	ld.shared.u16 	%rs85, [%r17];
	// begin inline asm
	{  cvt.f32.f16 %f125, %rs85;}

	// end inline asm
	mul.f32 	%f126, %f9, %f125;
	// begin inline asm
	{  cvt.rn.f16.f32 %rs86, %f126;}

	// end inline asm
	// begin inline asm
	{ atom.add.noftz.f16 %rs87,[%rd63],%rs86; }

	// end inline asm
	add.s64 	%rd64, %rd32, %rd65;
	ld.shared.u16 	%rs89, [%r18];
	// begin inline asm
	{  cvt.f32.f16 %f127, %rs89;}

	// end inline asm
	mul.f32 	%f128, %f6, %f127;
	// begin inline asm
	{  cvt.rn.f16.f32 %rs90, %f128;}

	// end inline asm
	// begin inline asm
	{ atom.add.noftz.f16 %rs91,[%rd64],%rs90; }

	// end inline asm
	@%p15 bra 	$L__BB4_27;
	setp.gt.u32 	%p16, %r46, 47;
	add.s32 	%r100, %r110, %r104;
	shl.b32 	%r101, %r100, 6;
	ld.shared.u16 	%rs93, [%r42+16];
	// begin inline asm
	{  cvt.f32.f16 %f129, %rs93;}

	// end inline asm
	mul.f32 	%f130, %f9, %f129;
	// begin inline asm
	{  cvt.rn.f16.f32 %rs94, %f130;}

	// end inline asm
	// begin inline asm
	{ atom.add.noftz.f16 %rs95,[%rd9],%rs94; }

	// end inline asm
	add.s32 	%r102, %r101, %r46;
	mul.wide.u32 	%rd69, %r102, 2;
	add.s64 	%rd24, %rd31, %rd69;
	add.s64 	%rd67, %rd24, 16;
	ld.shared.u16 	%rs97, [%r17+16];
	// begin inline asm
	{  cvt.f32.f16 %f131, %rs97;}

	// end inline asm
	mul.f32 	%f132, %f9, %f131;
	// begin inline asm
	{  cvt.rn.f16.f32 %rs98, %f132;}

	// end inline asm
	// begin inline asm
	{ atom.add.noftz.f16 %rs99,[%rd67],%rs98; }

	// end inline asm
	add.s64 	%rd25, %rd32, %rd69;
	add.s64 	%rd68, %rd25, 16;
	ld.shared.u16 	%rs101, [%r18+16];
	// begin inline asm
	{  cvt.f32.f16 %f133, %rs101;}

	// end inline asm
	mul.f32 	%f134, %f6, %f133;
	// begin inline asm
	{  cvt.rn.f16.f32 %rs102, %f134;}

	// end inline asm
	// begin inline asm
	{ atom.add.noftz.f16 %rs103,[%rd68],%rs102; }

	// end inline asm
	@%p16 bra 	$L__BB4_27;
	setp.gt.u32 	%p17, %r46, 39;
	ld.shared.u16 	%rs105, [%r42+32];
	// begin inline asm
	{  cvt.f32.f16 %f135, %rs105;}

	// end inline asm
	mul.f32 	%f136, %f9, %f135;
	// begin inline asm
	{  cvt.rn.f16.f32 %rs106, %f136;}

	// end inline asm
	// begin inline asm
	{ atom.add.noftz.f16 %rs107,[%rd10],%rs106; }

	// end inline asm
	add.s64 	%rd71, %rd24, 32;
	ld.shared.u16 	%rs109, [%r17+32];
	// begin inline asm
	{  cvt.f32.f16 %f137, %rs109;}

	// end inline asm
	mul.f32 	%f138, %f9, %f137;
	// begin inline asm
	{  cvt.rn.f16.f32 %rs110, %f138;}

	// end inline asm
	// begin inline asm
	{ atom.add.noftz.f16 %rs111,[%rd71],%rs110; }

	// end inline asm
	add.s64 	%rd72, %rd25, 32;
	ld.shared.u16 	%rs113, [%r18+32];
	// begin inline asm
	{  cvt.f32.f16 %f139, %rs113;}

	// end inline asm
	mul.f32 	%f140, %f6, %f139;
	// begin inline asm
	{  cvt.rn.f16.f32 %rs114, %f140;}

	// end inline asm
	// begin inline asm
	{ atom.add.noftz.f16 %rs115,[%rd72],%rs114; }

	// end inline asm
	@%p17 bra 	$L__BB4_27;
	setp.gt.u32 	%p18, %r46, 31;
	ld.shared.u16 	%rs117, [%r42+48];
	// begin inline asm
	{  cvt.f32.f16 %f141, %rs117;}

	// end inline asm
	mul.f32 	%f142, %f9, %f141;
	// begin inline asm
	{  cvt.rn.f16.f32 %rs118, %f142;}

	// end inline asm
	// begin inline asm
	{ atom.add.noftz.f16 %rs119,[%rd11],%rs118; }

	// end inline asm
	add.s64 	%rd74, %rd24, 48;
	ld.shared.u16 	%rs121, [%r17+48];
	// begin inline asm
	{  cvt.f32.f16 %f143, %rs121;}

	// end inline asm
	mul.f32 	%f144, %f9, %f143;
	// begin inline asm
	{  cvt.rn.f16.f32 %rs122, %f144;}

	// end inline asm
	// begin inline asm
	{ atom.add.noftz.f16 %rs123,[%rd74],%rs122; }

	// end inline asm
	add.s64 	%rd75, %rd25, 48;
	ld.shared.u16 	%rs125, [%r18+48];
	// begin inline asm
	{  cvt.f32.f16 %f145, %rs125;}

	// end inline asm
	mul.f32 	%f146, %f6, %f145;
	// begin inline asm
	{  cvt.rn.f16.f32 %rs126, %f146;}

	// end inline asm
	// begin inline asm
	{ atom.add.noftz.f16 %rs127,[%rd75],%rs126; }

	// end inline asm
	@%p18 bra 	$L__BB4_27;
	setp.gt.u32 	%p19, %r46, 23;
	ld.shared.u16 	%rs129, [%r42+64];
	// begin inline asm
	{  cvt.f32.f16 %f147, %rs129;}

	// end inline asm
	mul.f32 	%f148, %f9, %f147;
	// begin inline asm
	{  cvt.rn.f16.f32 %rs130, %f148;}

	// end inline asm
	// begin inline asm
	{ atom.add.noftz.f16 %rs131,[%rd12],%rs130; }

	// end inline asm
	add.s64 	%rd77, %rd24, 64;
	ld.shared.u16 	%rs133, [%r17+64];
	// begin inline asm
	{  cvt.f32.f16 %f149, %rs133;}

	// end inline asm
	mul.f32 	%f150, %f9, %f149;
	// begin inline asm
	{  cvt.rn.f16.f32 %rs134, %f150;}

	// end inline asm
	// begin inline asm
	{ atom.add.noftz.f16 %rs135,[%rd77],%rs134; }

	// end inline asm
	add.s64 	%rd78, %rd25, 64;
	ld.shared.u16 	%rs137, [%r18+64];
	// begin inline asm
	{  cvt.f32.f16 %f151, %rs137;}

	// end inline asm
	mul.f32 	%f152, %f6, %f151;
	// begin inline asm
	{  cvt.rn.f16.f32 %rs138, %f152;}

	// end inline asm
	// begin inline asm
	{ atom.add.noftz.f16 %rs139,[%rd78],%rs138; }

	// end inline asm
	@%p19 bra 	$L__BB4_27;
	setp.gt.u32 	%p20, %r46, 15;
	ld.shared.u16 	%rs141, [%r42+80];
	// begin inline asm
	{  cvt.f32.f16 %f153, %rs141;}

	// end inline asm
	mul.f32 	%f154, %f9, %f153;
	// begin inline asm
	{  cvt.rn.f16.f32 %rs142, %f154;}

	// end inline asm
	// begin inline asm
	{ atom.add.noftz.f16 %rs143,[%rd13],%rs142; }

	// end inline asm
	add.s64 	%rd80, %rd24, 80;
	ld.shared.u16 	%rs145, [%r17+80];
	// begin inline asm
	{  cvt.f32.f16 %f155, %rs145;}

	// end inline asm
	mul.f32 	%f156, %f9, %f155;
	// begin inline asm
	{  cvt.rn.f16.f32 %rs146, %f156;}

	// end inline asm
	// begin inline asm
	{ atom.add.noftz.f16 %rs147,[%rd80],%rs146; }

	// end inline asm
	add.s64 	%rd81, %rd25, 80;
	ld.shared.u16 	%rs149, [%r18+80];
	// begin inline asm
	{  cvt.f32.f16 %f157, %rs149;}

	// end inline asm
	mul.f32 	%f158, %f6, %f157;
	// begin inline asm
	{  cvt.rn.f16.f32 %rs150, %f158;}

	// end inline asm
	// begin inline asm
	{ atom.add.noftz.f16 %rs151,[%rd81],%rs150; }

	// end inline asm
	@%p20 bra 	$L__BB4_27;
	setp.gt.u32 	%p21, %r46, 7;
	ld.shared.u16 	%rs153, [%r42+96];
	// begin inline asm
	{  cvt.f32.f16 %f159, %rs153;}

	// end inline asm
	mul.f32 	%f160, %f9, %f159;
	// begin inline asm
	{  cvt.rn.f16.f32 %rs154, %f160;}

	// end inline asm
	// begin inline asm
	{ atom.add.noftz.f16 %rs155,[%rd14],%rs154; }

	// end inline asm
	add.s64 	%rd83, %rd24, 96;
	ld.shared.u16 	%rs157, [%r17+96];
	// begin inline asm
	{  cvt.f32.f16 %f161, %rs157;}

	// end inline asm
	mul.f32 	%f162, %f9, %f161;
	// begin inline asm
	{  cvt.rn.f16.f32 %rs158, %f162;}

	// end inline asm
	// begin inline asm
	{ atom.add.noftz.f16 %rs159,[%rd83],%rs158; }

	// end inline asm
	add.s64 	%rd84, %rd25, 96;
	ld.shared.u16 	%rs161, [%r18+96];
	// begin inline asm
	{  cvt.f32.f16 %f163, %rs161;}

	// end inline asm
	mul.f32 	%f164, %f6, %f163;
	// begin inline asm
	{  cvt.rn.f16.f32 %rs162, %f164;}

	// end inline asm
	// begin inline asm
	{ atom.add.noftz.f16 %rs163,[%rd84],%rs162; }

	// end inline asm
	@%p21 bra 	$L__BB4_27;
	ld.shared.u16 	%rs165, [%r42+112];
	// begin inline asm
	{  cvt.f32.f16 %f165, %rs165;}

	// end inline asm
	mul.f32 	%f166, %f9, %f165;
	// begin inline asm
	{  cvt.rn.f16.f32 %rs166, %f166;}

	// end inline asm
	// begin inline asm
	{ atom.add.noftz.f16 %rs167,[%rd15],%rs166; }

	// end inline asm
	add.s64 	%rd86, %rd24, 112;
	ld.shared.u16 	%rs169, [%r17+112];
	// begin inline asm
	{  cvt.f32.f16 %f167, %rs169;}

	// end inline asm
	mul.f32 	%f168, %f9, %f167;
	// begin inline asm
	{  cvt.rn.f16.f32 %rs170, %f168;}

	// end inline asm
	// begin inline asm
	{ atom.add.noftz.f16 %rs171,[%rd86],%rs170; }

	// end inline asm
	add.s64 	%rd87, %rd25, 112;
	ld.shared.u16 	%rs173, [%r18+112];
	// begin inline asm
	{  cvt.f32.f16 %f169, %rs173;}

	// end inline asm
	mul.f32 	%f170, %f6, %f169;
	// begin inline asm
	{  cvt.rn.f16.f32 %rs174, %f170;}

	// end inline asm
	// begin inline asm
	{ atom.add.noftz.f16 %rs175,[%rd87],%rs174; }

	// end inline asm
$L__BB4_27:
	add.s32 	%r110, %r110, 1;
	setp.ne.s32 	%p22, %r110, 8;
	@%p22 bra 	$L__BB4_14;
	bar.sync 	0;
	add.s32 	%r104, %r104, 8;
	setp.lt.s32 	%p23, %r104, %r45;
	@%p23 bra 	$L__BB4_5;
$L__BB4_29:
	ret;

}
	// .globl	_Z20flash_optimized_halfILi16ELi16EEvPK6__halfS2_S2_S2_PKfS4_PS0_S5_S5_S4_fi
.visible .entry _Z20flash_optimized_halfILi16ELi16EEvPK6__halfS2_S2_S2_PKfS4_PS0_S5_S5_S4_fi(
	.param .u64 .ptr .align 1 _Z20flash_optimized_halfILi16ELi16EEvPK6__halfS2_S2_S2_PKfS4_PS0_S5_S5_S4_fi_param_0,
	.param .u64 .ptr .align 1 _Z20flash_optimized_halfILi16ELi16EEvPK6__halfS2_S2_S2_PKfS4_PS0_S5_S5_S4_fi_param_1,
	.param .u64 .ptr .align 1 _Z20flash_optimized_halfILi16ELi16EEvPK6__halfS2_S2_S2_PKfS4_PS0_S5_S5_S4_fi_param_2,
	.param .u64 .ptr .align 1 _Z20flash_optimized_halfILi16ELi16EEvPK6__halfS2_S2_S2_PKfS4_PS0_S5_S5_S4_fi_param_3,
	.param .u64 .ptr .align 1 _Z20flash_optimized_halfILi16ELi16EEvPK6__halfS2_S2_S2_PKfS4_PS0_S5_S5_S4_fi_param_4,
	.param .u64 .ptr .align 1 _Z20flash_optimized_halfILi16ELi16EEvPK6__halfS2_S2_S2_PKfS4_PS0_S5_S5_S4_fi_param_5,
	.param .u64 .ptr .align 1 _Z20flash_optimized_halfILi16ELi16EEvPK6__halfS2_S2_S2_PKfS4_PS0_S5_S5_S4_fi_param_6,
	.param .u64 .ptr .align 1 _Z20flash_optimized_halfILi16ELi16EEvPK6__halfS2_S2_S2_PKfS4_PS0_S5_S5_S4_fi_param_7,
	.param .u64 .ptr .align 1 _Z20flash_optimized_halfILi16ELi16EEvPK6__halfS2_S2_S2_PKfS4_PS0_S5_S5_S4_fi_param_8,
	.param .u64 .ptr .align 1 _Z20flash_optimized_halfILi16ELi16EEvPK6__halfS2_S2_S2_PKfS4_PS0_S5_S5_S4_fi_param_9,
	.param .f32 _Z20flash_optimized_halfILi16ELi16EEvPK6__halfS2_S2_S2_PKfS4_PS0_S5_S5_S4_fi_param_10,
	.param .u32 _Z20flash_optimized_halfILi16ELi16EEvPK6__halfS2_S2_S2_PKfS4_PS0_S5_S5_S4_fi_param_11
)
{
	.reg .pred 	%p<14>;
	.reg .b16 	%rs<81>;
	.reg .b32 	%r<100>;
	.reg .b32 	%f<131>;
	.reg .b64 	%rd<39>;
	// demoted variable
	.shared .align 2 .b8 _ZZ20flash_optimized_halfILi16ELi16EEvPK6__halfS2_S2_S2_PKfS4_PS0_S5_S5_S4_fiE2sQ[2048];
	// demoted variable
	.shared .align 2 .b8 _ZZ20flash_optimized_halfILi16ELi16EEvPK6__halfS2_S2_S2_PKfS4_PS0_S5_S5_S4_fiE3sdO[2048];
	// demoted variable
	.shared .align 2 .b8 _ZZ20flash_optimized_halfILi16ELi16EEvPK6__halfS2_S2_S2_PKfS4_PS0_S5_S5_S4_fiE2sK[2048];
	// demoted variable
	.shared .align 2 .b8 _ZZ20flash_optimized_halfILi16ELi16EEvPK6__halfS2_S2_S2_PKfS4_PS0_S5_S5_S4_fiE2sV[2048];
	ld.param.u64 	%rd5, [_Z20flash_optimized_halfILi16ELi16EEvPK6__halfS2_S2_S2_PKfS4_PS0_S5_S5_S4_fi_param_0];
	ld.param.u64 	%rd8, [_Z20flash_optimized_halfILi16ELi16EEvPK6__halfS2_S2_S2_PKfS4_PS0_S5_S5_S4_fi_param_3];
	ld.param.u64 	%rd11, [_Z20flash_optimized_halfILi16ELi16EEvPK6__halfS2_S2_S2_PKfS4_PS0_S5_S5_S4_fi_param_6];
	ld.param.u64 	%rd12, [_Z20flash_optimized_halfILi16ELi16EEvPK6__halfS2_S2_S2_PKfS4_PS0_S5_S5_S4_fi_param_7];
	ld.param.u64 	%rd13, [_Z20flash_optimized_halfILi16ELi16EEvPK6__halfS2_S2_S2_PKfS4_PS0_S5_S5_S4_fi_param_8];
	ld.param.f32 	%f11, [_Z20flash_optimized_halfILi16ELi16EEvPK6__halfS2_S2_S2_PKfS4_PS0_S5_S5_S4_fi_param_10];
	ld.param.u32 	%r32, [_Z20flash_optimized_halfILi16ELi16EEvPK6__halfS2_S2_S2_PKfS4_PS0_S5_S5_S4_fi_param_11];
	mov.u32 	%r33, %tid.x;
	mov.u32 	%r2, %tid.y;
	mov.u32 	%r3, %ctaid.x;
	shl.b32 	%r4, %r3, 4;
	setp.ge.s32 	%p1, %r4, %r32;
	setp.gt.u32 	%p2, %r33, 63;
	or.pred  	%p3, %p1, %p2;
	@%p3 bra 	$L__BB5_3;
	shl.b32 	%r5, %r3, 10;
	cvta.to.global.u64 	%rd1, %rd5;
	cvta.to.global.u64 	%rd2, %rd8;
	mov.u32 	%r90, %r33;
$L__BB5_2:
	shl.b32 	%r34, %r2, 6;
	add.s32 	%r35, %r90, %r34;
	shl.b32 	%r36, %r35, 1;
	mov.u32 	%r37, _ZZ20flash_optimized_halfILi16ELi16EEvPK6__halfS2_S2_S2_PKfS4_PS0_S5_S5_S4_fiE2sQ;
	add.s32 	%r38, %r37, %r36;
	add.s32 	%r39, %r5, %r90;
	mul.wide.s32 	%rd15, %r39, 2;
	add.s64 	%rd16, %rd1, %rd15;
	ld.global.nc.u16 	%rs1, [%rd16];
	st.shared.u16 	[%r38], %rs1;
	mov.u32 	%r40, _ZZ20flash_optimized_halfILi16ELi16EEvPK6__halfS2_S2_S2_PKfS4_PS0_S5_S5_S4_fiE3sdO;
	add.s32 	%r41, %r40, %r36;
	add.s64 	%rd17, %rd2, %rd15;
	ld.global.nc.u16 	%rs2, [%rd17];
	st.shared.u16 	[%r41], %rs2;
	add.s32 	%r7, %r90, 16;
	setp.lt.u32 	%p4, %r90, 48;
	mov.u32 	%r90, %r7;
	@%p4 bra 	$L__BB5_2;
$L__BB5_3:
	bar.sync 	0;
	setp.lt.s32 	%p5, %r32, 1;
	@%p5 bra 	$L__BB5_18;
	ld.param.u64 	%rd38, [_Z20flash_optimized_halfILi16ELi16EEvPK6__halfS2_S2_S2_PKfS4_PS0_S5_S5_S4_fi_param_9];
	ld.param.u64 	%rd37, [_Z20flash_optimized_halfILi16ELi16EEvPK6__halfS2_S2_S2_PKfS4_PS0_S5_S5_S4_fi_param_5];
	add.s32 	%r43, %r4, %r2;
	shl.b32 	%r8, %r2, 6;
	cvta.to.global.u64 	%rd18, %rd37;
	mul.wide.s32 	%rd19, %r43, 4;
	add.s64 	%rd3, %rd18, %rd19;
	cvta.to.global.u64 	%rd20, %rd38;
	add.s64 	%rd4, %rd20, %rd19;
	shl.b32 	%r9, %r43, 6;
	mov.b32 	%r91, 0;
$L__BB5_5:
	setp.gt.u32 	%p6, %r33, 63;
	@%p6 bra 	$L__BB5_8;
	mov.u32 	%r44, %tid.y;
	shl.b32 	%r45, %r44, 7;
	shl.b32 	%r46, %r33, 1;
	add.s32 	%r47, %r45, %r46;
	mov.u32 	%r48, _ZZ20flash_optimized_halfILi16ELi16EEvPK6__halfS2_S2_S2_PKfS4_PS0_S5_S5_S4_fiE2sK;
	add.s32 	%r92, %r48, %r47;
	mov.u32 	%r49, _ZZ20flash_optimized_halfILi16ELi16EEvPK6__halfS2_S2_S2_PKfS4_PS0_S5_S5_S4_fiE2sV;
	add.s32 	%r93, %r49, %r47;
	shl.b32 	%r50, %r91, 6;
	add.s32 	%r51, %r33, %r8;
	add.s32 	%r94, %r51, %r50;
	mov.u32 	%r95, %r33;
$L__BB5_7:
	ld.param.u64 	%rd35, [_Z20flash_optimized_halfILi16ELi16EEvPK6__halfS2_S2_S2_PKfS4_PS0_S5_S5_S4_fi_param_2];
	ld.param.u64 	%rd34, [_Z20flash_optimized_halfILi16ELi16EEvPK6__halfS2_S2_S2_PKfS4_PS0_S5_S5_S4_fi_param_1];
	cvta.to.global.u64 	%rd21, %rd34;
	mul.wide.u32 	%rd22, %r94, 2;
	add.s64 	%rd23, %rd21, %rd22;
	ld.global.nc.u16 	%rs3, [%rd23];
	st.shared.u16 	[%r92], %rs3;
	cvta.to.global.u64 	%rd24, %rd35;
	add.s64 	%rd25, %rd24, %rd22;
	ld.global.nc.u16 	%rs4, [%rd25];
	st.shared.u16 	[%r93], %rs4;
	add.s32 	%r18, %r95, 16;
	add.s32 	%r94, %r94, 16;
	add.s32 	%r93, %r93, 32;
	add.s32 	%r92, %r92, 32;
	setp.lt.u32 	%p7, %r95, 48;
	mov.u32 	%r95, %r18;
	@%p7 bra 	$L__BB5_7;
$L__BB5_8:
	ld.param.u64 	%rd36, [_Z20flash_optimized_halfILi16ELi16EEvPK6__halfS2_S2_S2_PKfS4_PS0_S5_S5_S4_fi_param_4];
	bar.sync 	0;
	ld.global.nc.f32 	%f1, [%rd3];
	cvta.to.global.u64 	%rd26, %rd36;
	mov.u32 	%r55, %tid.y;
	add.s32 	%r56, %r4, %r55;
	mul.wide.s32 	%rd27, %r56, 4;
	add.s64 	%rd28, %rd26, %rd27;
	ld.global.nc.f32 	%f2, [%rd28];
	ld.global.nc.f32 	%f3, [%rd4];
	mov.b32 	%r96, 0;
$L__BB5_9:
	shl.b32 	%r23, %r96, 6;
	mov.f32 	%f129, 0f00000000;
	mov.b32 	%r97, 0;
$L__BB5_10:
	add.s32 	%r58, %r8, %r97;
	shl.b32 	%r59, %r58, 1;
	mov.u32 	%r60, _ZZ20flash_optimized_halfILi16ELi16EEvPK6__halfS2_S2_S2_PKfS4_PS0_S5_S5_S4_fiE2sQ;
	add.s32 	%r61, %r60, %r59;
	ld.shared.u16 	%rs5, [%r61];
	// begin inline asm
	{  cvt.f32.f16 %f13, %rs5;}

	// end inline asm
	add.s32 	%r62, %r23, %r97;
	shl.b32 	%r63, %r62, 1;
	mov.u32 	%r64, _ZZ20flash_optimized_halfILi16ELi16EEvPK6__halfS2_S2_S2_PKfS4_PS0_S5_S5_S4_fiE2sK;
	add.s32 	%r65, %r64, %r63;
	ld.shared.u16 	%rs6, [%r65];
	// begin inline asm
	{  cvt.f32.f16 %f14, %rs6;}

	// end inline asm
	fma.rn.f32 	%f45, %f13, %f14, %f129;
	ld.shared.u16 	%rs7, [%r61+2];
	// begin inline asm
	{  cvt.f32.f16 %f15, %rs7;}

	// end inline asm
	ld.shared.u16 	%rs8, [%r65+2];
	// begin inline asm
	{  cvt.f32.f16 %f16, %rs8;}

	// end inline asm
	fma.rn.f32 	%f46, %f15, %f16, %f45;
	ld.shared.u16 	%rs9, [%r61+4];
	// begin inline asm
	{  cvt.f32.f16 %f17, %rs9;}

	// end inline asm
	ld.shared.u16 	%rs10, [%r65+4];
	// begin inline asm
	{  cvt.f32.f16 %f18, %rs10;}

	// end inline asm
	fma.rn.f32 	%f47, %f17, %f18, %f46;
	ld.shared.u16 	%rs11, [%r61+6];
	// begin inline asm
	{  cvt.f32.f16 %f19, %rs11;}

	// end inline asm
	ld.shared.u16 	%rs12, [%r65+6];
	// begin inline asm
	{  cvt.f32.f16 %f20, %rs12;}

	// end inline asm
	fma.rn.f32 	%f48, %f19, %f20, %f47;
	ld.shared.u16 	%rs13, [%r61+8];
	// begin inline asm
	{  cvt.f32.f16 %f21, %rs13;}

	// end inline asm
	ld.shared.u16 	%rs14, [%r65+8];
	// begin inline asm
	{  cvt.f32.f16 %f22, %rs14;}

	// end inline asm
	fma.rn.f32 	%f49, %f21, %f22, %f48;
	ld.shared.u16 	%rs15, [%r61+10];
	// begin inline asm
	{  cvt.f32.f16 %f23, %rs15;}

	// end inline asm
	ld.shared.u16 	%rs16, [%r65+10];
	// begin inline asm
	{  cvt.f32.f16 %f24, %rs16;}

	// end inline asm
	fma.rn.f32 	%f50, %f23, %f24, %f49;
	ld.shared.u16 	%rs17, [%r61+12];
	// begin inline asm
	{  cvt.f32.f16 %f25, %rs17;}

	// end inline asm
	ld.shared.u16 	%rs18, [%r65+12];
	// begin inline asm
	{  cvt.f32.f16 %f26, %rs18;}

	// end inline asm
	fma.rn.f32 	%f51, %f25, %f26, %f50;
	ld.shared.u16 	%rs19, [%r61+14];
	// begin inline asm
	{  cvt.f32.f16 %f27, %rs19;}

	// end inline asm
	ld.shared.u16 	%rs20, [%r65+14];
	// begin inline asm
	{  cvt.f32.f16 %f28, %rs20;}

	// end inline asm
	fma.rn.f32 	%f52, %f27, %f28, %f51;
	ld.shared.u16 	%rs21, [%r61+16];
	// begin inline asm
	{  cvt.f32.f16 %f29, %rs21;}

	// end inline asm
	ld.shared.u16 	%rs22, [%r65+16];
	// begin inline asm
	{  cvt.f32.f16 %f30, %rs22;}

	// end inline asm
	fma.rn.f32 	%f53, %f29, %f30, %f52;
	ld.shared.u16 	%rs23, [%r61+18];
	// begin inline asm
	{  cvt.f32.f16 %f31, %rs23;}

	// end inline asm
	ld.shared.u16 	%rs24, [%r65+18];
	// begin inline asm
	{  cvt.f32.f16 %f32, %rs24;}

	// end inline asm
	fma.rn.f32 	%f54, %f31, %f32, %f53;
	ld.shared.u16 	%rs25, [%r61+20];
	// begin inline asm
	{  cvt.f32.f16 %f33, %rs25;}

	// end inline asm
	ld.shared.u16 	%rs26, [%r65+20];
	// begin inline asm
	{  cvt.f32.f16 %f34, %rs26;}

	// end inline asm
	fma.rn.f32 	%f55, %f33, %f34, %f54;
	ld.shared.u16 	%rs27, [%r61+22];
	// begin inline asm
	{  cvt.f32.f16 %f35, %rs27;}

	// end inline asm
	ld.shared.u16 	%rs28, [%r65+22];
	// begin inline asm
	{  cvt.f32.f16 %f36, %rs28;}

	// end inline asm
	fma.rn.f32 	%f56, %f35, %f36, %f55;
	ld.shared.u16 	%rs29, [%r61+24];
	// begin inline asm
	{  cvt.f32.f16 %f37, %rs29;}

	// end inline asm
	ld.shared.u16 	%rs30, [%r65+24];
	// begin inline asm
	{  cvt.f32.f16 %f38, %rs30;}

	// end inline asm
	fma.rn.f32 	%f57, %f37, %f38, %f56;
	ld.shared.u16 	%rs31, [%r61+26];
	// begin inline asm
	{  cvt.f32.f16 %f39, %rs31;}

	// end inline asm
	ld.shared.u16 	%rs32, [%r65+26];
	// begin inline asm
	{  cvt.f32.f16 %f40, %rs32;}

	// end inline asm
	fma.rn.f32 	%f58, %f39, %f40, %f57;
	ld.shared.u16 	%rs33, [%r61+28];
	// begin inline asm
	{  cvt.f32.f16 %f41, %rs33;}

	// end inline asm
	ld.shared.u16 	%rs34, [%r65+28];
	// begin inline asm
	{  cvt.f32.f16 %f42, %rs34;}

	// end inline asm
	fma.rn.f32 	%f59, %f41, %f42, %f58;
	ld.shared.u16 	%rs35, [%r61+30];
	// begin inline asm
	{  cvt.f32.f16 %f43, %rs35;}

	// end inline asm
	ld.shared.u16 	%rs36, [%r65+30];
	// begin inline asm
	{  cvt.f32.f16 %f44, %rs36;}

	// end inline asm
	fma.rn.f32 	%f129, %f43, %f44, %f59;
	add.s32 	%r97, %r97, 16;
	setp.ne.s32 	%p8, %r97, 64;
	@%p8 bra 	$L__BB5_10;
	mul.f32 	%f61, %f11, %f129;
	sub.f32 	%f62, %f61, %f1;
	fma.rn.f32 	%f63, %f62, 0f3BBB989D, 0f3F000000;
	cvt.sat.f32.f32 	%f64, %f63;
	mov.f32 	%f65, 0f4B400001;
	mov.f32 	%f66, 0f437C0000;
	fma.rm.f32 	%f67, %f64, %f66, %f65;
	add.f32 	%f68, %f67, 0fCB40007F;
	neg.f32 	%f69, %f68;
	fma.rn.f32 	%f70, %f62, 0f3FB8AA3B, %f69;
	fma.rn.f32 	%f71, %f62, 0f32A57060, %f70;
	mov.b32 	%r67, %f67;
	shl.b32 	%r68, %r67, 23;
	mov.b32 	%f72, %r68;
	ex2.approx.ftz.f32 	%f73, %f71;
	mul.f32 	%f74, %f73, %f72;
	div.rn.f32 	%f6, %f74, %f2;
	mov.f32 	%f130, 0f00000000;
	mov.b32 	%r98, 0;
$L__BB5_12:
	add.s32 	%r69, %r8, %r98;
	shl.b32 	%r70, %r69, 1;
	mov.u32 	%r71, _ZZ20flash_optimized_halfILi16ELi16EEvPK6__halfS2_S2_S2_PKfS4_PS0_S5_S5_S4_fiE3sdO;
	add.s32 	%r72, %r71, %r70;
	ld.shared.u16 	%rs37, [%r72];
	// begin inline asm
	{  cvt.f32.f16 %f75, %rs37;}

	// end inline asm
	add.s32 	%r73, %r23, %r98;
	shl.b32 	%r74, %r73, 1;
	mov.u32 	%r75, _ZZ20flash_optimized_halfILi16ELi16EEvPK6__halfS2_S2_S2_PKfS4_PS0_S5_S5_S4_fiE2sV;
	add.s32 	%r76, %r75, %r74;
	ld.shared.u16 	%rs38, [%r76];
	// begin inline asm
	{  cvt.f32.f16 %f76, %rs38;}

	// end inline asm
	fma.rn.f32 	%f107, %f75, %f76, %f130;
	ld.shared.u16 	%rs39, [%r72+2];
	// begin inline asm
	{  cvt.f32.f16 %f77, %rs39;}

	// end inline asm
	ld.shared.u16 	%rs40, [%r76+2];
	// begin inline asm
	{  cvt.f32.f16 %f78, %rs40;}

	// end inline asm
	fma.rn.f32 	%f108, %f77, %f78, %f107;
	ld.shared.u16 	%rs41, [%r72+4];
	// begin inline asm
	{  cvt.f32.f16 %f79, %rs41;}

	// end inline asm
	ld.shared.u16 	%rs42, [%r76+4];
	// begin inline asm
	{  cvt.f32.f16 %f80, %rs42;}

	// end inline asm
	fma.rn.f32 	%f109, %f79, %f80, %f108;
	ld.shared.u16 	%rs43, [%r72+6];
	// begin inline asm
	{  cvt.f32.f16 %f81, %rs43;}

	// end inline asm
	ld.shared.u16 	%rs44, [%r76+6];
	// begin inline asm
	{  cvt.f32.f16 %f82, %rs44;}

	// end inline asm
	fma.rn.f32 	%f110, %f81, %f82, %f109;
	ld.shared.u16 	%rs45, [%r72+8];
	// begin inline asm
	{  cvt.f32.f16 %f83, %rs45;}

	// end inline asm
	ld.shared.u16 	%rs46, [%r76+8];
	// begin inline asm
	{  cvt.f32.f16 %f84, %rs46;}

	// end inline asm
	fma.rn.f32 	%f111, %f83, %f84, %f110;
	ld.shared.u16 	%rs47, [%r72+10];
	// begin inline asm
	{  cvt.f32.f16 %f85, %rs47;}

	// end inline asm
	ld.shared.u16 	%rs48, [%r76+10];
	// begin inline asm
	{  cvt.f32.f16 %f86, %rs48;}

	// end inline asm
	fma.rn.f32 	%f112, %f85, %f86, %f111;
	ld.shared.u16 	%rs49, [%r72+12];
	// begin inline asm
	{  cvt.f32.f16 %f87, %rs49;}

	// end inline asm
	ld.shared.u16 	%rs50, [%r76+12];
	// begin inline asm
	{  cvt.f32.f16 %f88, %rs50;}

	// end inline asm
	fma.rn.f32 	%f113, %f87, %f88, %f112;
	ld.shared.u16 	%rs51, [%r72+14];
	// begin inline asm
	{  cvt.f32.f16 %f89, %rs51;}

	// end inline asm
	ld.shared.u16 	%rs52, [%r76+14];
	// begin inline asm
	{  cvt.f32.f16 %f90, %rs52;}

	// end inline asm
	fma.rn.f32 	%f114, %f89, %f90, %f113;
	ld.shared.u16 	%rs53, [%r72+16];
	// begin inline asm
	{  cvt.f32.f16 %f91, %rs53;}

	// end inline asm
	ld.shared.u16 	%rs54, [%r76+16];
	// begin inline asm
	{  cvt.f32.f16 %f92, %rs54;}

	// end inline asm
	fma.rn.f32 	%f115, %f91, %f92, %f114;
	ld.shared.u16 	%rs55, [%r72+18];
	// begin inline asm
	{  cvt.f32.f16 %f93, %rs55;}

	// end inline asm
	ld.shared.u16 	%rs56, [%r76+18];
	// begin inline asm
	{  cvt.f32.f16 %f94, %rs56;}

	// end inline asm
	fma.rn.f32 	%f116, %f93, %f94, %f115;
	ld.shared.u16 	%rs57, [%r72+20];
	// begin inline asm
	{  cvt.f32.f16 %f95, %rs57;}

	// end inline asm
	ld.shared.u16 	%rs58, [%r76+20];
	// begin inline asm
	{  cvt.f32.f16 %f96, %rs58;}

	// end inline asm
	fma.rn.f32 	%f117, %f95, %f96, %f116;
	ld.shared.u16 	%rs59, [%r72+22];
	// begin inline asm
	{  cvt.f32.f16 %f97, %rs59;}

	// end inline asm
	ld.shared.u16 	%rs60, [%r76+22];
	// begin inline asm
	{  cvt.f32.f16 %f98, %rs60;}

	// end inline asm
	fma.rn.f32 	%f118, %f97, %f98, %f117;
	ld.shared.u16 	%rs61, [%r72+24];
	// begin inline asm
	{  cvt.f32.f16 %f99, %rs61;}

	// end inline asm
	ld.shared.u16 	%rs62, [%r76+24];
	// begin inline asm
	{  cvt.f32.f16 %f100, %rs62;}

	// end inline asm
	fma.rn.f32 	%f119, %f99, %f100, %f118;
	ld.shared.u16 	%rs63, [%r72+26];
	// begin inline asm
	{  cvt.f32.f16 %f101, %rs63;}

	// end inline asm
	ld.shared.u16 	%rs64, [%r76+26];
	// begin inline asm
	{  cvt.f32.f16 %f102, %rs64;}

	// end inline asm
	fma.rn.f32 	%f120, %f101, %f102, %f119;
	ld.shared.u16 	%rs65, [%r72+28];
	// begin inline asm
	{  cvt.f32.f16 %f103, %rs65;}

	// end inline asm
	ld.shared.u16 	%rs66, [%r76+28];
	// begin inline asm
	{  cvt.f32.f16 %f104, %rs66;}

	// end inline asm
	fma.rn.f32 	%f121, %f103, %f104, %f120;
	ld.shared.u16 	%rs67, [%r72+30];
	// begin inline asm
	{  cvt.f32.f16 %f105, %rs67;}

	// end inline asm
	ld.shared.u16 	%rs68, [%r76+30];
	// begin inline asm
	{  cvt.f32.f16 %f106, %rs68;}

	// end inline asm
	fma.rn.f32 	%f130, %f105, %f106, %f121;
	add.s32 	%r98, %r98, 16;
	setp.ne.s32 	%p9, %r98, 64;
	@%p9 bra 	$L__BB5_12;
	setp.gt.u32 	%p10, %r33, 63;
	sub.f32 	%f122, %f130, %f3;
	mul.f32 	%f9, %f6, %f122;
	@%p10 bra 	$L__BB5_16;
	mul.f32 	%f10, %f11, %f9;
	mov.u32 	%r99, %r33;
$L__BB5_15:
	add.s32 	%r77, %r9, %r99;
	mul.wide.s32 	%rd32, %r77, 2;
	add.s64 	%rd29, %rd11, %rd32;
	add.s32 	%r78, %r23, %r99;
	shl.b32 	%r79, %r78, 1;
	add.s32 	%r81, %r64, %r79;
	ld.shared.u16 	%rs69, [%r81];
	// begin inline asm
	{  cvt.f32.f16 %f123, %rs69;}

	// end inline asm
	mul.f32 	%f124, %f10, %f123;
	// begin inline asm
	{  cvt.rn.f16.f32 %rs70, %f124;}

	// end inline asm
	// begin inline asm
	{ atom.add.noftz.f16 %rs71,[%rd29],%rs70; }

	// end inline asm
	shl.b32 	%r82, %r91, 6;
	add.s32 	%r83, %r78, %r82;
	mul.wide.u32 	%rd33, %r83, 2;
	add.s64 	%rd30, %rd12, %rd33;
	add.s32 	%r84, %r99, %r8;
	shl.b32 	%r85, %r84, 1;
	mov.u32 	%r86, _ZZ20flash_optimized_halfILi16ELi16EEvPK6__halfS2_S2_S2_PKfS4_PS0_S5_S5_S4_fiE2sQ;
	add.s32 	%r87, %r86, %r85;
	ld.shared.u16 	%rs73, [%r87];
	// begin inline asm
	{  cvt.f32.f16 %f125, %rs73;}

	// end inline asm
	mul.f32 	%f126, %f10, %f125;
	// begin inline asm
	{  cvt.rn.f16.f32 %rs74, %f126;}

	// end inline asm
	// begin inline asm
	{ atom.add.noftz.f16 %rs75,[%rd30],%rs74; }

	// end inline asm
	add.s64 	%rd31, %rd13, %rd33;
	mov.u32 	%r88, _ZZ20flash_optimized_halfILi16ELi16EEvPK6__halfS2_S2_S2_PKfS4_PS0_S5_S5_S4_fiE3sdO;
	add.s32 	%r89, %r88, %r85;
	ld.shared.u16 	%rs77, [%r89];
	// begin inline asm
	{  cvt.f32.f16 %f127, %rs77;}

	// end inline asm
	mul.f32 	%f128, %f6, %f127;
	// begin inline asm
	{  cvt.rn.f16.f32 %rs78, %f128;}

	// end inline asm
	// begin inline asm
	{ atom.add.noftz.f16 %rs79,[%rd31],%rs78; }

	// end inline asm
	add.s32 	%r29, %r99, 16;
	setp.lt.u32 	%p11, %r99, 48;
	mov.u32 	%r99, %r29;
	@%p11 bra 	$L__BB5_15;
$L__BB5_16:
	add.s32 	%r96, %r96, 1;
	setp.ne.s32 	%p12, %r96, 16;
	@%p12 bra 	$L__BB5_9;
	bar.sync 	0;
	add.s32 	%r91, %r91, 16;
	setp.lt.s32 	%p13, %r91, %r32;
	@%p13 bra 	$L__BB5_5;
$L__BB5_18:
	ret;

}
	// .globl	_Z20flash_optimized_halfILi32ELi32EEvPK6__halfS2_S2_S2_PKfS4_PS0_S5_S5_S4_fi
.visible .entry _Z20flash_optimized_halfILi32ELi32EEvPK6__halfS2_S2_S2_PKfS4_PS0_S5_S5_S4_fi(
	.param .u64 .ptr .align 1 _Z20flash_optimized_halfILi32ELi32EEvPK6__halfS2_S2_S2_PKfS4_PS0_S5_S5_S4_fi_param_0,
	.param .u64 .ptr .align 1 _Z20flash_optimized_halfILi32ELi32EEvPK6__halfS2_S2_S2_PKfS4_PS0_S5_S5_S4_fi_param_1,
	.param .u64 .ptr .align 1 _Z20flash_optimized_halfILi32ELi32EEvPK6__halfS2_S2_S2_PKfS4_PS0_S5_S5_S4_fi_param_2,
	.param .u64 .ptr .align 1 _Z20flash_optimized_halfILi32ELi32EEvPK6__halfS2_S2_S2_PKfS4_PS0_S5_S5_S4_fi_param_3,
	.param .u64 .ptr .align 1 _Z20flash_optimized_halfILi32ELi32EEvPK6__halfS2_S2_S2_PKfS4_PS0_S5_S5_S4_fi_param_4,
	.param .u64 .ptr .align 1 _Z20flash_optimized_halfILi32ELi32EEvPK6__halfS2_S2_S2_PKfS4_PS0_S5_S5_S4_fi_param_5,
	.param .u64 .ptr .align 1 _Z20flash_optimized_halfILi32ELi32EEvPK6__halfS2_S2_S2_PKfS4_PS0_S5_S5_S4_fi_param_6,
	.param .u64 .ptr .align 1 _Z20flash_optimized_halfILi32ELi32EEvPK6__halfS2_S2_S2_PKfS4_PS0_S5_S5_S4_fi_param_7,
	.param .u64 .ptr .align 1 _Z20flash_optimized_halfILi32ELi32EEvPK6__halfS2_S2_S2_PKfS4_PS0_S5_S5_S4_fi_param_8,
	.param .u64 .ptr .align 1 _Z20flash_optimized_halfILi32ELi32EEvPK6__halfS2_S2_S2_PKfS4_PS0_S5_S5_S4_fi_param_9,
	.param .f32 _Z20flash_optimized_halfILi32ELi32EEvPK6__halfS2_S2_S2_PKfS4_PS0_S5_S5_S4_fi_param_10,
	.param .u32 _Z20flash_optimized_halfILi32ELi32EEvPK6__halfS2_S2_S2_PKfS4_PS0_S5_S5_S4_fi_param_11
)
{
	.reg .pred 	%p<14>;
	.reg .b16 	%rs<81>;
	.reg .b32 	%r<100>;
	.reg .b32 	%f<131>;
	.reg .b64 	%rd<39>;
	// demoted variable
	.shared .align 2 .b8 _ZZ20flash_optimized_halfILi32ELi32EEvPK6__halfS2_S2_S2_PKfS4_PS0_S5_S5_S4_fiE2sQ[4096];
	// demoted variable
	.shared .align 2 .b8 _ZZ20flash_optimized_halfILi32ELi32EEvPK6__halfS2_S2_S2_PKfS4_PS0_S5_S5_S4_fiE3sdO[4096];
	// demoted variable
	.shared .align 2 .b8 _ZZ20flash_optimized_halfILi32ELi32EEvPK6__halfS2_S2_S2_PKfS4_PS0_S5_S5_S4_fiE2sK[4096];
	// demoted variable
	.shared .align 2 .b8 _ZZ20flash_optimized_halfILi32ELi32EEvPK6__halfS2_S2_S2_PKfS4_PS0_S5_S5_S4_fiE2sV[4096];
	ld.param.u64 	%rd5, [_Z20flash_optimized_halfILi32ELi32EEvPK6__halfS2_S2_S2_PKfS4_PS0_S5_S5_S4_fi_param_0];
	ld.param.u64 	%rd8, [_Z20flash_optimized_halfILi32ELi32EEvPK6__halfS2_S2_S2_PKfS4_PS0_S5_S5_S4_fi_param_3];
	ld.param.u64 	%rd11, [_Z20flash_optimized_halfILi32ELi32EEvPK6__halfS2_S2_S2_PKfS4_PS0_S5_S5_S4_fi_param_6];
	ld.param.u64 	%rd12, [_Z20flash_optimized_halfILi32ELi32EEvPK6__halfS2_S2_S2_PKfS4_PS0_S5_S5_S4_fi_param_7];
	ld.param.u64 	%rd13, [_Z20flash_optimized_halfILi32ELi32EEvPK6__halfS2_S2_S2_PKfS4_PS0_S5_S5_S4_fi_param_8];
	ld.param.f32 	%f11, [_Z20flash_optimized_halfILi32ELi32EEvPK6__halfS2_S2_S2_PKfS4_PS0_S5_S5_S4_fi_param_10];
	ld.param.u32 	%r32, [_Z20flash_optimized_halfILi32ELi32EEvPK6__halfS2_S2_S2_PKfS4_PS0_S5_S5_S4_fi_param_11];
	mov.u32 	%r33, %tid.x;
	mov.u32 	%r2, %tid.y;
	mov.u32 	%r3, %ctaid.x;
	shl.b32 	%r4, %r3, 5;
	setp.ge.s32 	%p1, %r4, %r32;
	setp.gt.u32 	%p2, %r33, 63;
	or.pred  	%p3, %p1, %p2;
	@%p3 bra 	$L__BB6_3;
	shl.b32 	%r5, %r3, 11;
	cvta.to.global.u64 	%rd1, %rd5;
	cvta.to.global.u64 	%rd2, %rd8;
	mov.u32 	%r90, %r33;
$L__BB6_2:
	shl.b32 	%r34, %r2, 6;
	add.s32 	%r35, %r90, %r34;
	shl.b32 	%r36, %r35, 1;
	mov.u32 	%r37, _ZZ20flash_optimized_halfILi32ELi32EEvPK6__halfS2_S2_S2_PKfS4_PS0_S5_S5_S4_fiE2sQ;
	add.s32 	%r38, %r37, %r36;
	add.s32 	%r39, %r5, %r90;
	mul.wide.s32 	%rd15, %r39, 2;
	add.s64 	%rd16, %rd1, %rd15;
	ld.global.nc.u16 	%rs1, [%rd16];
	st.shared.u16 	[%r38], %rs1;
	mov.u32 	%r40, _ZZ20flash_optimized_halfILi32ELi32EEvPK6__halfS2_S2_S2_PKfS4_PS0_S5_S5_S4_fiE3sdO;
	add.s32 	%r41, %r40, %r36;
	add.s64 	%rd17, %rd2, %rd15;
	ld.global.nc.u16 	%rs2, [%rd17];
	st.shared.u16 	[%r41], %rs2;
	add.s32 	%r7, %r90, 32;
	setp.lt.u32 	%p4, %r90, 32;
	mov.u32 	%r90, %r7;
	@%p4 bra 	$L__BB6_2;
$L__BB6_3:
	bar.sync 	0;
	setp.lt.s32 	%p5, %r32, 1;
	@%p5 bra 	$L__BB6_18;
	ld.param.u64 	%rd38, [_Z20flash_optimized_halfILi32ELi32EEvPK6__halfS2_S2_S2_PKfS4_PS0_S5_S5_S4_fi_param_9];
	ld.param.u64 	%rd37, [_Z20flash_optimized_halfILi32ELi32EEvPK6__halfS2_S2_S2_PKfS4_PS0_S5_S5_S4_fi_param_5];
	add.s32 	%r43, %r4, %r2;
	shl.b32 	%r8, %r2, 6;
	cvta.to.global.u64 	%rd18, %rd37;
	mul.wide.s32 	%rd19, %r43, 4;
	add.s64 	%rd3, %rd18, %rd19;
	cvta.to.global.u64 	%rd20, %rd38;
	add.s64 	%rd4, %rd20, %rd19;
	shl.b32 	%r9, %r43, 6;
	mov.b32 	%r91, 0;
$L__BB6_5:
	setp.gt.u32 	%p6, %r33, 63;
	@%p6 bra 	$L__BB6_8;
	mov.u32 	%r44, %tid.y;
	shl.b32 	%r45, %r44, 7;
	shl.b32 	%r46, %r33, 1;
	add.s32 	%r47, %r45, %r46;
	mov.u32 	%r48, _ZZ20flash_optimized_halfILi32ELi32EEvPK6__halfS2_S2_S2_PKfS4_PS0_S5_S5_S4_fiE2sK;
	add.s32 	%r92, %r48, %r47;
	mov.u32 	%r49, _ZZ20flash_optimized_halfILi32ELi32EEvPK6__halfS2_S2_S2_PKfS4_PS0_S5_S5_S4_fiE2sV;
	add.s32 	%r93, %r49, %r47;
	shl.b32 	%r50, %r91, 6;
	add.s32 	%r51, %r33, %r8;
	add.s32 	%r94, %r51, %r50;
	mov.u32 	%r95, %r33;
$L__BB6_7:
	ld.param.u64 	%rd35, [_Z20flash_optimized_halfILi32ELi32EEvPK6__halfS2_S2_S2_PKfS4_PS0_S5_S5_S4_fi_param_2];
	ld.param.u64 	%rd34, [_Z20flash_optimized_halfILi32ELi32EEvPK6__halfS2_S2_S2_PKfS4_PS0_S5_S5_S4_fi_param_1];
	cvta.to.global.u64 	%rd21, %rd34;
	mul.wide.u32 	%rd22, %r94, 2;
	add.s64 	%rd23, %rd21, %rd22;
	ld.global.nc.u16 	%rs3, [%rd23];
	st.shared.u16 	[%r92], %rs3;
	cvta.to.global.u64 	%rd24, %rd35;
	add.s64 	%rd25, %rd24, %rd22;
	ld.global.nc.u16 	%rs4, [%rd25];
	st.shared.u16 	[%r93], %rs4;
	add.s32 	%r18, %r95, 32;
	add.s32 	%r94, %r94, 32;
	add.s32 	%r93, %r93, 64;
	add.s32 	%r92, %r92, 64;
	setp.lt.u32 	%p7, %r95, 32;
	mov.u32 	%r95, %r18;
	@%p7 bra 	$L__BB6_7;
$L__BB6_8:
	ld.param.u64 	%rd36, [_Z20flash_optimized_halfILi32ELi32EEvPK6__halfS2_S2_S2_PKfS4_PS0_S5_S5_S4_fi_param_4];
	bar.sync 	0;
	ld.global.nc.f32 	%f1, [%rd3];
	cvta.to.global.u64 	%rd26, %rd36;
	mov.u32 	%r55, %tid.y;
	add.s32 	%r56, %r4, %r55;
	mul.wide.s32 	%rd27, %r56, 4;
	add.s64 	%rd28, %rd26, %rd27;
	ld.global.nc.f32 	%f2, [%rd28];
	ld.global.nc.f32 	%f3, [%rd4];
	mov.b32 	%r96, 0;
$L__BB6_9:
	shl.b32 	%r23, %r96, 6;
	mov.f32 	%f129, 0f00000000;
	mov.b32 	%r97, 0;
$L__BB6_10:
	add.s32 	%r58, %r8, %r97;
	shl.b32 	%r59, %r58, 1;
	mov.u32 	%r60, _ZZ20flash_optimized_halfILi32ELi32EEvPK6__halfS2_S2_S2_PKfS4_PS0_S5_S5_S4_fiE2sQ;
	add.s32 	%r61, %r60, %r59;
	ld.shared.u16 	%rs5, [%r61];
	// begin inline asm
	{  cvt.f32.f16 %f13, %rs5;}

	// end inline asm
	add.s32 	%r62, %r23, %r97;
	shl.b32 	%r63, %r62, 1;
	mov.u32 	%r64, _ZZ20flash_optimized_halfILi32ELi32EEvPK6__halfS2_S2_S2_PKfS4_PS0_S5_S5_S4_fiE2sK;
	add.s32 	%r65, %r64, %r63;
	ld.shared.u16 	%rs6, [%r65];
	// begin inline asm
	{  cvt.f32.f16 %f14, %rs6;}

	// end inline asm
	fma.rn.f32 	%f45, %f13, %f14, %f129;
	ld.shared.u16 	%rs7, [%r61+2];
	// begin inline asm
	{  cvt.f32.f16 %f15, %rs7;}

	// end inline asm
	ld.shared.u16 	%rs8, [%r65+2];
	// begin inline asm
	{  cvt.f32.f16 %f16, %rs8;}

	// end inline asm
	fma.rn.f32 	%f46, %f15, %f16, %f45;
	ld.shared.u16 	%rs9, [%r61+4];
	// begin inline asm
	{  cvt.f32.f16 %f17, %rs9;}

	// end inline asm
	ld.shared.u16 	%rs10, [%r65+4];
	// begin inline asm
	{  cvt.f32.f16 %f18, %rs10;}

	// end inline asm
	fma.rn.f32 	%f47, %f17, %f18, %f46;
	ld.shared.u16 	%rs11, [%r61+6];
	// begin inline asm
	{  cvt.f32.f16 %f19, %rs11;}

	// end inline asm
	ld.shared.u16 	%rs12, [%r65+6];
	// begin inline asm
	{  cvt.f32.f16 %f20, %rs12;}

	// end inline asm
	fma.rn.f32 	%f48, %f19, %f20, %f47;
	ld.shared.u16 	%rs13, [%r61+8];
	// begin inline asm
	{  cvt.f32.f16 %f21, %rs13;}

	// end inline asm
	ld.shared.u16 	%rs14, [%r65+8];
	// begin inline asm
	{  cvt.f32.f16 %f22, %rs14;}

	// end inline asm
	fma.rn.f32 	%f49, %f21, %f22, %f48;
	ld.shared.u16 	%rs15, [%r61+10];
	// begin inline asm
	{  cvt.f32.f16 %f23, %rs15;}

	// end inline asm
	ld.shared.u16 	%rs16, [%r65+10];
	// begin inline asm
	{  cvt.f32.f16 %f24, %rs16;}

	// end inline asm
	fma.rn.f32 	%f50, %f23, %f24, %f49;
	ld.shared.u16 	%rs17, [%r61+12];
	// begin inline asm
	{  cvt.f32.f16 %f25, %rs17;}

	// end inline asm
	ld.shared.u16 	%rs18, [%r65+12];
	// begin inline asm
	{  cvt.f32.f16 %f26, %rs18;}

	// end inline asm
	fma.rn.f32 	%f51, %f25, %f26, %f50;
	ld.shared.u16 	%rs19, [%r61+14];
	// begin inline asm
	{  cvt.f32.f16 %f27, %rs19;}

	// end inline asm
	ld.shared.u16 	%rs20, [%r65+14];
	// begin inline asm
	{  cvt.f32.f16 %f28, %rs20;}

	// end inline asm
	fma.rn.f32 	%f52, %f27, %f28, %f51;
	ld.shared.u16 	%rs21, [%r61+16];
	// begin inline asm
	{  cvt.f32.f16 %f29, %rs21;}

	// end inline asm
	ld.shared.u16 	%rs22, [%r65+16];
	// begin inline asm
	{  cvt.f32.f16 %f30, %rs22;}

	// end inline asm
	fma.rn.f32 	%f53, %f29, %f30, %f52;
	ld.shared.u16 	%rs23, [%r61+18];
	// begin inline asm
	{  cvt.f32.f16 %f31, %rs23;}

	// end inline asm
	ld.shared.u16 	%rs24, [%r65+18];
	// begin inline asm
	{  cvt.f32.f16 %f32, %rs24;}

	// end inline asm
	fma.rn.f32 	%f54, %f31, %f32, %f53;
	ld.shared.u16 	%rs25, [%r61+20];
	// begin inline asm
	{  cvt.f32.f16 %f33, %rs25;}

	// end inline asm
	ld.shared.u16 	%rs26, [%r65+20];
	// begin inline asm
	{  cvt.f32.f16 %f34, %rs26;}

	// end inline asm
	fma.rn.f32 	%f55, %f33, %f34, %f54;
	ld.shared.u16 	%rs27, [%r61+22];
	// begin inline asm
	{  cvt.f32.f16 %f35, %rs27;}

	// end inline asm
	ld.shared.u16 	%rs28, [%r65+22];
	// begin inline asm
	{  cvt.f32.f16 %f36, %rs28;}

	// end inline asm
	fma.rn.f32 	%f56, %f35, %f36, %f55;
	ld.shared.u16 	%rs29, [%r61+24];
	// begin inline asm
	{  cvt.f32.f16 %f37, %rs29;}

	// end inline asm
	ld.shared.u16 	%rs30, [%r65+24];
	// begin inline asm
	{  cvt.f32.f16 %f38, %rs30;}

	// end inline asm
	fma.rn.f32 	%f57, %f37, %f38, %f56;
	ld.shared.u16 	%rs31, [%r61+26];
	// begin inline asm
	{  cvt.f32.f16 %f39, %rs31;}

	// end inline asm
	ld.shared.u16 	%rs32, [%r65+26];
	// begin inline asm
	{  cvt.f32.f16 %f40, %rs32;}

	// end inline asm
	fma.rn.f32 	%f58, %f39, %f40, %f57;
	ld.shared.u16 	%rs33, [%r61+28];
	// begin inline asm
	{  cvt.f32.f16 %f41, %rs33;}

	// end inline asm
	ld.shared.u16 	%rs34, [%r65+28];
	// begin inline asm
	{  cvt.f32.f16 %f42, %rs34;}

	// end inline asm
	fma.rn.f32 	%f59, %f41, %f42, %f58;
	ld.shared.u16 	%rs35, [%r61+30];
	// begin inline asm
	{  cvt.f32.f16 %f43, %rs35;}

	// end inline asm
	ld.shared.u16 	%rs36, [%r65+30];
	// begin inline asm
	{  cvt.f32.f16 %f44, %rs36;}

	// end inline asm
	fma.rn.f32 	%f129, %f43, %f44, %f59;
	add.s32 	%r97, %r97, 16;
	setp.ne.s32 	%p8, %r97, 64;
	@%p8 bra 	$L__BB6_10;
	mul.f32 	%f61, %f11, %f129;
	sub.f32 	%f62, %f61, %f1;
	fma.rn.f32 	%f63, %f62, 0f3BBB989D, 0f3F000000;
	cvt.sat.f32.f32 	%f64, %f63;
	mov.f32 	%f65, 0f4B400001;
	mov.f32 	%f66, 0f437C0000;
	fma.rm.f32 	%f67, %f64, %f66, %f65;
	add.f32 	%f68, %f67, 0fCB40007F;
	neg.f32 	%f69, %f68;
	fma.rn.f32 	%f70, %f62, 0f3FB8AA3B, %f69;
	fma.rn.f32 	%f71, %f62, 0f32A57060, %f70;
	mov.b32 	%r67, %f67;
	shl.b32 	%r68, %r67, 23;
	mov.b32 	%f72, %r68;
	ex2.approx.ftz.f32 	%f73, %f71;
	mul.f32 	%f74, %f73, %f72;
	div.rn.f32 	%f6, %f74, %f2;
	mov.f32 	%f130, 0f00000000;
	mov.b32 	%r98, 0;
$L__BB6_12:
	add.s32 	%r69, %r8, %r98;
	shl.b32 	%r70, %r69, 1;
	mov.u32 	%r71, _ZZ20flash_optimized_halfILi32ELi32EEvPK6__halfS2_S2_S2_PKfS4_PS0_S5_S5_S4_fiE3sdO;
	add.s32 	%r72, %r71, %r70;
	ld.shared.u16 	%rs37, [%r72];
	// begin inline asm
	{  cvt.f32.f16 %f75, %rs37;}

	// end inline asm
	add.s32 	%r73, %r23, %r98;
	shl.b32 	%r74, %r73, 1;
	mov.u32 	%r75, _ZZ20flash_optimized_halfILi32ELi32EEvPK6__halfS2_S2_S2_PKfS4_PS0_S5_S5_S4_fiE2sV;
	add.s32 	%r76, %r75, %r74;
	ld.shared.u16 	%rs38, [%r76];
	// begin inline asm
	{  cvt.f32.f16 %f76, %rs38;}

	// end inline asm
	fma.rn.f32 	%f107, %f75, %f76, %f130;
	ld.shared.u16 	%rs39, [%r72+2];
	// begin inline asm
	{  cvt.f32.f16 %f77, %rs39;}

	// end inline asm
	ld.shared.u16 	%rs40, [%r76+2];
	// begin inline asm
	{  cvt.f32.f16 %f78, %rs40;}

	// end inline asm
	fma.rn.f32 	%f108, %f77, %f78, %f107;
	ld.shared.u16 	%rs41, [%r72+4];
	// begin inline asm
	{  cvt.f32.f16 %f79, %rs41;}

	// end inline asm
	ld.shared.u16 	%rs42, [%r76+4];
	// begin inline asm
	{  cvt.f32.f16 %f80, %rs42;}

	// end inline asm
	fma.rn.f32 	%f109, %f79, %f80, %f108;
	ld.shared.u16 	%rs43, [%r72+6];
	// begin inline asm
	{  cvt.f32.f16 %f81, %rs43;}

	// end inline asm
	ld.shared.u16 	%rs44, [%r76+6];
	// begin inline asm
	{  cvt.f32.f16 %f82, %rs44;}

	// end inline asm
	fma.rn.f32 	%f110, %f81, %f82, %f109;
	ld.shared.u16 	%rs45, [%r72+8];
	// begin inline asm
	{  cvt.f32.f16 %f83, %rs45;}

	// end inline asm
	ld.shared.u16 	%rs46, [%r76+8];
	// begin inline asm
	{  cvt.f32.f16 %f84, %rs46;}

	// end inline asm
	fma.rn.f32 	%f111, %f83, %f84, %f110;
	ld.shared.u16 	%rs47, [%r72+10];
	// begin inline asm
	{  cvt.f32.f16 %f85, %rs47;}

	// end inline asm
	ld.shared.u16 	%rs48, [%r76+10];
	// begin inline asm
	{  cvt.f32.f16 %f86, %rs48;}

	// end inline asm
	fma.rn.f32 	%f112, %f85, %f86, %f111;
	ld.shared.u16 	%rs49, [%r72+12];
	// begin inline asm
	{  cvt.f32.f16 %f87, %rs49;}

	// end inline asm
	ld.shared.u16 	%rs50, [%r76+12];
	// begin inline asm
	{  cvt.f32.f16 %f88, %rs50;}

	// end inline asm
	fma.rn.f32 	%f113, %f87, %f88, %f112;
	ld.shared.u16 	%rs51, [%r72+14];
	// begin inline asm
	{  cvt.f32.f16 %f89, %rs51;}

	// end inline asm
	ld.shared.u16 	%rs52, [%r76+14];
	// begin inline asm
	{  cvt.f32.f16 %f90, %rs52;}

	// end inline asm
	fma.rn.f32 	%f114, %f89, %f90, %f113;
	ld.shared.u16 	%rs53, [%r72+16];
	// begin inline asm
	{  cvt.f32.f16 %f91, %rs53;}

	// end inline asm
	ld.shared.u16 	%rs54, [%r76+16];
	// begin inline asm
	{  cvt.f32.f16 %f92, %rs54;}

	// end inline asm
	fma.rn.f32 	%f115, %f91, %f92, %f114;
	ld.shared.u16 	%rs55, [%r72+18];
	// begin inline asm
	{  cvt.f32.f16 %f93, %rs55;}

	// end inline asm
	ld.shared.u16 	%rs56, [%r76+18];
	// begin inline asm
	{  cvt.f32.f16 %f94, %rs56;}

	// end inline asm
	fma.rn.f32 	%f116, %f93, %f94, %f115;
	ld.shared.u16 	%rs57, [%r72+20];
	// begin inline asm
	{  cvt.f32.f16 %f95, %rs57;}

	// end inline asm
	ld.shared.u16 	%rs58, [%r76+20];
	// begin inline asm
	{  cvt.f32.f16 %f96, %rs58;}

	// end inline asm
	fma.rn.f32 	%f117, %f95, %f96, %f116;
	ld.shared.u16 	%rs59, [%r72+22];
	// begin inline asm
	{  cvt.f32.f16 %f97, %rs59;}

	// end inline asm
	ld.shared.u16 	%rs60, [%r76+22];
	// begin inline asm
	{  cvt.f32.f16 %f98, %rs60;}

	// end inline asm
	fma.rn.f32 	%f118, %f97, %f98, %f117;
	ld.shared.u16 	%rs61, [%r72+24];
	// begin inline asm
	{  cvt.f32.f16 %f99, %rs61;}

	// end inline asm
	ld.shared.u16 	%rs62, [%r76+24];
	// begin inline asm
	{  cvt.f32.f16 %f100, %rs62;}

	// end inline asm
	fma.rn.f32 	%f119, %f99, %f100, %f118;
	ld.shared.u16 	%rs63, [%r72+26];
	// begin inline asm
	{  cvt.f32.f16 %f101, %rs63;}

	// end inline asm
	ld.shared.u16 	%rs64, [%r76+26];
	// begin inline asm
	{  cvt.f32.f16 %f102, %rs64;}

	// end inline asm
	fma.rn.f32 	%f120, %f101, %f102, %f119;
	ld.shared.u16 	%rs65, [%r72+28];
	// begin inline asm
	{  cvt.f32.f16 %f103, %rs65;}

	// end inline asm
	ld.shared.u16 	%rs66, [%r76+28];
	// begin inline asm
	{  cvt.f32.f16 %f104, %rs66;}

	// end inline asm
	fma.rn.f32 	%f121, %f103, %f104, %f120;
	ld.shared.u16 	%rs67, [%r72+30];
	// begin inline asm
	{  cvt.f32.f16 %f105, %rs67;}

	// end inline asm
	ld.shared.u16 	%rs68, [%r76+30];
	// begin inline asm
	{  cvt.f32.f16 %f106, %rs68;}

	// end inline asm
	fma.rn.f32 	%f130, %f105, %f106, %f121;
	add.s32 	%r98, %r98, 16;
	setp.ne.s32 	%p9, %r98, 64;
	@%p9 bra 	$L__BB6_12;
	setp.gt.u32 	%p10, %r33, 63;
	sub.f32 	%f122, %f130, %f3;
	mul.f32 	%f9, %f6, %f122;
	@%p10 bra 	$L__BB6_16;
	mul.f32 	%f10, %f11, %f9;
	mov.u32 	%r99, %r33;
$L__BB6_15:
	add.s32 	%r77, %r9, %r99;
	mul.wide.s32 	%rd32, %r77, 2;
	add.s64 	%rd29, %rd11, %rd32;
	add.s32 	%r78, %r23, %r99;
	shl.b32 	%r79, %r78, 1;
	add.s32 	%r81, %r64, %r79;
	ld.shared.u16 	%rs69, [%r81];
	// begin inline asm
	{  cvt.f32.f16 %f123, %rs69;}

	// end inline asm
	mul.f32 	%f124, %f10, %f123;
	// begin inline asm
	{  cvt.rn.f16.f32 %rs70, %f124;}

	// end inline asm
	// begin inline asm
	{ atom.add.noftz.f16 %rs71,[%rd29],%rs70; }

	// end inline asm
	shl.b32 	%r82, %r91, 6;
	add.s32 	%r83, %r78, %r82;
	mul.wide.u32 	%rd33, %r83, 2;
	add.s64 	%rd30, %rd12, %rd33;
	add.s32 	%r84, %r99, %r8;
	shl.b32 	%r85, %r84, 1;
	mov.u32 	%r86, _ZZ20flash_optimized_halfILi32ELi32EEvPK6__halfS2_S2_S2_PKfS4_PS0_S5_S5_S4_fiE2sQ;
	add.s32 	%r87, %r86, %r85;
	ld.shared.u16 	%rs73, [%r87];
	// begin inline asm
	{  cvt.f32.f16 %f125, %rs73;}

	// end inline asm
	mul.f32 	%f126, %f10, %f125;
	// begin inline asm
	{  cvt.rn.f16.f32 %rs74, %f126;}

	// end inline asm
	// begin inline asm
	{ atom.add.noftz.f16 %rs75,[%rd30],%rs74; }

	// end inline asm
	add.s64 	%rd31, %rd13, %rd33;
	mov.u32 	%r88, _ZZ20flash_optimized_halfILi32ELi32EEvPK6__halfS2_S2_S2_PKfS4_PS0_S5_S5_S4_fiE3sdO;
	add.s32 	%r89, %r88, %r85;
	ld.shared.u16 	%rs77, [%r89];
	// begin inline asm
	{  cvt.f32.f16 %f127, %rs77;}

	// end inline asm
	mul.f32 	%f128, %f6, %f127;
	// begin inline asm
	{  cvt.rn.f16.f32 %rs78, %f128;}

	// end inline asm
	// begin inline asm
	{ atom.add.noftz.f16 %rs79,[%rd31],%rs78; }

	// end inline asm
	add.s32 	%r29, %r99, 32;
	setp.lt.u32 	%p11, %r99, 32;
	mov.u32 	%r99, %r29;
	@%p11 bra 	$L__BB6_15;
$L__BB6_16:
	add.s32 	%r96, %r96, 1;
	setp.ne.s32 	%p12, %r96, 32;
	@%p12 bra 	$L__BB6_9;
	bar.sync 	0;
	add.s32 	%r91, %r91, 32;
	setp.lt.s32 	%p13, %r91, %r32;
	@%p13 bra 	$L__BB6_5;
$L__BB6_18:
	ret;

}


// ===== COMPILED SASS (sm_100) =====

	.target	sm_100

	.elftype	@"ET_EXEC"


//--------------------- .note.nv.tkinfo           --------------------------
	.section	.note.nv.tkinfo,"",@"SHT_NOTE"
	.sectionflags	@"SHF_NOTE_NV_TKINFO"
	.tkinfo
        /*0018*/ 	.word	0x00000002
        /*0030*/ 	.string	""
        /*0030*/ 	.string	"ptxas"
        /*0030*/ 	.string	"Cuda compilation tools, release 13.0, V13.0.88"
        /*0030*/ 	.string	"Build cuda_13.0.r13.0/compiler.36424714_0"
        /*0030*/ 	.string	"-arch sm_100 -m 64 "



//--------------------- .note.nv.cuinfo           --------------------------
	.section	.note.nv.cuinfo,"",@"SHT_NOTE"
	.sectionflags	@"SHF_NOTE_NV_CUINFO"
        /*0018*/ 	.short	0x0002
        /*001a*/ 	.short	0x0064
        /*001c*/ 	.short	0x0082
	.zero		2


//--------------------- .nv.info                  --------------------------
	.section	.nv.info,"",@"SHT_CUDA_INFO"
	.align	4


	//----- nvinfo : EIATTR_REGCOUNT
	.align		4
        /*0000*/ 	.byte	0x04, 0x2f
        /*0002*/ 	.short	(.L_1 - .L_0)
	.align		4
.L_0:
        /*0004*/ 	.word	index@(_Z17float2half_kernelP6__halfPKfi)
        /*0008*/ 	.word	0x0000000a


	//----- nvinfo : EIATTR_FRAME_SIZE
	.align		4
.L_1:
        /*000c*/ 	.byte	0x04, 0x11
        /*000e*/ 	.short	(.L_3 - .L_2)
	.align		4
.L_2:
        /*0010*/ 	.word	index@(_Z17float2half_kernelP6__halfPKfi)
        /*0014*/ 	.word	0x00000000


	//----- nvinfo : EIATTR_REGCOUNT
	.align		4
.L_3:
        /*0018*/ 	.byte	0x04, 0x2f
        /*001a*/ 	.short	(.L_5 - .L_4)
	.align		4
.L_4:
        /*001c*/ 	.word	index@(_Z18compute_delta_halfPK6__halfS1_Pfii)
        /*0020*/ 	.word	0x00000020


	//----- nvinfo : EIATTR_FRAME_SIZE
	.align		4
.L_5:
        /*0024*/ 	.byte	0x04, 0x11
        /*0026*/ 	.short	(.L_7 - .L_6)
	.align		4
.L_6:
        /*0028*/ 	.word	index@(_Z18compute_delta_halfPK6__halfS1_Pfii)
        /*002c*/ 	.word	0x00000000


	//----- nvinfo : EIATTR_REGCOUNT
	.align		4
.L_7:
        /*0030*/ 	.byte	0x04, 0x2f
        /*0032*/ 	.short	(.L_9 - .L_8)
	.align		4
.L_8:
        /*0034*/ 	.word	index@(_Z21flush_l2_cache_kernelPfi)
        /*0038*/ 	.word	0x00000008


	//----- nvinfo : EIATTR_FRAME_SIZE
	.align		4
.L_9:
        /*003c*/ 	.byte	0x04, 0x11
        /*003e*/ 	.short	(.L_11 - .L_10)
	.align		4
.L_10:
        /*0040*/ 	.word	index@(_Z21flush_l2_cache_kernelPfi)
        /*0044*/ 	.word	0x00000000


	//----- nvinfo : EIATTR_REGCOUNT
	.align		4
.L_11:
        /*0048*/ 	.byte	0x04, 0x2f
        /*004a*/ 	.short	(.L_13 - .L_12)
	.align		4
.L_12:
        /*004c*/ 	.word	index@(_Z20flash_optimized_halfILi4ELi4EEvPK6__halfS2_S2_S2_PKfS4_PS0_S5_S5_S4_fi)
        /*0050*/ 	.word	0x00000030


	//----- nvinfo : EIATTR_FRAME_SIZE
	.align		4
.L_13:
        /*0054*/ 	.byte	0x04, 0x11
        /*0056*/ 	.short	(.L_15 - .L_14)
	.align		4
.L_14:
        /*0058*/ 	.word	index@($__internal_3_$__cuda_sm3x_div_rn_noftz_f32_slowpath)
        /*005c*/ 	.word	0x00000000


	//----- nvinfo : EIATTR_FRAME_SIZE
	.align		4
.L_15:
        /*0060*/ 	.byte	0x04, 0x11
        /*0062*/ 	.short	(.L_17 - .L_16)
	.align		4
.L_16:
        /*0064*/ 	.word	index@(_Z20flash_optimized_halfILi4ELi4EEvPK6__halfS2_S2_S2_PKfS4_PS0_S5_S5_S4_fi)
        /*0068*/ 	.word	0x00000000


	//----- nvinfo : EIATTR_REGCOUNT
	.align		4
.L_17:
        /*006c*/ 	.byte	0x04, 0x2f
        /*006e*/ 	.short	(.L_19 - .L_18)
	.align		4
.L_18:
        /*0070*/ 	.word	index@(_Z20flash_optimized_halfILi8ELi8EEvPK6__halfS2_S2_S2_PKfS4_PS0_S5_S5_S4_fi)
        /*0074*/ 	.word	0x00000028


	//----- nvinfo : EIATTR_FRAME_SIZE
	.align		4
.L_19:
        /*0078*/ 	.byte	0x04, 0x11
        /*007a*/ 	.short	(.L_21 - .L_20)
	.align		4
.L_20:
        /*007c*/ 	.word	index@($__internal_2_$__cuda_sm3x_div_rn_noftz_f32_slowpath)
        /*0080*/ 	.word	0x00000000


	//----- nvinfo : EIATTR_FRAME_SIZE
	.align		4
.L_21:
        /*0084*/ 	.byte	0x04, 0x11
        /*0086*/ 	.short	(.L_23 - .L_22)
	.align		4
.L_22:
        /*0088*/ 	.word	index@(_Z20flash_optimized_halfILi8ELi8EEvPK6__halfS2_S2_S2_PKfS4_PS0_S5_S5_S4_fi)
        /*008c*/ 	.word	0x00000000


	//----- nvinfo : EIATTR_REGCOUNT
	.align		4
.L_23:
        /*0090*/ 	.byte	0x04, 0x2f
        /*0092*/ 	.short	(.L_25 - .L_24)
	.align		4
.L_24:
        /*0094*/ 	.word	index@(_Z20flash_optimized_halfILi16ELi16EEvPK6__halfS2_S2_S2_PKfS4_PS0_S5_S5_S4_fi)
        /*0098*/ 	.word	0x00000020


	//----- nvinfo : EIATTR_FRAME_SIZE
	.align		4
.L_25:
        /*009c*/ 	.byte	0x04, 0x11
        /*009e*/ 	.short	(.L_27 - .L_26)
	.align		4
.L_26:
        /*00a0*/ 	.word	index@($__internal_1_$__cuda_sm3x_div_rn_noftz_f32_slowpath)
        /*00a4*/ 	.word	0x00000000


	//----- nvinfo : EIATTR_FRAME_SIZE
	.align		4
.L_27:
        /*00a8*/ 	.byte	0x04, 0x11
        /*00aa*/ 	.short	(.L_29 - .L_28)
	.align		4
.L_28:
        /*00ac*/ 	.word	index@(_Z20flash_optimized_halfILi16ELi16EEvPK6__halfS2_S2_S2_PKfS4_PS0_S5_S5_S4_fi)
        /*00b0*/ 	.word	0x00000000


	//----- nvinfo : EIATTR_REGCOUNT
	.align		4
.L_29:
        /*00b4*/ 	.byte	0x04, 0x2f
        /*00b6*/ 	.short	(.L_31 - .L_30)
	.align		4
.L_30:
        /*00b8*/ 	.word	index@(_Z20flash_optimized_halfILi32ELi32EEvPK6__halfS2_S2_S2_PKfS4_PS0_S5_S5_S4_fi)
        /*00bc*/ 	.word	0x00000020


	//----- nvinfo : EIATTR_FRAME_SIZE
	.align		4
.L_31:
        /*00c0*/ 	.byte	0x04, 0x11
        /*00c2*/ 	.short	(.L_33 - .L_32)
	.align		4
.L_32:
        /*00c4*/ 	.word	index@($__internal_0_$__cuda_sm3x_div_rn_noftz_f32_slowpath)
        /*00c8*/ 	.word	0x00000000


	//----- nvinfo : EIATTR_FRAME_SIZE
	.align		4
.L_33:
        /*00cc*/ 	.byte	0x04, 0x11
        /*00ce*/ 	.short	(.L_35 - .L_34)
	.align		4
.L_34:
        /*00d0*/ 	.word	index@(_Z20flash_optimized_halfILi32ELi32EEvPK6__halfS2_S2_S2_PKfS4_PS0_S5_S5_S4_fi)
        /*00d4*/ 	.word	0x00000000


	//----- nvinfo : EIATTR_MIN_STACK_SIZE
	.align		4
.L_35:
        /*00d8*/ 	.byte	0x04, 0x12
        /*00da*/ 	.short	(.L_37 - .L_36)
	.align		4
.L_36:
        /*00dc*/ 	.word	index@(_Z20flash_optimized_halfILi32ELi32EEvPK6__halfS2_S2_S2_PKfS4_PS0_S5_S5_S4_fi)
        /*00e0*/ 	.word	0x00000000


	//----- nvinfo : EIATTR_MIN_STACK_SIZE
	.align		4
.L_37:
        /*00e4*/ 	.byte	0x04, 0x12
        /*00e6*/ 	.short	(.L_39 - .L_38)
	.align		4
.L_38:
        /*00e8*/ 	.word	index@(_Z20flash_optimized_halfILi16ELi16EEvPK6__halfS2_S2_S2_PKfS4_PS0_S5_S5_S4_fi)
        /*00ec*/ 	.word	0x00000000


	//----- nvinfo : EIATTR_MIN_STACK_SIZE
	.align		4
.L_39:
        /*00f0*/ 	.byte	0x04, 0x12
        /*00f2*/ 	.short	(.L_41 - .L_40)
	.align		4
.L_40:
        /*00f4*/ 	.word	index@(_Z20flash_optimized_halfILi8ELi8EEvPK6__halfS2_S2_S2_PKfS4_PS0_S5_S5_S4_fi)
        /*00f8*/ 	.word	0x00000000


	//----- nvinfo : EIATTR_MIN_STACK_SIZE
	.align		4
.L_41:
        /*00fc*/ 	.byte	0x04, 0x12
        /*00fe*/ 	.short	(.L_43 - .L_42)
	.align		4
.L_42:
        /*0100*/ 	.word	index@(_Z20flash_optimized_halfILi4ELi4EEvPK6__halfS2_S2_S2_PKfS4_PS0_S5_S5_S4_fi)
        /*0104*/ 	.word	0x00000000


	//----- nvinfo : EIATTR_MIN_STACK_SIZE
	.align		4
.L_43:
        /*0108*/ 	.byte	0x04, 0x12
        /*010a*/ 	.short	(.L_45 - .L_44)
	.align		4
.L_44:
        /*010c*/ 	.word	index@(_Z21flush_l2_cache_kernelPfi)
        /*0110*/ 	.word	0x00000000


	//----- nvinfo : EIATTR_MIN_STACK_SIZE
	.align		4
.L_45:
        /*0114*/ 	.byte	0x04, 0x12
        /*0116*/ 	.short	(.L_47 - .L_46)
	.align		4
.L_46:
        /*0118*/ 	.word	index@(_Z18compute_delta_halfPK6__halfS1_Pfii)
        /*011c*/ 	.word	0x00000000


	//----- nvinfo : EIATTR_MIN_STACK_SIZE
	.align		4
.L_47:
        /*0120*/ 	.byte	0x04, 0x12
        /*0122*/ 	.short	(.L_49 - .L_48)
	.align		4
.L_48:
        /*0124*/ 	.word	index@(_Z17float2half_kernelP6__halfPKfi)
        /*0128*/ 	.word	0x00000000
.L_49:


//--------------------- .nv.compat                --------------------------
	.section	.nv.compat,"",@"SHT_CUDA_COMPAT_INFO"
	.align	4
        /*0000*/ 	.byte	0x02, 0x09, 0x00, 0x00, 0x02, 0x02, 0x01, 0x00, 0x02, 0x05, 0x05, 0x00, 0x03, 0x07, 0x01, 0x01
        /*0010*/ 	.byte	0x02, 0x03, 0x00, 0x00, 0x02, 0x06, 0x01, 0x00, 0x04, 0x0b, 0x08, 0x00, 0x01, 0x00, 0x00, 0x00
        /*0020*/ 	.byte	0x00, 0x00, 0x00, 0x00


//--------------------- .nv.info._Z20flash_optimized_halfILi32ELi32EEvPK6__halfS2_S2_S2_PKfS4_PS0_S5_S5_S4_fi --------------------------
	.section	.nv.info._Z20flash_optimized_halfILi32ELi32EEvPK6__halfS2_S2_S2_PKfS4_PS0_S5_S5_S4_fi,"",@"SHT_CUDA_INFO"
	.sectionflags	@""
	.align	4


	//----- nvinfo : EIATTR_CUDA_API_VERSION
	.align		4
        /*0000*/ 	.byte	0x04, 0x37
        /*0002*/ 	.short	(.L_51 - .L_50)
.L_50:
        /*0004*/ 	.word	0x00000082


	//----- nvinfo : EIATTR_KPARAM_INFO
	.align		4
.L_51:
        /*0008*/ 	.byte	0x04, 0x17
        /*000a*/ 	.short	(.L_53 - .L_52)
.L_52:
        /*000c*/ 	.word	0x00000000
        /*0010*/ 	.short	0x000b
        /*0012*/ 	.short	0x0054
        /*0014*/ 	.byte	0x00, 0xf0, 0x11, 0x00


	//----- nvinfo : EIATTR_KPARAM_INFO
	.align		4
.L_53:
        /*0018*/ 	.byte	0x04, 0x17
        /*001a*/ 	.short	(.L_55 - .L_54)
.L_54:
        /*001c*/ 	.word	0x00000000
        /*0020*/ 	.short	0x000a
        /*0022*/ 	.short	0x0050
        /*0024*/ 	.byte	0x00, 0xf0, 0x11, 0x00


	//----- nvinfo : EIATTR_KPARAM_INFO
	.align		4
.L_55:
        /*0028*/ 	.byte	0x04, 0x17
        /*002a*/ 	.short	(.L_57 - .L_56)
.L_56:
        /*002c*/ 	.word	0x00000000
        /*0030*/ 	.short	0x0009
        /*0032*/ 	.short	0x0048
        /*0034*/ 	.byte	0x00, 0xf5, 0x21, 0x00


	//----- nvinfo : EIATTR_KPARAM_INFO
	.align		4
.L_57:
        /*0038*/ 	.byte	0x04, 0x17
        /*003a*/ 	.short	(.L_59 - .L_58)
.L_58:
        /*003c*/ 	.word	0x00000000
        /*0040*/ 	.short	0x0008
        /*0042*/ 	.short	0x0040
        /*0044*/ 	.byte	0x00, 0xf5, 0x21, 0x00


	//----- nvinfo : EIATTR_KPARAM_INFO
	.align		4
.L_59:
        /*0048*/ 	.byte	0x04, 0x17
        /*004a*/ 	.short	(.L_61 - .L_60)
.L_60:
        /*004c*/ 	.word	0x00000000
        /*0050*/ 	.short	0x0007
        /*0052*/ 	.short	0x0038
        /*0054*/ 	.byte	0x00, 0xf5, 0x21, 0x00


	//----- nvinfo : EIATTR_KPARAM_INFO
	.align		4
.L_61:
        /*0058*/ 	.byte	0x04, 0x17
        /*005a*/ 	.short	(.L_63 - .L_62)
.L_62:
        /*005c*/ 	.word	0x00000000
        /*0060*/ 	.short	0x0006
        /*0062*/ 	.short	0x0030
        /*0064*/ 	.byte	0x00, 0xf5, 0x21, 0x00


	//----- nvinfo : EIATTR_KPARAM_INFO
	.align		4
.L_63:
        /*0068*/ 	.byte	0x04, 0x17
        /*006a*/ 	.short	(.L_65 - .L_64)
.L_64:
        /*006c*/ 	.word	0x00000000
        /*0070*/ 	.short	0x0005
        /*0072*/ 	.short	0x0028
        /*0074*/ 	.byte	0x00, 0xf5, 0x21, 0x00


	//----- nvinfo : EIATTR_KPARAM_INFO
	.align		4
.L_65:
        /*0078*/ 	.byte	0x04, 0x17
        /*007a*/ 	.short	(.L_67 - .L_66)
.L_66:
        /*007c*/ 	.word	0x00000000
        /*0080*/ 	.short	0x0004
        /*0082*/ 	.short	0x0020
        /*0084*/ 	.byte	0x00, 0xf5, 0x21, 0x00


	//----- nvinfo : EIATTR_KPARAM_INFO
	.align		4
.L_67:
        /*0088*/ 	.byte	0x04, 0x17
        /*008a*/ 	.short	(.L_69 - .L_68)
.L_68:
        /*008c*/ 	.word	0x00000000
        /*0090*/ 	.short	0x0003
        /*0092*/ 	.short	0x0018
        /*0094*/ 	.byte	0x00, 0xf5, 0x21, 0x00


	//----- nvinfo : EIATTR_KPARAM_INFO
	.align		4
.L_69:
        /*0098*/ 	.byte	0x04, 0x17
        /*009a*/ 	.short	(.L_71 - .L_70)
.L_70:
        /*009c*/ 	.word	0x00000000
        /*00a0*/ 	.short	0x0002
        /*00a2*/ 	.short	0x0010
        /*00a4*/ 	.byte	0x00, 0xf5, 0x21, 0x00


	//----- nvinfo : EIATTR_KPARAM_INFO
	.align		4
.L_71:
        /*00a8*/ 	.byte	0x04, 0x17
        /*00aa*/ 	.short	(.L_73 - .L_72)
.L_72:
        /*00ac*/ 	.word	0x00000000
        /*00b0*/ 	.short	0x0001
        /*00b2*/ 	.short	0x0008
        /*00b4*/ 	.byte	0x00, 0xf5, 0x21, 0x00


	//----- nvinfo : EIATTR_KPARAM_INFO
	.align		4
.L_73:
        /*00b8*/ 	.byte	0x04, 0x17
        /*00ba*/ 	.short	(.L_75 - .L_74)
.L_74:
        /*00bc*/ 	.word	0x00000000
        /*00c0*/ 	.short	0x0000
        /*00c2*/ 	.short	0x0000
        /*00c4*/ 	.byte	0x00, 0xf5, 0x21, 0x00


	//----- nvinfo : EIATTR_SPARSE_MMA_MASK
	.align		4
.L_75:
        /*00c8*/ 	.byte	0x03, 0x50
        /*00ca*/ 	.short	0x0000


	//----- nvinfo : EIATTR_MAXREG_COUNT
	.align		4
        /*00cc*/ 	.byte	0x03, 0x1b
        /*00ce*/ 	.short	0x00ff


	//----- nvinfo : EIATTR_NUM_BARRIERS
	.align		4
        /*00d0*/ 	.byte	0x02, 0x4c
        /*00d2*/ 	.byte	0x01
	.zero		1


	//----- nvinfo : EIATTR_MERCURY_ISA_VERSION
	.align		4
        /*00d4*/ 	.byte	0x03, 0x5f
        /*00d6*/ 	.short	0x0101


	//----- nvinfo : EIATTR_VRC_CTA_INIT_COUNT
	.align		4
        /*00d8*/ 	.byte	0x02, 0x4a
	.zero		1
	.zero		1


	//----- nvinfo : EIATTR_ATOM16_EMUL_INSTR_REG_MAP
	.align		4
        /*00dc*/ 	.byte	0x04, 0x2e
        /*00de*/ 	.short	(.L_77 - .L_76)


	//   ....[0]....
.L_76:
        /*00e0*/ 	.word	0x00001110
        /*00e4*/ 	.short	0x0008
        /*00e6*/ 	.short	0x0000


	//   ....[1]....
        /*00e8*/ 	.word	0x00001190
        /*00ec*/ 	.short	0x0008
        /*00ee*/ 	.short	0x0000


	//   ....[2]....
        /*00f0*/ 	.word	0x00001270
        /*00f4*/ 	.short	0x0008
        /*00f6*/ 	.short	0x0000


	//   ....[3]....
        /*00f8*/ 	.word	0x00001300
        /*00fc*/ 	.short	0x0008
        /*00fe*/ 	.short	0x0000


	//   ....[4]....
        /*0100*/ 	.word	0x000013c0
        /*0104*/ 	.short	0x0008
        /*0106*/ 	.short	0x0000


	//   ....[5]....
        /*0108*/ 	.word	0x00001450
        /*010c*/ 	.short	0x0008
        /*010e*/ 	.short	0x0000


	//----- nvinfo : EIATTR_EXIT_INSTR_OFFSETS
	.align		4
.L_77:
        /*0110*/ 	.byte	0x04, 0x1c
        /*0112*/ 	.short	(.L_79 - .L_78)


	//   ....[0]....
.L_78:
        /*0114*/ 	.word	0x00000230


	//   ....[1]....
        /*0118*/ 	.word	0x00001540


	//----- nvinfo : EIATTR_CRS_STACK_SIZE
	.align		4
.L_79:
        /*011c*/ 	.byte	0x04, 0x1e
        /*011e*/ 	.short	(.L_81 - .L_80)
.L_80:
        /*0120*/ 	.word	0x00000000


	//----- nvinfo : EIATTR_CBANK_PARAM_SIZE
	.align		4
.L_81:
        /*0124*/ 	.byte	0x03, 0x19
        /*0126*/ 	.short	0x0058


	//----- nvinfo : EIATTR_PARAM_CBANK
	.align		4
        /*0128*/ 	.byte	0x04, 0x0a
        /*012a*/ 	.short	(.L_83 - .L_82)
	.align		4
.L_82:
        /*012c*/ 	.word	index@(.nv.constant0._Z20flash_optimized_halfILi32ELi32EEvPK6__halfS2_S2_S2_PKfS4_PS0_S5_S5_S4_fi)
        /*0130*/ 	.short	0x0380
        /*0132*/ 	.short	0x0058


	//----- nvinfo : EIATTR_SW_WAR
	.align		4
.L_83:
        /*0134*/ 	.byte	0x04, 0x36
        /*0136*/ 	.short	(.L_85 - .L_84)
.L_84:
        /*0138*/ 	.word	0x00000008
.L_85:


//--------------------- .nv.info._Z20flash_optimized_halfILi16ELi16EEvPK6__halfS2_S2_S2_PKfS4_PS0_S5_S5_S4_fi --------------------------
	.section	.nv.info._Z20flash_optimized_halfILi16ELi16EEvPK6__halfS2_S2_S2_PKfS4_PS0_S5_S5_S4_fi,"",@"SHT_CUDA_INFO"
	.sectionflags	@""
	.align	4


	//----- nvinfo : EIATTR_CUDA_API_VERSION
	.align		4
        /*0000*/ 	.byte	0x04, 0x37
        /*0002*/ 	.short	(.L_87 - .L_86)
.L_86:
        /*0004*/ 	.word	0x00000082


	//----- nvinfo : EIATTR_KPARAM_INFO
	.align		4
.L_87:
        /*0008*/ 	.byte	0x04, 0x17
        /*000a*/ 	.short	(.L_89 - .L_88)
.L_88:
        /*000c*/ 	.word	0x00000000
        /*0010*/ 	.short	0x000b
        /*0012*/ 	.short	0x0054
        /*0014*/ 	.byte	0x00, 0xf0, 0x11, 0x00


	//----- nvinfo : EIATTR_KPARAM_INFO
	.align		4
.L_89:
        /*0018*/ 	.byte	0x04, 0x17
        /*001a*/ 	.short	(.L_91 - .L_90)
.L_90:
        /*001c*/ 	.word	0x00000000
        /*0020*/ 	.short	0x000a
        /*0022*/ 	.short	0x0050
        /*0024*/ 	.byte	0x00, 0xf0, 0x11, 0x00


	//----- nvinfo : EIATTR_KPARAM_INFO
	.align		4
.L_91:
        /*0028*/ 	.byte	0x04, 0x17
        /*002a*/ 	.short	(.L_93 - .L_92)
.L_92:
        /*002c*/ 	.word	0x00000000
        /*0030*/ 	.short	0x0009
        /*0032*/ 	.short	0x0048
        /*0034*/ 	.byte	0x00, 0xf5, 0x21, 0x00


	//----- nvinfo : EIATTR_KPARAM_INFO
	.align		4
.L_93:
        /*0038*/ 	.byte	0x04, 0x17
        /*003a*/ 	.short	(.L_95 - .L_94)
.L_94:
        /*003c*/ 	.word	0x00000000
        /*0040*/ 	.short	0x0008
        /*0042*/ 	.short	0x0040
        /*0044*/ 	.byte	0x00, 0xf5, 0x21, 0x00


	//----- nvinfo : EIATTR_KPARAM_INFO
	.align		4
.L_95:
        /*0048*/ 	.byte	0x04, 0x17
        /*004a*/ 	.short	(.L_97 - .L_96)
.L_96:
        /*004c*/ 	.word	0x00000000
        /*0050*/ 	.short	0x0007
        /*0052*/ 	.short	0x0038
        /*0054*/ 	.byte	0x00, 0xf5, 0x21, 0x00


	//----- nvinfo : EIATTR_KPARAM_INFO
	.align		4
.L_97:
        /*0058*/ 	.byte	0x04, 0x17
        /*005a*/ 	.short	(.L_99 - .L_98)
.L_98:
        /*005c*/ 	.word	0x00000000
        /*0060*/ 	.short	0x0006
        /*0062*/ 	.short	0x0030
        /*0064*/ 	.byte	0x00, 0xf5, 0x21, 0x00


	//----- nvinfo : EIATTR_KPARAM_INFO
	.align		4
.L_99:
        /*0068*/ 	.byte	0x04, 0x17
        /*006a*/ 	.short	(.L_101 - .L_100)
.L_100:
        /*006c*/ 	.word	0x00000000
        /*0070*/ 	.short	0x0005
        /*0072*/ 	.short	0x0028
        /*0074*/ 	.byte	0x00, 0xf5, 0x21, 0x00


	//----- nvinfo : EIATTR_KPARAM_INFO
	.align		4
.L_101:
        /*0078*/ 	.byte	0x04, 0x17
        /*007a*/ 	.short	(.L_103 - .L_102)
.L_102:
        /*007c*/ 	.word	0x00000000
        /*0080*/ 	.short	0x0004
        /*0082*/ 	.short	0x0020
        /*0084*/ 	.byte	0x00, 0xf5, 0x21, 0x00


	//----- nvinfo : EIATTR_KPARAM_INFO
	.align		4
.L_103:
        /*0088*/ 	.byte	0x04, 0x17
        /*008a*/ 	.short	(.L_105 - .L_104)
.L_104:
        /*008c*/ 	.word	0x00000000
        /*0090*/ 	.short	0x0003
        /*0092*/ 	.short	0x0018
        /*0094*/ 	.byte	0x00, 0xf5, 0x21, 0x00


	//----- nvinfo : EIATTR_KPARAM_INFO
	.align		4
.L_105:
        /*0098*/ 	.byte	0x04, 0x17
        /*009a*/ 	.short	(.L_107 - .L_106)
.L_106:
        /*009c*/ 	.word	0x00000000
        /*00a0*/ 	.short	0x0002
        /*00a2*/ 	.short	0x0010
        /*00a4*/ 	.byte	0x00, 0xf5, 0x21, 0x00


	//----- nvinfo : EIATTR_KPARAM_INFO
	.align		4
.L_107:
        /*00a8*/ 	.byte	0x04, 0x17
        /*00aa*/ 	.short	(.L_109 - .L_108)
.L_108:
        /*00ac*/ 	.word	0x00000000
        /*00b0*/ 	.short	0x0001
        /*00b2*/ 	.short	0x0008
        /*00b4*/ 	.byte	0x00, 0xf5, 0x21, 0x00


	//----- nvinfo : EIATTR_KPARAM_INFO
	.align		4
.L_109:
        /*00b8*/ 	.byte	0x04, 0x17
        /*00ba*/ 	.short	(.L_111 - .L_110)
.L_110:
        /*00bc*/ 	.word	0x00000000
        /*00c0*/ 	.short	0x0000
        /*00c2*/ 	.short	0x0000
        /*00c4*/ 	.byte	0x00, 0xf5, 0x21, 0x00


	//----- nvinfo : EIATTR_SPARSE_MMA_MASK
	.align		4
.L_111:
        /*00c8*/ 	.byte	0x03, 0x50
        /*00ca*/ 	.short	0x0000


	//----- nvinfo : EIATTR_MAXREG_COUNT
	.align		4
        /*00cc*/ 	.byte	0x03, 0x1b
        /*00ce*/ 	.short	0x00ff


	//----- nvinfo : EIATTR_NUM_BARRIERS
	.align		4
        /*00d0*/ 	.byte	0x02, 0x4c
        /*00d2*/ 	.byte	0x01
	.zero		1


	//----- nvinfo : EIATTR_MERCURY_ISA_VERSION
	.align		4
        /*00d4*/ 	.byte	0x03, 0x5f
        /*00d6*/ 	.short	0x0101


	//----- nvinfo : EIATTR_VRC_CTA_INIT_COUNT
	.align		4
        /*00d8*/ 	.byte	0x02, 0x4a
	.zero		1
	.zero		1


	//----- nvinfo : EIATTR_ATOM16_EMUL_INSTR_REG_MAP
	.align		4
        /*00dc*/ 	.byte	0x04, 0x2e
        /*00de*/ 	.short	(.L_113 - .L_112)


	//   ....[0]....
.L_112:
        /*00e0*/ 	.word	0x00001110
        /*00e4*/ 	.short	0x0008
        /*00e6*/ 	.short	0x0000


	//   ....[1]....
        /*00e8*/ 	.word	0x00001190
        /*00ec*/ 	.short	0x0008
        /*00ee*/ 	.short	0x0000


	//   ....[2]....
        /*00f0*/ 	.word	0x00001270
        /*00f4*/ 	.short	0x0008
        /*00f6*/ 	.short	0x0000


	//   ....[3]....
        /*00f8*/ 	.word	0x00001300
        /*00fc*/ 	.short	0x0008
        /*00fe*/ 	.short	0x0000


	//   ....[4]....
        /*0100*/ 	.word	0x000013c0
        /*0104*/ 	.short	0x0008
        /*0106*/ 	.short	0x0000


	//   ....[5]....
        /*0108*/ 	.word	0x00001450
        /*010c*/ 	.short	0x0008
        /*010e*/ 	.short	0x0000


	//----- nvinfo : EIATTR_EXIT_INSTR_OFFSETS
	.align		4
.L_113:
        /*0110*/ 	.byte	0x04, 0x1c
        /*0112*/ 	.short	(.L_115 - .L_114)


	//   ....[0]....
.L_114:
        /*0114*/ 	.word	0x00000230


	//   ....[1]....
        /*0118*/ 	.word	0x00001540


	//----- nvinfo : EIATTR_CRS_STACK_SIZE
	.align		4
.L_115:
        /*011c*/ 	.byte	0x04, 0x1e
        /*011e*/ 	.short	(.L_117 - .L_116)
.L_116:
        /*0120*/ 	.word	0x00000000


	//----- nvinfo : EIATTR_CBANK_PARAM_SIZE
	.align		4
.L_117:
        /*0124*/ 	.byte	0x03, 0x19
        /*0126*/ 	.short	0x0058


	//----- nvinfo : EIATTR_PARAM_CBANK
	.align		4
        /*0128*/ 	.byte	0x04, 0x0a
        /*012a*/ 	.short	(.L_119 - .L_118)
	.align		4
.L_118:
        /*012c*/ 	.word	index@(.nv.constant0._Z20flash_optimized_halfILi16ELi16EEvPK6__halfS2_S2_S2_PKfS4_PS0_S5_S5_S4_fi)
        /*0130*/ 	.short	0x0380
        /*0132*/ 	.short	0x0058


	//----- nvinfo : EIATTR_SW_WAR
	.align		4
.L_119:
        /*0134*/ 	.byte	0x04, 0x36
        /*0136*/ 	.short	(.L_121 - .L_120)
.L_120:
        /*0138*/ 	.word	0x00000008
.L_121:


//--------------------- .nv.info._Z20flash_optimized_halfILi8ELi8EEvPK6__halfS2_S2_S2_PKfS4_PS0_S5_S5_S4_fi --------------------------
	.section	.nv.info._Z20flash_optimized_halfILi8ELi8EEvPK6__halfS2_S2_S2_PKfS4_PS0_S5_S5_S4_fi,"",@"SHT_CUDA_INFO"
	.sectionflags	@""
	.align	4


	//----- nvinfo : EIATTR_CUDA_API_VERSION
	.align		4
        /*0000*/ 	.byte	0x04, 0x37
        /*0002*/ 	.short	(.L_123 - .L_122)
.L_122:
        /*0004*/ 	.word	0x00000082


	//----- nvinfo : EIATTR_KPARAM_INFO
	.align		4
.L_123:
        /*0008*/ 	.byte	0x04, 0x17
        /*000a*/ 	.short	(.L_125 - .L_124)
.L_124:
        /*000c*/ 	.word	0x00000000
        /*0010*/ 	.short	0x000b
        /*0012*/ 	.short	0x0054
        /*0014*/ 	.byte	0x00, 0xf0, 0x11, 0x00


	//----- nvinfo : EIATTR_KPARAM_INFO
	.align		4
.L_125:
        /*0018*/ 	.byte	0x04, 0x17
        /*001a*/ 	.short	(.L_127 - .L_126)
.L_126:
        /*001c*/ 	.word	0x00000000
        /*0020*/ 	.short	0x000a
        /*0022*/ 	.short	0x0050
        /*0024*/ 	.byte	0x00, 0xf0, 0x11, 0x00


	//----- nvinfo : EIATTR_KPARAM_INFO
	.align		4
.L_127:
        /*0028*/ 	.byte	0x04, 0x17
        /*002a*/ 	.short	(.L_129 - .L_128)
.L_128:
        /*002c*/ 	.word	0x00000000
        /*0030*/ 	.short	0x0009
        /*0032*/ 	.short	0x0048
        /*0034*/ 	.byte	0x00, 0xf5, 0x21, 0x00


	//----- nvinfo : EIATTR_KPARAM_INFO
	.align		4
.L_129:
        /*0038*/ 	.byte	0x04, 0x17
        /*003a*/ 	.short	(.L_131 - .L_130)
.L_130:
        /*003c*/ 	.word	0x00000000
        /*0040*/ 	.short	0x0008
        /*0042*/ 	.short	0x0040
        /*0044*/ 	.byte	0x00, 0xf5, 0x21, 0x00


	//----- nvinfo : EIATTR_KPARAM_INFO
	.align		4
.L_131:
        /*0048*/ 	.byte	0x04, 0x17
        /*004a*/ 	.short	(.L_133 - .L_132)
.L_132:
        /*004c*/ 	.word	0x00000000
        /*0050*/ 	.short	0x0007
        /*0052*/ 	.short	0x0038
        /*0054*/ 	.byte	0x00, 0xf5, 0x21, 0x00


	//----- nvinfo : EIATTR_KPARAM_INFO
	.align		4
.L_133:
        /*0058*/ 	.byte	0x04, 0x17
        /*005a*/ 	.short	(.L_135 - .L_134)
.L_134:
        /*005c*/ 	.word	0x00000000
        /*0060*/ 	.short	0x0006
        /*0062*/ 	.short	0x0030
        /*0064*/ 	.byte	0x00, 0xf5, 0x21, 0x00


	//----- nvinfo : EIATTR_KPARAM_INFO
	.align		4
.L_135:
        /*0068*/ 	.byte	0x04, 0x17
        /*006a*/ 	.short	(.L_137 - .L_136)
.L_136:
        /*006c*/ 	.word	0x00000000
        /*0070*/ 	.short	0x0005
        /*0072*/ 	.short	0x0028
        /*0074*/ 	.byte	0x00, 0xf5, 0x21, 0x00


	//----- nvinfo : EIATTR_KPARAM_INFO
	.align		4
.L_137:
        /*0078*/ 	.byte	0x04, 0x17
        /*007a*/ 	.short	(.L_139 - .L_138)
.L_138:
        /*007c*/ 	.word	0x00000000
        /*0080*/ 	.short	0x0004
        /*0082*/ 	.short	0x0020
        /*0084*/ 	.byte	0x00, 0xf5, 0x21, 0x00


	//----- nvinfo : EIATTR_KPARAM_INFO
	.align		4
.L_139:
        /*0088*/ 	.byte	0x04, 0x17
        /*008a*/ 	.short	(.L_141 - .L_140)
.L_140:
        /*008c*/ 	.word	0x00000000
        /*0090*/ 	.short	0x0003
        /*0092*/ 	.short	0x0018
        /*0094*/ 	.byte	0x00, 0xf5, 0x21, 0x00


	//----- nvinfo : EIATTR_KPARAM_INFO
	.align		4
.L_141:
        /*0098*/ 	.byte	0x04, 0x17
        /*009a*/ 	.short	(.L_143 - .L_142)
.L_142:
        /*009c*/ 	.word	0x00000000
        /*00a0*/ 	.short	0x0002
        /*00a2*/ 	.short	0x0010
        /*00a4*/ 	.byte	0x00, 0xf5, 0x21, 0x00


	//----- nvinfo : EIATTR_KPARAM_INFO
	.align		4
.L_143:
        /*00a8*/ 	.byte	0x04, 0x17
        /*00aa*/ 	.short	(.L_145 - .L_144)
.L_144:
        /*00ac*/ 	.word	0x00000000
        /*00b0*/ 	.short	0x0001
        /*00b2*/ 	.short	0x0008
        /*00b4*/ 	.byte	0x00, 0xf5, 0x21, 0x00


	//----- nvinfo : EIATTR_KPARAM_INFO
	.align		4
.L_145:
        /*00b8*/ 	.byte	0x04, 0x17
        /*00ba*/ 	.short	(.L_147 - .L_146)
.L_146:
        /*00bc*/ 	.word	0x00000000
        /*00c0*/ 	.short	0x0000
        /*00c2*/ 	.short	0x0000
        /*00c4*/ 	.byte	0x00, 0xf5, 0x21, 0x00


	//----- nvinfo : EIATTR_SPARSE_MMA_MASK
	.align		4
.L_147:
        /*00c8*/ 	.byte	0x03, 0x50
        /*00ca*/ 	.short	0x0000


	//----- nvinfo : EIATTR_MAXREG_COUNT
	.align		4
        /*00cc*/ 	.byte	0x03, 0x1b
        /*00ce*/ 	.short	0x00ff


	//----- nvinfo : EIATTR_NUM_BARRIERS
	.align		4
        /*00d0*/ 	.byte	0x02, 0x4c
        /*00d2*/ 	.byte	0x01
	.zero		1


	//----- nvinfo : EIATTR_MERCURY_ISA_VERSION
	.align		4
        /*00d4*/ 	.byte	0x03, 0x5f
        /*00d6*/ 	.short	0x0101


	//----- nvinfo : EIATTR_VRC_CTA_INIT_COUNT
	.align		4
        /*00d8*/ 	.byte	0x02, 0x4a
	.zero		1
	.zero		1


	//----- nvinfo : EIATTR_ATOM16_EMUL_INSTR_REG_MAP
	.align		4
        /*00dc*/ 	.byte	0x04, 0x2e
        /*00de*/ 	.short	(.L_149 - .L_148)


	//   ....[0]....
.L_148:
        /*00e0*/ 	.word	0x00001680
        /*00e4*/ 	.short	0x0018
        /*00e6*/ 	.short	0x0000


	//   ....[1]....
        /*00e8*/ 	.word	0x00001710
        /*00ec*/ 	.short	0x0018
        /*00ee*/ 	.short	0x0000


	//   ....[2]....
        /*00f0*/ 	.word	0x000017d0
        /*00f4*/ 	.short	0x000e
        /*00f6*/ 	.short	0x0000


	//   ....[3]....
        /*00f8*/ 	.word	0x00001860
        /*00fc*/ 	.short	0x000e
        /*00fe*/ 	.short	0x0000


	//   ....[4]....
        /*0100*/ 	.word	0x00001910
        /*0104*/ 	.short	0x000c
        /*0106*/ 	.short	0x0000


	//   ....[5]....
        /*0108*/ 	.word	0x000019a0
        /*010c*/ 	.short	0x000c
        /*010e*/ 	.short	0x0000


	//   ....[6]....
        /*0110*/ 	.word	0x00001a60
        /*0114*/ 	.short	0x000f
        /*0116*/ 	.short	0x0000


	//   ....[7]....
        /*0118*/ 	.word	0x00001b00
        /*011c*/ 	.short	0x000f
        /*011e*/ 	.short	0x0000


	//   ....[8]....
        /*0120*/ 	.word	0x00001bc0
        /*0124*/ 	.short	0x001d
        /*0126*/ 	.short	0x0000


	//   ....[9]....
        /*0128*/ 	.word	0x00001c50
        /*012c*/ 	.short	0x001d
        /*012e*/ 	.short	0x0000


	//   ....[10]....
        /*0130*/ 	.word	0x00001d00
        /*0134*/ 	.short	0x000f
        /*0136*/ 	.short	0x0000


	//   ....[11]....
        /*0138*/ 	.word	0x00001d90
        /*013c*/ 	.short	0x000f
        /*013e*/ 	.short	0x0000


	//   ....[12]....
        /*0140*/ 	.word	0x00001e50
        /*0144*/ 	.short	0x000f
        /*0146*/ 	.short	0x0000


	//   ....[13]....
        /*0148*/ 	.word	0x00001ee0
        /*014c*/ 	.short	0x000f
        /*014e*/ 	.short	0x0000


	//   ....[14]....
        /*0150*/ 	.word	0x00001f80
        /*0154*/ 	.short	0x000f
        /*0156*/ 	.short	0x0000


	//   ....[15]....
        /*0158*/ 	.word	0x00002010
        /*015c*/ 	.short	0x000f
        /*015e*/ 	.short	0x0000


	//   ....[16]....
        /*0160*/ 	.word	0x000020b0
        /*0164*/ 	.short	0x000f
        /*0166*/ 	.short	0x0000


	//   ....[17]....
        /*0168*/ 	.word	0x00002140
        /*016c*/ 	.short	0x000f
        /*016e*/ 	.short	0x0000


	//   ....[18]....
        /*0170*/ 	.word	0x00002200
        /*0174*/ 	.short	0x000f
        /*0176*/ 	.short	0x0000


	//   ....[19]....
        /*0178*/ 	.word	0x00002290
        /*017c*/ 	.short	0x000f
        /*017e*/ 	.short	0x0000


	//   ....[20]....
        /*0180*/ 	.word	0x00002330
        /*0184*/ 	.short	0x000f
        /*0186*/ 	.short	0x0000


	//   ....[21]....
        /*0188*/ 	.word	0x000023c0
        /*018c*/ 	.short	0x000f
        /*018e*/ 	.short	0x0000


	//   ....[22]....
        /*0190*/ 	.word	0x00002460
        /*0194*/ 	.short	0x000f
        /*0196*/ 	.short	0x0000


	//   ....[23]....
        /*0198*/ 	.word	0x000024f0
        /*019c*/ 	.short	0x000f
        /*019e*/ 	.short	0x0000


	//   ....[24]....
        /*01a0*/ 	.word	0x000025b0
        /*01a4*/ 	.short	0x000f
        /*01a6*/ 	.short	0x0000


	//   ....[25]....
        /*01a8*/ 	.word	0x00002640
        /*01ac*/ 	.short	0x000f
        /*01ae*/ 	.short	0x0000


	//   ....[26]....
        /*01b0*/ 	.word	0x000026e0
        /*01b4*/ 	.short	0x000f
        /*01b6*/ 	.short	0x0000


	//   ....[27]....
        /*01b8*/ 	.word	0x00002770
        /*01bc*/ 	.short	0x000f
        /*01be*/ 	.short	0x0000


	//   ....[28]....
        /*01c0*/ 	.word	0x00002810
        /*01c4*/ 	.short	0x000f
        /*01c6*/ 	.short	0x0000


	//   ....[29]....
        /*01c8*/ 	.word	0x000028a0
        /*01cc*/ 	.short	0x000f
        /*01ce*/ 	.short	0x0000


	//   ....[30]....
        /*01d0*/ 	.word	0x00002960
        /*01d4*/ 	.short	0x000f
        /*01d6*/ 	.short	0x0000


	//   ....[31]....
        /*01d8*/ 	.word	0x000029f0
        /*01dc*/ 	.short	0x000f
        /*01de*/ 	.short	0x0000


	//   ....[32]....
        /*01e0*/ 	.word	0x00002a90
        /*01e4*/ 	.short	0x000f
        /*01e6*/ 	.short	0x0000


	//   ....[33]....
        /*01e8*/ 	.word	0x00002b20
        /*01ec*/ 	.short	0x000f
        /*01ee*/ 	.short	0x0000


	//   ....[34]....
        /*01f0*/ 	.word	0x00002bc0
        /*01f4*/ 	.short	0x000f
        /*01f6*/ 	.short	0x0000


	//   ....[35]....
        /*01f8*/ 	.word	0x00002c50
        /*01fc*/ 	.short	0x000f
        /*01fe*/ 	.short	0x0000


	//   ....[36]....
        /*0200*/ 	.word	0x00002d10
        /*0204*/ 	.short	0x000f
        /*0206*/ 	.short	0x0000


	//   ....[37]....
        /*0208*/ 	.word	0x00002da0
        /*020c*/ 	.short	0x000f
        /*020e*/ 	.short	0x0000


	//   ....[38]....
        /*0210*/ 	.word	0x00002e40
        /*0214*/ 	.short	0x000f
        /*0216*/ 	.short	0x0000


	//   ....[39]....
        /*0218*/ 	.word	0x00002ed0
        /*021c*/ 	.short	0x000f
        /*021e*/ 	.short	0x0000


	//   ....[40]....
        /*0220*/ 	.word	0x00002f70
        /*0224*/ 	.short	0x000f
        /*0226*/ 	.short	0x0000


	//   ....[41]....
        /*0228*/ 	.word	0x00003000
        /*022c*/ 	.short	0x000f
        /*022e*/ 	.short	0x0000


	//   ....[42]....
        /*0230*/ 	.word	0x000030c0
        /*0234*/ 	.short	0x000f
        /*0236*/ 	.short	0x0000


	//   ....[43]....
        /*0238*/ 	.word	0x00003140
        /*023c*/ 	.short	0x000f
        /*023e*/ 	.short	0x0000


	//   ....[44]....
        /*0240*/ 	.word	0x000031f0
        /*0244*/ 	.short	0x000d
        /*0246*/ 	.short	0x0000


	//   ....[45]....
        /*0248*/ 	.word	0x00003270
        /*024c*/ 	.short	0x000d
        /*024e*/ 	.short	0x0000


	//   ....[46]....
        /*0250*/ 	.word	0x00003310
        /*0254*/ 	.short	0x0013
        /*0256*/ 	.short	0x0000


	//   ....[47]....
        /*0258*/ 	.word	0x00003390
        /*025c*/ 	.short	0x0013
        /*025e*/ 	.short	0x0000


	//----- nvinfo : EIATTR_EXIT_INSTR_OFFSETS
	.align		4
.L_149:
        /*0260*/ 	.byte	0x04, 0x1c
        /*0262*/ 	.short	(.L_151 - .L_150)


	//   ....[0]....
.L_150:
        /*0264*/ 	.word	0x00000230


	//   ....[1]....
        /*0268*/ 	.word	0x00003460


	//----- nvinfo : EIATTR_CRS_STACK_SIZE
	.align		4
.L_151:
        /*026c*/ 	.byte	0x04, 0x1e
        /*026e*/ 	.short	(.L_153 - .L_152)
.L_152:
        /*0270*/ 	.word	0x00000000


	//----- nvinfo : EIATTR_CBANK_PARAM_SIZE
	.align		4
.L_153:
        /*0274*/ 	.byte	0x03, 0x19
        /*0276*/ 	.short	0x0058


	//----- nvinfo : EIATTR_PARAM_CBANK
	.align		4
        /*0278*/ 	.byte	0x04, 0x0a
        /*027a*/ 	.short	(.L_155 - .L_154)
	.align		4
.L_154:
        /*027c*/ 	.word	index@(.nv.constant0._Z20flash_optimized_halfILi8ELi8EEvPK6__halfS2_S2_S2_PKfS4_PS0_S5_S5_S4_fi)
        /*0280*/ 	.short	0x0380
        /*0282*/ 	.short	0x0058


	//----- nvinfo : EIATTR_SW_WAR
	.align		4
.L_155:
        /*0284*/ 	.byte	0x04, 0x36
        /*0286*/ 	.short	(.L_157 - .L_156)
.L_156:
        /*0288*/ 	.word	0x00000008
.L_157:


//--------------------- .nv.info._Z20flash_optimized_halfILi4ELi4EEvPK6__halfS2_S2_S2_PKfS4_PS0_S5_S5_S4_fi --------------------------
	.section	.nv.info._Z20flash_optimized_halfILi4ELi4EEvPK6__halfS2_S2_S2_PKfS4_PS0_S5_S5_S4_fi,"",@"SHT_CUDA_INFO"
	.sectionflags	@""
	.align	4


	//----- nvinfo : EIATTR_CUDA_API_VERSION
	.align		4
        /*0000*/ 	.byte	0x04, 0x37
        /*0002*/ 	.short	(.L_159 - .L_158)
.L_158:
        /*0004*/ 	.word	0x00000082


	//----- nvinfo : EIATTR_KPARAM_INFO
	.align		4
.L_159:
        /*0008*/ 	.byte	0x04, 0x17
        /*000a*/ 	.short	(.L_161 - .L_160)
.L_160:
        /*000c*/ 	.word	0x00000000
        /*0010*/ 	.short	0x000b
        /*0012*/ 	.short	0x0054
        /*0014*/ 	.byte	0x00, 0xf0, 0x11, 0x00


	//----- nvinfo : EIATTR_KPARAM_INFO
	.align		4
.L_161:
        /*0018*/ 	.byte	0x04, 0x17
        /*001a*/ 	.short	(.L_163 - .L_162)
.L_162:
        /*001c*/ 	.word	0x00000000
        /*0020*/ 	.short	0x000a
        /*0022*/ 	.short	0x0050
        /*0024*/ 	.byte	0x00, 0xf0, 0x11, 0x00


	//----- nvinfo : EIATTR_KPARAM_INFO
	.align		4
.L_163:
        /*0028*/ 	.byte	0x04, 0x17
        /*002a*/ 	.short	(.L_165 - .L_164)
.L_164:
        /*002c*/ 	.word	0x00000000
        /*0030*/ 	.short	0x0009
        /*0032*/ 	.short	0x0048
        /*0034*/ 	.byte	0x00, 0xf5, 0x21, 0x00


	//----- nvinfo : EIATTR_KPARAM_INFO
	.align		4
.L_165:
        /*0038*/ 	.byte	0x04, 0x17
        /*003a*/ 	.short	(.L_167 - .L_166)
.L_166:
        /*003c*/ 	.word	0x00000000
        /*0040*/ 	.short	0x0008
        /*0042*/ 	.short	0x0040
        /*0044*/ 	.byte	0x00, 0xf5, 0x21, 0x00


	//----- nvinfo : EIATTR_KPARAM_INFO
	.align		4
.L_167:
        /*0048*/ 	.byte	0x04, 0x17
        /*004a*/ 	.short	(.L_169 - .L_168)
.L_168:
        /*004c*/ 	.word	0x00000000
        /*0050*/ 	.short	0x0007
        /*0052*/ 	.short	0x0038
        /*0054*/ 	.byte	0x00, 0xf5, 0x21, 0x00


	//----- nvinfo : EIATTR_KPARAM_INFO
	.align		4
.L_169:
        /*0058*/ 	.byte	0x04, 0x17
        /*005a*/ 	.short	(.L_171 - .L_170)
.L_170:
        /*005c*/ 	.word	0x00000000
        /*0060*/ 	.short	0x0006
        /*0062*/ 	.short	0x0030
        /*0064*/ 	.byte	0x00, 0xf5, 0x21, 0x00


	//----- nvinfo : EIATTR_KPARAM_INFO
	.align		4
.L_171:
        /*0068*/ 	.byte	0x04, 0x17
        /*006a*/ 	.short	(.L_173 - .L_172)
.L_172:
        /*006c*/ 	.word	0x00000000
        /*0070*/ 	.short	0x0005
        /*0072*/ 	.short	0x0028
        /*0074*/ 	.byte	0x00, 0xf5, 0x21, 0x00


	//----- nvinfo : EIATTR_KPARAM_INFO
	.align		4
.L_173:
        /*0078*/ 	.byte	0x04, 0x17
        /*007a*/ 	.short	(.L_175 - .L_174)
.L_174:
        /*007c*/ 	.word	0x00000000
        /*0080*/ 	.short	0x0004
        /*0082*/ 	.short	0x0020
        /*0084*/ 	.byte	0x00, 0xf5, 0x21, 0x00


	//----- nvinfo : EIATTR_KPARAM_INFO
	.align		4
.L_175:
        /*0088*/ 	.byte	0x04, 0x17
        /*008a*/ 	.short	(.L_177 - .L_176)
.L_176:
        /*008c*/ 	.word	0x00000000
        /*0090*/ 	.short	0x0003
        /*0092*/ 	.short	0x0018
        /*0094*/ 	.byte	0x00, 0xf5, 0x21, 0x00


	//----- nvinfo : EIATTR_KPARAM_INFO
	.align		4
.L_177:
        /*0098*/ 	.byte	0x04, 0x17
        /*009a*/ 	.short	(.L_179 - .L_178)
.L_178:
        /*009c*/ 	.word	0x00000000
        /*00a0*/ 	.short	0x0002
        /*00a2*/ 	.short	0x0010
        /*00a4*/ 	.byte	0x00, 0xf5, 0x21, 0x00


	//----- nvinfo : EIATTR_KPARAM_INFO
	.align		4
.L_179:
        /*00a8*/ 	.byte	0x04, 0x17
        /*00aa*/ 	.short	(.L_181 - .L_180)
.L_180:
        /*00ac*/ 	.word	0x00000000
        /*00b0*/ 	.short	0x0001
        /*00b2*/ 	.short	0x0008
        /*00b4*/ 	.byte	0x00, 0xf5, 0x21, 0x00


	//----- nvinfo : EIATTR_KPARAM_INFO
	.align		4
.L_181:
        /*00b8*/ 	.byte	0x04, 0x17
        /*00ba*/ 	.short	(.L_183 - .L_182)
.L_182:
        /*00bc*/ 	.word	0x00000000
        /*00c0*/ 	.short	0x0000
        /*00c2*/ 	.short	0x0000
        /*00c4*/ 	.byte	0x00, 0xf5, 0x21, 0x00


	//----- nvinfo : EIATTR_SPARSE_MMA_MASK
	.align		4
.L_183:
        /*00c8*/ 	.byte	0x03, 0x50
        /*00ca*/ 	.short	0x0000


	//----- nvinfo : EIATTR_MAXREG_COUNT
	.align		4
        /*00cc*/ 	.byte	0x03, 0x1b
        /*00ce*/ 	.short	0x00ff


	//----- nvinfo : EIATTR_NUM_BARRIERS
	.align		4
        /*00d0*/ 	.byte	0x02, 0x4c
        /*00d2*/ 	.byte	0x01
	.zero		1


	//----- nvinfo : EIATTR_MERCURY_ISA_VERSION
	.align		4
        /*00d4*/ 	.byte	0x03, 0x5f
        /*00d6*/ 	.short	0x0101


	//----- nvinfo : EIATTR_VRC_CTA_INIT_COUNT
	.align		4
        /*00d8*/ 	.byte	0x02, 0x4a
	.zero		1
	.zero		1


	//----- nvinfo : EIATTR_ATOM16_EMUL_INSTR_REG_MAP
	.align		4
        /*00dc*/ 	.byte	0x04, 0x2e
        /*00de*/ 	.short	(.L_185 - .L_184)


	//   ....[0]....
.L_184:
        /*00e0*/ 	.word	0x00001700
        /*00e4*/ 	.short	0x0012
        /*00e6*/ 	.short	0x0000


	//   ....[1]....
        /*00e8*/ 	.word	0x00001780
        /*00ec*/ 	.short	0x0012
        /*00ee*/ 	.short	0x0000


	//   ....[2]....
        /*00f0*/ 	.word	0x00001880
        /*00f4*/ 	.short	0x0014
        /*00f6*/ 	.short	0x0000


	//   ....[3]....
        /*00f8*/ 	.word	0x00001900
        /*00fc*/ 	.short	0x0014
        /*00fe*/ 	.short	0x0000


	//   ....[4]....
        /*0100*/ 	.word	0x000019d0
        /*0104*/ 	.short	0x0014
        /*0106*/ 	.short	0x0000


	//   ....[5]....
        /*0108*/ 	.word	0x00001a50
        /*010c*/ 	.short	0x0014
        /*010e*/ 	.short	0x0000


	//   ....[6]....
        /*0110*/ 	.word	0x00001b40
        /*0114*/ 	.short	0x0027
        /*0116*/ 	.short	0x0000


	//   ....[7]....
        /*0118*/ 	.word	0x00001bd0
        /*011c*/ 	.short	0x0027
        /*011e*/ 	.short	0x0000


	//   ....[8]....
        /*0120*/ 	.word	0x00001c90
        /*0124*/ 	.short	0x0029
        /*0126*/ 	.short	0x0000


	//   ....[9]....
        /*0128*/ 	.word	0x00001d20
        /*012c*/ 	.short	0x0029
        /*012e*/ 	.short	0x0000


	//   ....[10]....
        /*0130*/ 	.word	0x00001de0
        /*0134*/ 	.short	0x0027
        /*0136*/ 	.short	0x0000


	//   ....[11]....
        /*0138*/ 	.word	0x00001e60
        /*013c*/ 	.short	0x0027
        /*013e*/ 	.short	0x0000


	//   ....[12]....
        /*0140*/ 	.word	0x00001f00
        /*0144*/ 	.short	0x0027
        /*0146*/ 	.short	0x0000


	//   ....[13]....
        /*0148*/ 	.word	0x00001f90
        /*014c*/ 	.short	0x0027
        /*014e*/ 	.short	0x0000


	//   ....[14]....
        /*0150*/ 	.word	0x00002030
        /*0154*/ 	.short	0x0027
        /*0156*/ 	.short	0x0000


	//   ....[15]....
        /*0158*/ 	.word	0x000020c0
        /*015c*/ 	.short	0x0027
        /*015e*/ 	.short	0x0000


	//   ....[16]....
        /*0160*/ 	.word	0x00002170
        /*0164*/ 	.short	0x0027
        /*0166*/ 	.short	0x0000


	//   ....[17]....
        /*0168*/ 	.word	0x000021f0
        /*016c*/ 	.short	0x0027
        /*016e*/ 	.short	0x0000


	//   ....[18]....
        /*0170*/ 	.word	0x00002290
        /*0174*/ 	.short	0x0027
        /*0176*/ 	.short	0x0000


	//   ....[19]....
        /*0178*/ 	.word	0x00002320
        /*017c*/ 	.short	0x0027
        /*017e*/ 	.short	0x0000


	//   ....[20]....
        /*0180*/ 	.word	0x000023c0
        /*0184*/ 	.short	0x0027
        /*0186*/ 	.short	0x0000


	//   ....[21]....
        /*0188*/ 	.word	0x00002450
        /*018c*/ 	.short	0x0027
        /*018e*/ 	.short	0x0000


	//   ....[22]....
        /*0190*/ 	.word	0x00002500
        /*0194*/ 	.short	0x0027
        /*0196*/ 	.short	0x0000


	//   ....[23]....
        /*0198*/ 	.word	0x00002580
        /*019c*/ 	.short	0x0027
        /*019e*/ 	.short	0x0000


	//   ....[24]....
        /*01a0*/ 	.word	0x00002620
        /*01a4*/ 	.short	0x0027
        /*01a6*/ 	.short	0x0000


	//   ....[25]....
        /*01a8*/ 	.word	0x000026b0
        /*01ac*/ 	.short	0x0027
        /*01ae*/ 	.short	0x0000


	//   ....[26]....
        /*01b0*/ 	.word	0x00002750
        /*01b4*/ 	.short	0x0027
        /*01b6*/ 	.short	0x0000


	//   ....[27]....
        /*01b8*/ 	.word	0x000027e0
        /*01bc*/ 	.short	0x0027
        /*01be*/ 	.short	0x0000


	//   ....[28]....
        /*01c0*/ 	.word	0x00002890
        /*01c4*/ 	.short	0x0027
        /*01c6*/ 	.short	0x0000


	//   ....[29]....
        /*01c8*/ 	.word	0x00002910
        /*01cc*/ 	.short	0x0027
        /*01ce*/ 	.short	0x0000


	//   ....[30]....
        /*01d0*/ 	.word	0x000029b0
        /*01d4*/ 	.short	0x0027
        /*01d6*/ 	.short	0x0000


	//   ....[31]....
        /*01d8*/ 	.word	0x00002a40
        /*01dc*/ 	.short	0x0027
        /*01de*/ 	.short	0x0000


	//   ....[32]....
        /*01e0*/ 	.word	0x00002ae0
        /*01e4*/ 	.short	0x0027
        /*01e6*/ 	.short	0x0000


	//   ....[33]....
        /*01e8*/ 	.word	0x00002b70
        /*01ec*/ 	.short	0x0027
        /*01ee*/ 	.short	0x0000


	//   ....[34]....
        /*01f0*/ 	.word	0x00002c20
        /*01f4*/ 	.short	0x0027
        /*01f6*/ 	.short	0x0000


	//   ....[35]....
        /*01f8*/ 	.word	0x00002ca0
        /*01fc*/ 	.short	0x0027
        /*01fe*/ 	.short	0x0000


	//   ....[36]....
        /*0200*/ 	.word	0x00002d40
        /*0204*/ 	.short	0x0027
        /*0206*/ 	.short	0x0000


	//   ....[37]....
        /*0208*/ 	.word	0x00002dd0
        /*020c*/ 	.short	0x0027
        /*020e*/ 	.short	0x0000


	//   ....[38]....
        /*0210*/ 	.word	0x00002e70
        /*0214*/ 	.short	0x0027
        /*0216*/ 	.short	0x0000


	//   ....[39]....
        /*0218*/ 	.word	0x00002f00
        /*021c*/ 	.short	0x0027
        /*021e*/ 	.short	0x0000


	//   ....[40]....
        /*0220*/ 	.word	0x00002fb0
        /*0224*/ 	.short	0x0027
        /*0226*/ 	.short	0x0000


	//   ....[41]....
        /*0228*/ 	.word	0x00003030
        /*022c*/ 	.short	0x0027
        /*022e*/ 	.short	0x0000


	//   ....[42]....
        /*0230*/ 	.word	0x000030f0
        /*0234*/ 	.short	0x0019
        /*0236*/ 	.short	0x0000


	//   ....[43]....
        /*0238*/ 	.word	0x00003160
        /*023c*/ 	.short	0x0019
        /*023e*/ 	.short	0x0000


	//   ....[44]....
        /*0240*/ 	.word	0x00003210
        /*0244*/ 	.short	0x001b
        /*0246*/ 	.short	0x0000


	//   ....[45]....
        /*0248*/ 	.word	0x00003290
        /*024c*/ 	.short	0x001b
        /*024e*/ 	.short	0x0000


	//   ....[46]....
        /*0250*/ 	.word	0x00003340
        /*0254*/ 	.short	0x0017
        /*0256*/ 	.short	0x0000


	//   ....[47]....
        /*0258*/ 	.word	0x000033c0
        /*025c*/ 	.short	0x0017
        /*025e*/ 	.short	0x0000


	//   ....[48]....
        /*0260*/ 	.word	0x000035c0
        /*0264*/ 	.short	0x0014
        /*0266*/ 	.short	0x0000


	//   ....[49]....
        /*0268*/ 	.word	0x00003630
        /*026c*/ 	.short	0x0014
        /*026e*/ 	.short	0x0000


	//   ....[50]....
        /*0270*/ 	.word	0x00003740
        /*0274*/ 	.short	0x0012
        /*0276*/ 	.short	0x0000


	//   ....[51]....
        /*0278*/ 	.word	0x000037c0
        /*027c*/ 	.short	0x0012
        /*027e*/ 	.short	0x0000


	//   ....[52]....
        /*0280*/ 	.word	0x000038b0
        /*0284*/ 	.short	0x0012
        /*0286*/ 	.short	0x0000


	//   ....[53]....
        /*0288*/ 	.word	0x00003930
        /*028c*/ 	.short	0x0012
        /*028e*/ 	.short	0x0000


	//   ....[54]....
        /*0290*/ 	.word	0x00003a30
        /*0294*/ 	.short	0x0027
        /*0296*/ 	.short	0x0000


	//   ....[55]....
        /*0298*/ 	.word	0x00003ac0
        /*029c*/ 	.short	0x0027
        /*029e*/ 	.short	0x0000


	//   ....[56]....
        /*02a0*/ 	.word	0x00003bd0
        /*02a4*/ 	.short	0x0029
        /*02a6*/ 	.short	0x0000


	//   ....[57]....
        /*02a8*/ 	.word	0x00003c60
        /*02ac*/ 	.short	0x0029
        /*02ae*/ 	.short	0x0000


	//   ....[58]....
        /*02b0*/ 	.word	0x00003d40
        /*02b4*/ 	.short	0x0029
        /*02b6*/ 	.short	0x0000


	//   ....[59]....
        /*02b8*/ 	.word	0x00003dc0
        /*02bc*/ 	.short	0x0029
        /*02be*/ 	.short	0x0000


	//   ....[60]....
        /*02c0*/ 	.word	0x00003e70
        /*02c4*/ 	.short	0x0029
        /*02c6*/ 	.short	0x0000


	//   ....[61]....
        /*02c8*/ 	.word	0x00003ef0
        /*02cc*/ 	.short	0x0029
        /*02ce*/ 	.short	0x0000


	//   ....[62]....
        /*02d0*/ 	.word	0x00003fa0
        /*02d4*/ 	.short	0x0029
        /*02d6*/ 	.short	0x0000


	//   ....[63]....
        /*02d8*/ 	.word	0x00004020
        /*02dc*/ 	.short	0x0029
        /*02de*/ 	.short	0x0000


	//   ....[64]....
        /*02e0*/ 	.word	0x000040d0
        /*02e4*/ 	.short	0x0029
        /*02e6*/ 	.short	0x0000


	//   ....[65]....
        /*02e8*/ 	.word	0x00004150
        /*02ec*/ 	.short	0x0029
        /*02ee*/ 	.short	0x0000


	//   ....[66]....
        /*02f0*/ 	.word	0x00004200
        /*02f4*/ 	.short	0x0027
        /*02f6*/ 	.short	0x0000


	//   ....[67]....
        /*02f8*/ 	.word	0x00004280
        /*02fc*/ 	.short	0x0027
        /*02fe*/ 	.short	0x0000


	//   ....[68]....
        /*0300*/ 	.word	0x00004330
        /*0304*/ 	.short	0x001d
        /*0306*/ 	.short	0x0000


	//   ....[69]....
        /*0308*/ 	.word	0x000043b0
        /*030c*/ 	.short	0x001d
        /*030e*/ 	.short	0x0000


	//   ....[70]....
        /*0310*/ 	.word	0x00004460
        /*0314*/ 	.short	0x0019
        /*0316*/ 	.short	0x0000


	//   ....[71]....
        /*0318*/ 	.word	0x000044e0
        /*031c*/ 	.short	0x0019
        /*031e*/ 	.short	0x0000


	//   ....[72]....
        /*0320*/ 	.word	0x000046a0
        /*0324*/ 	.short	0x0012
        /*0326*/ 	.short	0x0000


	//   ....[73]....
        /*0328*/ 	.word	0x00004720
        /*032c*/ 	.short	0x0012
        /*032e*/ 	.short	0x0000


	//   ....[74]....
        /*0330*/ 	.word	0x00004830
        /*0334*/ 	.short	0x0010
        /*0336*/ 	.short	0x0000


	//   ....[75]....
        /*0338*/ 	.word	0x000048b0
        /*033c*/ 	.short	0x0010
        /*033e*/ 	.short	0x0000


	//   ....[76]....
        /*0340*/ 	.word	0x000049a0
        /*0344*/ 	.short	0x0010
        /*0346*/ 	.short	0x0000


	//   ....[77]....
        /*0348*/ 	.word	0x00004a20
        /*034c*/ 	.short	0x0010
        /*034e*/ 	.short	0x0000


	//   ....[78]....
        /*0350*/ 	.word	0x00004b40
        /*0354*/ 	.short	0x001b
        /*0356*/ 	.short	0x0000


	//   ....[79]....
        /*0358*/ 	.word	0x00004bb0
        /*035c*/ 	.short	0x001b
        /*035e*/ 	.short	0x0000


	//   ....[80]....
        /*0360*/ 	.word	0x00004cc0
        /*0364*/ 	.short	0x0019
        /*0366*/ 	.short	0x0000


	//   ....[81]....
        /*0368*/ 	.word	0x00004d40
        /*036c*/ 	.short	0x0019
        /*036e*/ 	.short	0x0000


	//   ....[82]....
        /*0370*/ 	.word	0x00004e10
        /*0374*/ 	.short	0x0017
        /*0376*/ 	.short	0x0000


	//   ....[83]....
        /*0378*/ 	.word	0x00004e90
        /*037c*/ 	.short	0x0017
        /*037e*/ 	.short	0x0000


	//   ....[84]....
        /*0380*/ 	.word	0x00005040
        /*0384*/ 	.short	0x0012
        /*0386*/ 	.short	0x0000


	//   ....[85]....
        /*0388*/ 	.word	0x000050a0
        /*038c*/ 	.short	0x0012
        /*038e*/ 	.short	0x0000


	//   ....[86]....
        /*0390*/ 	.word	0x000051a0
        /*0394*/ 	.short	0x0010
        /*0396*/ 	.short	0x0000


	//   ....[87]....
        /*0398*/ 	.word	0x00005230
        /*039c*/ 	.short	0x0010
        /*039e*/ 	.short	0x0000


	//   ....[88]....
        /*03a0*/ 	.word	0x00005310
        /*03a4*/ 	.short	0x0010
        /*03a6*/ 	.short	0x0000


	//   ....[89]....
        /*03a8*/ 	.word	0x00005390
        /*03ac*/ 	.short	0x0010
        /*03ae*/ 	.short	0x0000


	//----- nvinfo : EIATTR_EXIT_INSTR_OFFSETS
	.align		4
.L_185:
        /*03b0*/ 	.byte	0x04, 0x1c
        /*03b2*/ 	.short	(.L_187 - .L_186)


	//   ....[0]....
.L_186:
        /*03b4*/ 	.word	0x00000230


	//   ....[1]....
        /*03b8*/ 	.word	0x00005460


	//----- nvinfo : EIATTR_CRS_STACK_SIZE
	.align		4
.L_187:
        /*03bc*/ 	.byte	0x04, 0x1e
        /*03be*/ 	.short	(.L_189 - .L_188)
.L_188:
        /*03c0*/ 	.word	0x00000000


	//----- nvinfo : EIATTR_CBANK_PARAM_SIZE
	.align		4
.L_189:
        /*03c4*/ 	.byte	0x03, 0x19
        /*03c6*/ 	.short	0x0058


	//----- nvinfo : EIATTR_PARAM_CBANK
	.align		4
        /*03c8*/ 	.byte	0x04, 0x0a
        /*03ca*/ 	.short	(.L_191 - .L_190)
	.align		4
.L_190:
        /*03cc*/ 	.word	index@(.nv.constant0._Z20flash_optimized_halfILi4ELi4EEvPK6__halfS2_S2_S2_PKfS4_PS0_S5_S5_S4_fi)
        /*03d0*/ 	.short	0x0380
        /*03d2*/ 	.short	0x0058


	//----- nvinfo : EIATTR_SW_WAR
	.align		4
.L_191:
        /*03d4*/ 	.byte	0x04, 0x36
        /*03d6*/ 	.short	(.L_193 - .L_192)
.L_192:
        /*03d8*/ 	.word	0x00000008
.L_193:


//--------------------- .nv.info._Z21flush_l2_cache_kernelPfi --------------------------
	.section	.nv.info._Z21flush_l2_cache_kernelPfi,"",@"SHT_CUDA_INFO"
	.sectionflags	@""
	.align	4


	//----- nvinfo : EIATTR_CUDA_API_VERSION
	.align		4
        /*0000*/ 	.byte	0x04, 0x37
        /*0002*/ 	.short	(.L_195 - .L_194)
.L_194:
        /*0004*/ 	.word	0x00000082


	//----- nvinfo : EIATTR_KPARAM_INFO
	.align		4
.L_195:
        /*0008*/ 	.byte	0x04, 0x17
        /*000a*/ 	.short	(.L_197 - .L_196)
.L_196:
        /*000c*/ 	.word	0x00000000
        /*0010*/ 	.short	0x0001
        /*0012*/ 	.short	0x0008
        /*0014*/ 	.byte	0x00, 0xf0, 0x11, 0x00


	//----- nvinfo : EIATTR_KPARAM_INFO
	.align		4
.L_197:
        /*0018*/ 	.byte	0x04, 0x17
        /*001a*/ 	.short	(.L_199 - .L_198)
.L_198:
        /*001c*/ 	.word	0x00000000
        /*0020*/ 	.short	0x0000
        /*0022*/ 	.short	0x0000
        /*0024*/ 	.byte	0x00, 0xf5, 0x21, 0x00


	//----- nvinfo : EIATTR_SPARSE_MMA_MASK
	.align		4
.L_199:
        /*0028*/ 	.byte	0x03, 0x50
        /*002a*/ 	.short	0x0000


	//----- nvinfo : EIATTR_MAXREG_COUNT
	.align		4
        /*002c*/ 	.byte	0x03, 0x1b
        /*002e*/ 	.short	0x00ff


	//----- nvinfo : EIATTR_MERCURY_ISA_VERSION
	.align		4
        /*0030*/ 	.byte	0x03, 0x5f
        /*0032*/ 	.short	0x0101


	//----- nvinfo : EIATTR_VRC_CTA_INIT_COUNT
	.align		4
        /*0034*/ 	.byte	0x02, 0x4a
	.zero		1
	.zero		1


	//----- nvinfo : EIATTR_EXIT_INSTR_OFFSETS
	.align		4
        /*0038*/ 	.byte	0x04, 0x1c
        /*003a*/ 	.short	(.L_201 - .L_200)


	//   ....[0]....
.L_200:
        /*003c*/ 	.word	0x00000070


	//   ....[1]....
        /*0040*/ 	.word	0x000000e0


	//----- nvinfo : EIATTR_CBANK_PARAM_SIZE
	.align		4
.L_201:
        /*0044*/ 	.byte	0x03, 0x19
        /*0046*/ 	.short	0x000c


	//----- nvinfo : EIATTR_PARAM_CBANK
	.align		4
        /*0048*/ 	.byte	0x04, 0x0a
        /*004a*/ 	.short	(.L_203 - .L_202)
	.align		4
.L_202:
        /*004c*/ 	.word	index@(.nv.constant0._Z21flush_l2_cache_kernelPfi)
        /*0050*/ 	.short	0x0380
        /*0052*/ 	.short	0x000c


	//----- nvinfo : EIATTR_SW_WAR
	.align		4
.L_203:
        /*0054*/ 	.byte	0x04, 0x36
        /*0056*/ 	.short	(.L_205 - .L_204)
.L_204:
        /*0058*/ 	.word	0x00000008
.L_205:


//--------------------- .nv.info._Z18compute_delta_halfPK6__halfS1_Pfii --------------------------
	.section	.nv.info._Z18compute_delta_halfPK6__halfS1_Pfii,"",@"SHT_CUDA_INFO"
	.sectionflags	@""
	.align	4


	//----- nvinfo : EIATTR_CUDA_API_VERSION
	.align		4
        /*0000*/ 	.byte	0x04, 0x37
        /*0002*/ 	.short	(.L_207 - .L_206)
.L_206:
        /*0004*/ 	.word	0x00000082


	//----- nvinfo : EIATTR_KPARAM_INFO
	.align		4
.L_207:
        /*0008*/ 	.byte	0x04, 0x17
        /*000a*/ 	.short	(.L_209 - .L_208)
.L_208:
        /*000c*/ 	.word	0x00000000
        /*0010*/ 	.short	0x0004
        /*0012*/ 	.short	0x001c
        /*0014*/ 	.byte	0x00, 0xf0, 0x11, 0x00


	//----- nvinfo : EIATTR_KPARAM_INFO
	.align		4
.L_209:
        /*0018*/ 	.byte	0x04, 0x17
        /*001a*/ 	.short	(.L_211 - .L_210)
.L_210:
        /*001c*/ 	.word	0x00000000
        /*0020*/ 	.short	0x0003
        /*0022*/ 	.short	0x0018
        /*0024*/ 	.byte	0x00, 0xf0, 0x11, 0x00


	//----- nvinfo : EIATTR_KPARAM_INFO
	.align		4
.L_211:
        /*0028*/ 	.byte	0x04, 0x17
        /*002a*/ 	.short	(.L_213 - .L_212)
.L_212:
        /*002c*/ 	.word	0x00000000
        /*0030*/ 	.short	0x0002
        /*0032*/ 	.short	0x0010
        /*0034*/ 	.byte	0x00, 0xf5, 0x21, 0x00


	//----- nvinfo : EIATTR_KPARAM_INFO
	.align		4
.L_213:
        /*0038*/ 	.byte	0x04, 0x17
        /*003a*/ 	.short	(.L_215 - .L_214)
.L_214:
        /*003c*/ 	.word	0x00000000
        /*0040*/ 	.short	0x0001
        /*0042*/ 	.short	0x0008
        /*0044*/ 	.byte	0x00, 0xf5, 0x21, 0x00


	//----- nvinfo : EIATTR_KPARAM_INFO
	.align		4
.L_215:
        /*0048*/ 	.byte	0x04, 0x17
        /*004a*/ 	.short	(.L_217 - .L_216)
.L_216:
        /*004c*/ 	.word	0x00000000
        /*0050*/ 	.short	0x0000
        /*0052*/ 	.short	0x0000
        /*0054*/ 	.byte	0x00, 0xf5, 0x21, 0x00


	//----- nvinfo : EIATTR_SPARSE_MMA_MASK
	.align		4
.L_217:
        /*0058*/ 	.byte	0x03, 0x50
        /*005a*/ 	.short	0x0000


	//----- nvinfo : EIATTR_MAXREG_COUNT
	.align		4
        /*005c*/ 	.byte	0x03, 0x1b
        /*005e*/ 	.short	0x00ff


	//----- nvinfo : EIATTR_MERCURY_ISA_VERSION
	.align		4
        /*0060*/ 	.byte	0x03, 0x5f
        /*0062*/ 	.short	0x0101


	//----- nvinfo : EIATTR_VRC_CTA_INIT_COUNT
	.align		4
        /*0064*/ 	.byte	0x02, 0x4a
	.zero		1
	.zero		1


	//----- nvinfo : EIATTR_EXIT_INSTR_OFFSETS
	.align		4
        /*0068*/ 	.byte	0x04, 0x1c
        /*006a*/ 	.short	(.L_219 - .L_218)


	//   ....[0]....
.L_218:
        /*006c*/ 	.word	0x00000070


	//   ....[1]....
        /*0070*/ 	.word	0x00000dc0


	//----- nvinfo : EIATTR_CBANK_PARAM_SIZE
	.align		4
.L_219:
        /*0074*/ 	.byte	0x03, 0x19
        /*0076*/ 	.short	0x0020


	//----- nvinfo : EIATTR_PARAM_CBANK
	.align		4
        /*0078*/ 	.byte	0x04, 0x0a
        /*007a*/ 	.short	(.L_221 - .L_220)
	.align		4
.L_220:
        /*007c*/ 	.word	index@(.nv.constant0._Z18compute_delta_halfPK6__halfS1_Pfii)
        /*0080*/ 	.short	0x0380
        /*0082*/ 	.short	0x0020


	//----- nvinfo : EIATTR_SW_WAR
	.align		4
.L_221:
        /*0084*/ 	.byte	0x04, 0x36
        /*0086*/ 	.short	(.L_223 - .L_222)
.L_222:
        /*0088*/ 	.word	0x00000008
.L_223:


//--------------------- .nv.info._Z17float2half_kernelP6__halfPKfi --------------------------
	.section	.nv.info._Z17float2half_kernelP6__halfPKfi,"",@"SHT_CUDA_INFO"
	.sectionflags	@""
	.align	4


	//----- nvinfo : EIATTR_CUDA_API_VERSION
	.align		4
        /*0000*/ 	.byte	0x04, 0x37
        /*0002*/ 	.short	(.L_225 - .L_224)
.L_224:
        /*0004*/ 	.word	0x00000082


	//----- nvinfo : EIATTR_KPARAM_INFO
	.align		4
.L_225:
        /*0008*/ 	.byte	0x04, 0x17
        /*000a*/ 	.short	(.L_227 - .L_226)
.L_226:
        /*000c*/ 	.word	0x00000000
        /*0010*/ 	.short	0x0002
        /*0012*/ 	.short	0x0010
        /*0014*/ 	.byte	0x00, 0xf0, 0x11, 0x00


	//----- nvinfo : EIATTR_KPARAM_INFO
	.align		4
.L_227:
        /*0018*/ 	.byte	0x04, 0x17
        /*001a*/ 	.short	(.L_229 - .L_228)
.L_228:
        /*001c*/ 	.word	0x00000000
        /*0020*/ 	.short	0x0001
        /*0022*/ 	.short	0x0008
        /*0024*/ 	.byte	0x00, 0xf5, 0x21, 0x00


	//----- nvinfo : EIATTR_KPARAM_INFO
	.align		4
.L_229:
        /*0028*/ 	.byte	0x04, 0x17
        /*002a*/ 	.short	(.L_231 - .L_230)
.L_230:
        /*002c*/ 	.word	0x00000000
        /*0030*/ 	.short	0x0000
        /*0032*/ 	.short	0x0000
        /*0034*/ 	.byte	0x00, 0xf5, 0x21, 0x00


	//----- nvinfo : EIATTR_SPARSE_MMA_MASK
	.align		4
.L_231:
        /*0038*/ 	.byte	0x03, 0x50
        /*003a*/ 	.short	0x0000


	//----- nvinfo : EIATTR_MAXREG_COUNT
	.align		4
        /*003c*/ 	.byte	0x03, 0x1b
        /*003e*/ 	.short	0x00ff


	//----- nvinfo : EIATTR_MERCURY_ISA_VERSION
	.align		4
        /*0040*/ 	.byte	0x03, 0x5f
        /*0042*/ 	.short	0x0101


	//----- nvinfo : EIATTR_VRC_CTA_INIT_COUNT
	.align		4
        /*0044*/ 	.byte	0x02, 0x4a
	.zero		1
	.zero		1


	//----- nvinfo : EIATTR_EXIT_INSTR_OFFSETS
	.align		4
        /*0048*/ 	.byte	0x04, 0x1c
        /*004a*/ 	.short	(.L_233 - .L_232)


	//   ....[0]....
.L_232:
        /*004c*/ 	.word	0x00000070


	//   ....[1]....
        /*0050*/ 	.word	0x00000100


	//----- nvinfo : EIATTR_CBANK_PARAM_SIZE
	.align		4
.L_233:
        /*0054*/ 	.byte	0x03, 0x19
        /*0056*/ 	.short	0x0014


	//----- nvinfo : EIATTR_PARAM_CBANK
	.align		4
        /*0058*/ 	.byte	0x04, 0x0a
        /*005a*/ 	.short	(.L_235 - .L_234)
	.align		4
.L_234:
        /*005c*/ 	.word	index@(.nv.constant0._Z17float2half_kernelP6__halfPKfi)
        /*0060*/ 	.short	0x0380
        /*0062*/ 	.short	0x0014


	//----- nvinfo : EIATTR_SW_WAR
	.align		4
.L_235:
        /*0064*/ 	.byte	0x04, 0x36
        /*0066*/ 	.short	(.L_237 - .L_236)
.L_236:
        /*0068*/ 	.word	0x00000008
.L_237:


//--------------------- .nv.callgraph             --------------------------
	.section	.nv.callgraph,"",@"SHT_CUDA_CALLGRAPH"
	.align	4
	.sectionentsize	8
	.align		4
        /*0000*/ 	.word	0x00000000
	.align		4
        /*0004*/ 	.word	0xffffffff
	.align		4
        /*0008*/ 	.word	0x00000000
	.align		4
        /*000c*/ 	.word	0xfffffffe
	.align		4
        /*0010*/ 	.word	0x00000000
	.align		4
        /*0014*/ 	.word	0xfffffffd
	.align		4
        /*0018*/ 	.word	0x00000000
	.align		4
        /*001c*/ 	.word	0xfffffffc


//--------------------- .text._Z20flash_optimized_halfILi32ELi32EEvPK6__halfS2_S2_S2_PKfS4_PS0_S5_S5_S4_fi --------------------------
	.section	.text._Z20flash_optimized_halfILi32ELi32EEvPK6__halfS2_S2_S2_PKfS4_PS0_S5_S5_S4_fi,"ax",@progbits
	.align	128
        .global         _Z20flash_optimized_halfILi32ELi32EEvPK6__halfS2_S2_S2_PKfS4_PS0_S5_S5_S4_fi
        .type           _Z20flash_optimized_halfILi32ELi32EEvPK6__halfS2_S2_S2_PKfS4_PS0_S5_S5_S4_fi,@function
        .size           _Z20flash_optimized_halfILi32ELi32EEvPK6__halfS2_S2_S2_PKfS4_PS0_S5_S5_S4_fi,(.L_x_274 - _Z20flash_optimized_halfILi32ELi32EEvPK6__halfS2_S2_S2_PKfS4_PS0_S5_S5_S4_fi)
        .other          _Z20flash_optimized_halfILi32ELi32EEvPK6__halfS2_S2_S2_PKfS4_PS0_S5_S5_S4_fi,@"STO_CUDA_ENTRY STV_DEFAULT"
_Z20flash_optimized_halfILi32ELi32EEvPK6__halfS2_S2_S2_PKfS4_PS0_S5_S5_S4_fi:
.text._Z20flash_optimized_halfILi32ELi32EEvPK6__halfS2_S2_S2_PKfS4_PS0_S5_S5_S4_fi:
[----:B------:R-:W-:Y:S01]  /*0000*/  LDC R1, c[0x0][0x37c] ;  /* 0x0000df00ff017b82 */ /* 0x000fe20000000800 */
[----:B------:R-:W0:Y:S07]  /*0010*/  S2R R0, SR_TID.X ;  /* 0x0000000000007919 */ /* 0x000e2e0000002100 */
[----:B------:R-:W1:Y:S01]  /*0020*/  LDC R16, c[0x0][0x3d4] ;  /* 0x0000f500ff107b82 */ /* 0x000e620000000800 */
[----:B------:R-:W2:Y:S01]  /*0030*/  LDCU.64 UR8, c[0x0][0x358] ;  /* 0x00006b00ff0877ac */ /* 0x000ea20008000a00 */
[----:B------:R-:W-:Y:S01]  /*0040*/  BSSY.RECONVERGENT B0, `(.L_x_0) ;  /* 0x000001c000007945 */ /* 0x000fe20003800200 */
[----:B------:R-:W3:Y:S01]  /*0050*/  S2R R17, SR_CTAID.X ;  /* 0x0000000000117919 */ /* 0x000ee20000002500 */
[----:B------:R-:W4:Y:S01]  /*0060*/  S2R R15, SR_TID.Y ;  /* 0x00000000000f7919 */ /* 0x000f220000002200 */
[----:B0-----:R-:W-:-:S02]  /*0070*/  ISETP.GT.U32.AND P0, PT, R0, 0x3f, PT ;  /* 0x0000003f0000780c */ /* 0x001fc40003f04070 */
[----:B---3--:R-:W-:-:S04]  /*0080*/  SHF.L.U32 R23, R17, 0x5, RZ ;  /* 0x0000000511177819 */ /* 0x008fc800000006ff */
[----:B-1----:R-:W-:-:S13]  /*0090*/  ISETP.GE.OR P0, PT, R23, R16, P0 ;  /* 0x000000101700720c */ /* 0x002fda0000706670 */
[----:B--2-4-:R-:W-:Y:S05]  /*00a0*/  @P0 BRA `(.L_x_1) ;  /* 0x0000000000540947 */ /* 0x014fea0003800000 */
[----:B------:R-:W0:Y:S01]  /*00b0*/  S2R R14, SR_CgaCtaId ;  /* 0x00000000000e7919 */ /* 0x000e220000008800 */
[----:B------:R-:W1:Y:S01]  /*00c0*/  LDC.64 R4, c[0x0][0x380] ;  /* 0x0000e000ff047b82 */ /* 0x000e620000000a00 */
[----:B------:R-:W-:Y:S02]  /*00d0*/  MOV R6, 0x400 ;  /* 0x0000040000067802 */ /* 0x000fe40000000f00 */
[----:B------:R-:W-:Y:S02]  /*00e0*/  MOV R10, R0 ;  /* 0x00000000000a7202 */ /* 0x000fe40000000f00 */
[----:B------:R-:W-:-:S03]  /*00f0*/  IADD3 R7, PT, PT, R6, 0x1000, RZ ;  /* 0x0000100006077810 */ /* 0x000fc60007ffe0ff */
[----:B------:R-:W2:Y:S01]  /*0100*/  LDC.64 R2, c[0x0][0x398] ;  /* 0x0000e600ff027b82 */ /* 0x000ea20000000a00 */
[C---:B0-----:R-:W-:Y:S02]  /*0110*/  LEA R12, R14.reuse, R6, 0x18 ;  /* 0x000000060e0c7211 */ /* 0x041fe400078ec0ff */
[----:B------:R-:W-:-:S07]  /*0120*/  LEA R14, R14, R7, 0x18 ;  /* 0x000000070e0e7211 */ /* 0x000fce00078ec0ff */
.L_x_2:
[----:B------:R-:W-:-:S05]  /*0130*/  LEA R9, R17, R10, 0xb ;  /* 0x0000000a11097211 */ /* 0x000fca00078e58ff */
[----:B01----:R-:W-:-:S04]  /*0140*/  IMAD.WIDE R6, R9, 0x2, R4 ;  /* 0x0000000209067825 */ /* 0x003fc800078e0204 */
[----:B--2---:R-:W-:Y:S02]  /*0150*/  IMAD.WIDE R8, R9, 0x2, R2 ;  /* 0x0000000209087825 */ /* 0x004fe400078e0202 */
[----:B------:R-:W2:Y:S04]  /*0160*/  LDG.E.U16.CONSTANT R6, desc[UR8][R6.64] ;  /* 0x0000000806067981 */ /* 0x000ea8000c1e9500 */
[----:B------:R-:W3:Y:S01]  /*0170*/  LDG.E.U16.CONSTANT R8, desc[UR8][R8.64] ;  /* 0x0000000808087981 */ /* 0x000ee2000c1e9500 */
[----:B------:R-:W-:Y:S02]  /*0180*/  LEA R11, R15, R10, 0x6 ;  /* 0x0000000a0f0b7211 */ /* 0x000fe400078e30ff */
[C---:B------:R-:W-:Y:S02]  /*0190*/  ISETP.GE.U32.AND P0, PT, R10.reuse, 0x20, PT ;  /* 0x000000200a00780c */ /* 0x040fe40003f06070 */
[----:B------:R-:W-:Y:S01]  /*01a0*/  IADD3 R10, PT, PT, R10, 0x20, RZ ;  /* 0x000000200a0a7810 */ /* 0x000fe20007ffe0ff */
[C---:B------:R-:W-:Y:S01]  /*01b0*/  IMAD R13, R11.reuse, 0x2, R12 ;  /* 0x000000020b0d7824 */ /* 0x040fe200078e020c */
[----:B------:R-:W-:-:S04]  /*01c0*/  LEA R11, R11, R14, 0x1 ;  /* 0x0000000e0b0b7211 */ /* 0x000fc800078e08ff */
[----:B--2---:R0:W-:Y:S04]  /*01d0*/  STS.U16 [R13], R6 ;  /* 0x000000060d007388 */ /* 0x0041e80000000400 */
[----:B---3--:R0:W-:Y:S01]  /*01e0*/  STS.U16 [R11], R8 ;  /* 0x000000080b007388 */ /* 0x0081e20000000400 */
[----:B------:R-:W-:Y:S05]  /*01f0*/  @!P0 BRA `(.L_x_2) ;  /* 0xfffffffc00cc8947 */ /* 0x000fea000383ffff */
.L_x_1:
[----:B------:R-:W-:Y:S05]  /*0200*/  BSYNC.RECONVERGENT B0 ;  /* 0x0000000000007941 */ /* 0x000fea0003800200 */
.L_x_0:
[----:B------:R-:W-:Y:S01]  /*0210*/  BAR.SYNC.DEFER_BLOCKING 0x0 ;  /* 0x0000000000007b1d */ /* 0x000fe20000010000 */
[----:B------:R-:W-:-:S13]  /*0220*/  ISETP.GE.AND P0, PT, R16, 0x1, PT ;  /* 0x000000011000780c */ /* 0x000fda0003f06270 */
[----:B------:R-:W-:Y:S05]  /*0230*/  @!P0 EXIT ;  /* 0x000000000000894d */ /* 0x000fea0003800000 */
[----:B------:R-:W-:-:S07]  /*0240*/  HFMA2 R21, -RZ, RZ, 0, 0 ;  /* 0x00000000ff157431 */ /* 0x000fce00000001ff */
.L_x_20:
[----:B0-----:R-:W0:Y:S01]  /*0250*/  S2R R8, SR_TID.Y ;  /* 0x0000000000087919 */ /* 0x001e220000002200 */
[----:B------:R-:W1:Y:S01]  /*0260*/  LDC.64 R4, c[0x0][0x3c8] ;  /* 0x0000f200ff047b82 */ /* 0x000e620000000a00 */
[----:B------:R-:W2:Y:S07]  /*0270*/  S2R R2, SR_TID.Y ;  /* 0x0000000000027919 */ /* 0x000eae0000002200 */
[----:B------:R-:W3:Y:S08]  /*0280*/  LDC.64 R10, c[0x0][0x3a8] ;  /* 0x0000ea00ff0a7b82 */ /* 0x000ef00000000a00 */
[----:B------:R-:W4:Y:S01]  /*0290*/  LDC.64 R6, c[0x0][0x3a0] ;  /* 0x0000e800ff067b82 */ /* 0x000f220000000a00 */
[----:B0-----:R-:W-:-:S02]  /*02a0*/  IADD3 R13, PT, PT, R23, R8, RZ ;  /* 0x00000008170d7210 */ /* 0x001fc40007ffe0ff */
[----:B--2---:R-:W-:-:S03]  /*02b0*/  IADD3 R3, PT, PT, R23, R2, RZ ;  /* 0x0000000217037210 */ /* 0x004fc60007ffe0ff */
[----:B-1----:R-:W-:-:S04]  /*02c0*/  IMAD.WIDE R8, R13, 0x4, R4 ;  /* 0x000000040d087825 */ /* 0x002fc800078e0204 */
[----:B---3--:R-:W-:Y:S01]  /*02d0*/  IMAD.WIDE R10, R13, 0x4, R10 ;  /* 0x000000040d0a7825 */ /* 0x008fe200078e020a */
[----:B------:R0:W5:Y:S03]  /*02e0*/  LDG.E.CONSTANT R4, desc[UR8][R8.64] ;  /* 0x0000000808047981 */ /* 0x000166000c1e9900 */
[----:B----4-:R-:W-:Y:S01]  /*02f0*/  IMAD.WIDE R6, R3, 0x4, R6 ;  /* 0x0000000403067825 */ /* 0x010fe200078e0206 */
[----:B------:R0:W5:Y:S04]  /*0300*/  LDG.E.CONSTANT R20, desc[UR8][R10.64] ;  /* 0x000000080a147981 */ /* 0x000168000c1e9900 */
[----:B------:R0:W5:Y:S01]  /*0310*/  LDG.E.CONSTANT R5, desc[UR8][R6.64] ;  /* 0x0000000806057981 */ /* 0x000162000c1e9900 */
[----:B------:R-:W-:Y:S01]  /*0320*/  ISETP.GT.U32.AND P0, PT, R0, 0x3f, PT ;  /* 0x0000003f0000780c */ /* 0x000fe20003f04070 */
[----:B------:R-:W-:-:S12]  /*0330*/  BSSY.RECONVERGENT B0, `(.L_x_3) ;  /* 0x000001d000007945 */ /* 0x000fd80003800200 */
[----:B0-----:R-:W-:Y:S05]  /*0340*/  @P0 BRA `(.L_x_4) ;  /* 0x00000000006c0947 */ /* 0x001fea0003800000 */
[----:B------:R-:W0:Y:S01]  /*0350*/  S2R R11, SR_TID.Y ;  /* 0x00000000000b7919 */ /* 0x000e220000002200 */
[----:B------:R-:W1:Y:S01]  /*0360*/  S2UR UR6, SR_CgaCtaId ;  /* 0x00000000000679c3 */ /* 0x000e620000008800 */
[----:B------:R-:W-:Y:S01]  /*0370*/  UMOV UR5, 0x400 ;  /* 0x0000040000057882 */ /* 0x000fe20000000000 */
[----:B------:R-:W-:Y:S01]  /*0380*/  MOV R16, R0 ;  /* 0x0000000000107202 */ /* 0x000fe20000000f00 */
[----:B------:R-:W-:Y:S02]  /*0390*/  UIADD3 UR4, UPT, UPT, UR5, 0x2000, URZ ;  /* 0x0000200005047890 */ /* 0x000fe4000fffe0ff */
[----:B------:R-:W-:-:S03]  /*03a0*/  UIADD3 UR5, UPT, UPT, UR5, 0x3000, URZ ;  /* 0x0000300005057890 */ /* 0x000fc6000fffe0ff */
[----:B------:R-:W2:Y:S08]  /*03b0*/  LDC.64 R8, c[0x0][0x388] ;  /* 0x0000e200ff087b82 */ /* 0x000eb00000000a00 */
[----:B------:R-:W3:Y:S01]  /*03c0*/  LDC.64 R6, c[0x0][0x390] ;  /* 0x0000e400ff067b82 */ /* 0x000ee20000000a00 */
[----:B-1----:R-:W-:Y:S02]  /*03d0*/  ULEA UR4, UR6, UR4, 0x18 ;  /* 0x0000000406047291 */ /* 0x002fe4000f8ec0ff */
[----:B------:R-:W-:Y:S01]  /*03e0*/  ULEA UR5, UR6, UR5, 0x18 ;  /* 0x0000000506057291 */ /* 0x000fe2000f8ec0ff */
[----:B0-----:R-:W-:-:S05]  /*03f0*/  IMAD R12, R11, 0x40, R0 ;  /* 0x000000400b0c7824 */ /* 0x001fca00078e0200 */
[----:B------:R-:W-:Y:S02]  /*0400*/  SHF.L.U32 R10, R12, 0x1, RZ ;  /* 0x000000010c0a7819 */ /* 0x000fe400000006ff */
[----:B------:R-:W-:Y:S02]  /*0410*/  LEA R17, R21, R12, 0x6 ;  /* 0x0000000c15117211 */ /* 0x000fe400078e30ff */
[C---:B------:R-:W-:Y:S02]  /*0420*/  IADD3 R14, PT, PT, R10.reuse, UR4, RZ ;  /* 0x000000040a0e7c10 */ /* 0x040fe4000fffe0ff */
[----:B------:R-:W-:-:S07]  /*0430*/  IADD3 R15, PT, PT, R10, UR5, RZ ;  /* 0x000000050a0f7c10 */ /* 0x000fce000fffe0ff */
.L_x_5:
[----:B--2---:R-:W-:-:S04]  /*0440*/  IMAD.WIDE.U32 R10, R17, 0x2, R8 ;  /* 0x00000002110a7825 */ /* 0x004fc800078e0008 */
[C---:B---3--:R-:W-:Y:S02]  /*0450*/  IMAD.WIDE.U32 R12, R17.reuse, 0x2, R6 ;  /* 0x00000002110c7825 */ /* 0x048fe400078e0006 */
[----:B------:R-:W2:Y:S04]  /*0460*/  LDG.E.U16.CONSTANT R11, desc[UR8][R10.64] ;  /* 0x000000080a0b7981 */ /* 0x000ea8000c1e9500 */
[----:B------:R-:W3:Y:S01]  /*0470*/  LDG.E.U16.CONSTANT R12, desc[UR8][R12.64] ;  /* 0x000000080c0c7981 */ /* 0x000ee2000c1e9500 */
[C---:B------:R-:W-:Y:S01]  /*0480*/  ISETP.GE.U32.AND P0, PT, R16.reuse, 0x20, PT ;  /* 0x000000201000780c */ /* 0x040fe20003f06070 */
[----:B------:R-:W-:Y:S01]  /*0490*/  VIADD R16, R16, 0x20 ;  /* 0x0000002010107836 */ /* 0x000fe20000000000 */
[----:B------:R-:W-:Y:S01]  /*04a0*/  IADD3 R17, PT, PT, R17, 0x20, RZ ;  /* 0x0000002011117810 */ /* 0x000fe20007ffe0ff */
[----:B--2---:R0:W-:Y:S04]  /*04b0*/  STS.U16 [R14], R11 ;  /* 0x0000000b0e007388 */ /* 0x0041e80000000400 */
[----:B---3--:R1:W-:Y:S01]  /*04c0*/  STS.U16 [R15], R12 ;  /* 0x0000000c0f007388 */ /* 0x0083e20000000400 */
[----:B0-----:R-:W-:-:S02]  /*04d0*/  IADD3 R14, PT, PT, R14, 0x40, RZ ;  /* 0x000000400e0e7810 */ /* 0x001fc40007ffe0ff */
[----:B-1----:R-:W-:-:S03]  /*04e0*/  IADD3 R15, PT, PT, R15, 0x40, RZ ;  /* 0x000000400f0f7810 */ /* 0x002fc60007ffe0ff */
[----:B------:R-:W-:Y:S05]  /*04f0*/  @!P0 BRA `(.L_x_5) ;  /* 0xfffffffc00d08947 */ /* 0x000fea000383ffff */
.L_x_4:
[----:B------:R-:W-:Y:S05]  /*0500*/  BSYNC.RECONVERGENT B0 ;  /* 0x0000000000007941 */ /* 0x000fea0003800200 */
.L_x_3:
[----:B------:R-:W-:Y:S06]  /*0510*/  BAR.SYNC.DEFER_BLOCKING 0x0 ;  /* 0x0000000000007b1d */ /* 0x000fec0000010000 */
[----:B------:R-:W-:-:S05]  /*0520*/  UMOV UR4, URZ ;  /* 0x000000ff00047c82 */ /* 0x000fca0008000000 */
.L_x_19:
[----:B------:R-:W0:Y:S01]  /*0530*/  S2R R7, SR_CgaCtaId ;  /* 0x0000000000077919 */ /* 0x000e220000008800 */
[----:B------:R-:W-:Y:S01]  /*0540*/  MOV R22, 0x400 ;  /* 0x0000040000167802 */ /* 0x000fe20000000f00 */
[----:B------:R-:W-:Y:S01]  /*0550*/  HFMA2 R25, -RZ, RZ, 0, 0 ;  /* 0x00000000ff197431 */ /* 0x000fe200000001ff */
[----:B------:R-:W-:Y:S01]  /*0560*/  MOV R6, UR4 ;  /* 0x0000000400067c02 */ /* 0x000fe20008000f00 */
[----:B------:R-:W-:Y:S01]  /*0570*/  UIADD3 UR4, UPT, UPT, UR4, 0x1, URZ ;  /* 0x0000000104047890 */ /* 0x000fe2000fffe0ff */
[----:B------:R-:W-:Y:S01]  /*0580*/  IADD3 R8, PT, PT, R22, 0x2000, RZ ;  /* 0x0000200016087810 */ /* 0x000fe20007ffe0ff */
[----:B------:R-:W-:Y:S02]  /*0590*/  IMAD.MOV.U32 R13, RZ, RZ, RZ ;  /* 0x000000ffff0d7224 */ /* 0x000fe400078e00ff */
[----:B------:R-:W-:Y:S01]  /*05a0*/  UISETP.NE.AND UP0, UPT, UR4, 0x20, UPT ;  /* 0x000000200400788c */ /* 0x000fe2000bf05270 */
[C---:B0-----:R-:W-:Y:S02]  /*05b0*/  LEA R22, R7.reuse, R22, 0x18 ;  /* 0x0000001607167211 */ /* 0x041fe400078ec0ff */
[----:B------:R-:W-:-:S08]  /*05c0*/  LEA R7, R7, R8, 0x18 ;  /* 0x0000000807077211 */ /* 0x000fd000078ec0ff */
.L_x_6:
[-C--:B------:R-:W-:Y:S02]  /*05d0*/  LEA R9, R2, R25.reuse, 0x6 ;  /* 0x0000001902097211 */ /* 0x080fe400078e30ff */
[----:B------:R-:W-:Y:S01]  /*05e0*/  LEA R24, R6, R25, 0x6 ;  /* 0x0000001906187211 */ /* 0x000fe200078e30ff */
[----:B------:R-:W-:Y:S01]  /*05f0*/  VIADD R25, R25, 0x10 ;  /* 0x0000001019197836 */ /* 0x000fe20000000000 */
[----:B------:R-:W-:Y:S02]  /*0600*/  LEA R26, R9, R22, 0x1 ;  /* 0x00000016091a7211 */ /* 0x000fe400078e08ff */
[----:B------:R-:W-:Y:S02]  /*0610*/  LEA R24, R24, R7, 0x1 ;  /* 0x0000000718187211 */ /* 0x000fe400078e08ff */
[----:B------:R-:W-:Y:S01]  /*0620*/  ISETP.NE.AND P0, PT, R25, 0x40, PT ;  /* 0x000000401900780c */ /* 0x000fe20003f05270 */
[----:B------:R-:W0:Y:S04]  /*0630*/  LDS.64 R16, [R26] ;  /* 0x000000001a107984 */ /* 0x000e280000000a00 */
[----:B------:R-:W1:Y:S04]  /*0640*/  LDS.64 R18, [R24] ;  /* 0x0000000018127984 */ /* 0x000e680000000a00 */
[----:B------:R-:W2:Y:S04]  /*0650*/  LDS.64 R8, [R26+0x8] ;  /* 0x000008001a087984 */ /* 0x000ea80000000a00 */
[----:B------:R-:W3:Y:S01]  /*0660*/  LDS.64 R10, [R24+0x8] ;  /* 0x00000800180a7984 */ /* 0x000ee20000000a00 */
[----:B0-----:R-:W-:-:S02]  /*0670*/  HADD2.F32 R12, -RZ, R16.H0_H0 ;  /* 0x20000010ff0c7230 */ /* 0x001fc40000004100 */
[--C-:B------:R-:W-:Y:S02]  /*0680*/  HADD2.F32 R27, -RZ, R17.reuse.H0_H0 ;  /* 0x20000011ff1b7230 */ /* 0x100fe40000004100 */
[--C-:B-1----:R-:W-:Y:S02]  /*0690*/  HADD2.F32 R14, -RZ, R18.reuse.H0_H0 ;  /* 0x20000012ff0e7230 */ /* 0x102fe40000004100 */
[----:B------:R-:W-:Y:S02]  /*06a0*/  HADD2.F32 R18, -RZ, R18.H1_H1 ;  /* 0x30000012ff127230 */ /* 0x000fe40000004100 */
[----:B------:R-:W-:Y:S02]  /*06b0*/  HADD2.F32 R17, -RZ, R17.H1_H1 ;  /* 0x30000011ff117230 */ /* 0x000fe40000004100 */
[----:B------:R-:W-:Y:S01]  /*06c0*/  FFMA R12, R12, R14, R13 ;  /* 0x0000000e0c0c7223 */ /* 0x000fe2000000000d */
[----:B------:R-:W-:Y:S01]  /*06d0*/  HADD2.F32 R13, -RZ, R16.H1_H1 ;  /* 0x30000010ff0d7230 */ /* 0x000fe20000004100 */
[----:B------:R-:W0:Y:S01]  /*06e0*/  LDS.64 R14, [R26+0x10] ;  /* 0x000010001a0e7984 */ /* 0x000e220000000a00 */
[----:B------:R-:W-:-:S02]  /*06f0*/  HADD2.F32 R16, -RZ, R19.H0_H0 ;  /* 0x20000013ff107230 */ /* 0x000fc40000004100 */
[----:B------:R-:W-:Y:S02]  /*0700*/  HADD2.F32 R19, -RZ, R19.H1_H1 ;  /* 0x30000013ff137230 */ /* 0x000fe40000004100 */
[----:B------:R-:W-:Y:S01]  /*0710*/  FFMA R18, R13, R18, R12 ;  /* 0x000000120d127223 */ /* 0x000fe2000000000c */
[----:B--2---:R-:W-:Y:S01]  /*0720*/  HADD2.F32 R28, -RZ, R8.H0_H0 ;  /* 0x20000008ff1c7230 */ /* 0x004fe20000004100 */
[----:B------:R-:W1:Y:S01]  /*0730*/  LDS.64 R12, [R24+0x10] ;  /* 0x00001000180c7984 */ /* 0x000e620000000a00 */
[----:B---3--:R-:W-:Y:S02]  /*0740*/  HADD2.F32 R29, -RZ, R10.H0_H0 ;  /* 0x2000000aff1d7230 */ /* 0x008fe40000004100 */
[----:B------:R-:W-:Y:S01]  /*0750*/  FFMA R16, R27, R16, R18 ;  /* 0x000000101b107223 */ /* 0x000fe20000000012 */
[----:B------:R-:W-:Y:S02]  /*0760*/  HADD2.F32 R8, -RZ, R8.H1_H1 ;  /* 0x30000008ff087230 */ /* 0x000fe40000004100 */
[----:B------:R-:W-:-:S02]  /*0770*/  HADD2.F32 R10, -RZ, R10.H1_H1 ;  /* 0x3000000aff0a7230 */ /* 0x000fc40000004100 */
[----:B------:R-:W-:Y:S02]  /*0780*/  FFMA R27, R17, R19, R16 ;  /* 0x00000013111b7223 */ /* 0x000fe40000000010 */
[----:B------:R-:W2:Y:S02]  /*0790*/  LDS.64 R16, [R26+0x18] ;  /* 0x000018001a107984 */ /* 0x000ea40000000a00 */
[----:B------:R-:W-:Y:S02]  /*07a0*/  FFMA R27, R28, R29, R27 ;  /* 0x0000001d1c1b7223 */ /* 0x000fe4000000001b */
[----:B------:R-:W3:Y:S02]  /*07b0*/  LDS.64 R18, [R24+0x18] ;  /* 0x0000180018127984 */ /* 0x000ee40000000a00 */
[----:B------:R-:W-:Y:S01]  /*07c0*/  FFMA R8, R8, R10, R27 ;  /* 0x0000000a08087223 */ /* 0x000fe2000000001b */
[----:B------:R-:W-:Y:S02]  /*07d0*/  HADD2.F32 R27, -RZ, R9.H0_H0 ;  /* 0x20000009ff1b7230 */ /* 0x000fe40000004100 */
[----:B------:R-:W-:-:S02]  /*07e0*/  HADD2.F32 R10, -RZ, R11.H0_H0 ;  /* 0x2000000bff0a7230 */ /* 0x000fc40000004100 */
[----:B------:R-:W-:Y:S02]  /*07f0*/  HADD2.F32 R9, -RZ, R9.H1_H1 ;  /* 0x30000009ff097230 */ /* 0x000fe40000004100 */
[----:B------:R-:W-:Y:S02]  /*0800*/  HADD2.F32 R11, -RZ, R11.H1_H1 ;  /* 0x3000000bff0b7230 */ /* 0x000fe40000004100 */
[----:B------:R-:W-:-:S04]  /*0810*/  FFMA R8, R27, R10, R8 ;  /* 0x0000000a1b087223 */ /* 0x000fc80000000008 */
[----:B------:R-:W-:Y:S01]  /*0820*/  FFMA R8, R9, R11, R8 ;  /* 0x0000000b09087223 */ /* 0x000fe20000000008 */
[--C-:B0-----:R-:W-:Y:S02]  /*0830*/  HADD2.F32 R27, -RZ, R14.reuse.H0_H0 ;  /* 0x2000000eff1b7230 */ /* 0x101fe40000004100 */
[----:B------:R-:W-:Y:S02]  /*0840*/  HADD2.F32 R9, -RZ, R14.H1_H1 ;  /* 0x3000000eff097230 */ /* 0x000fe40000004100 */
[--C-:B------:R-:W-:Y:S02]  /*0850*/  HADD2.F32 R11, -RZ, R15.reuse.H0_H0 ;  /* 0x2000000fff0b7230 */ /* 0x100fe40000004100 */
[--C-:B-1----:R-:W-:Y:S02]  /*0860*/  HADD2.F32 R10, -RZ, R12.reuse.H0_H0 ;  /* 0x2000000cff0a7230 */ /* 0x102fe40000004100 */
[----:B------:R-:W-:Y:S02]  /*0870*/  HADD2.F32 R12, -RZ, R12.H1_H1 ;  /* 0x3000000cff0c7230 */ /* 0x000fe40000004100 */
[----:B------:R-:W-:-:S02]  /*0880*/  HADD2.F32 R15, -RZ, R15.H1_H1 ;  /* 0x3000000fff0f7230 */ /* 0x000fc40000004100 */
[----:B------:R-:W-:Y:S01]  /*0890*/  FFMA R8, R27, R10, R8 ;  /* 0x0000000a1b087223 */ /* 0x000fe20000000008 */
[--C-:B------:R-:W-:Y:S02]  /*08a0*/  HADD2.F32 R10, -RZ, R13.reuse.H0_H0 ;  /* 0x2000000dff0a7230 */ /* 0x100fe40000004100 */
[----:B------:R-:W-:Y:S02]  /*08b0*/  HADD2.F32 R13, -RZ, R13.H1_H1 ;  /* 0x3000000dff0d7230 */ /* 0x000fe40000004100 */
[----:B------:R-:W-:Y:S01]  /*08c0*/  FFMA R8, R9, R12, R8 ;  /* 0x0000000c09087223 */ /* 0x000fe20000000008 */
[----:B--2---:R-:W-:-:S03]  /*08d0*/  HADD2.F32 R9, -RZ, R16.H0_H0 ;  /* 0x20000010ff097230 */ /* 0x004fc60000004100 */
[----:B------:R-:W-:Y:S01]  /*08e0*/  FFMA R8, R11, R10, R8 ;  /* 0x0000000a0b087223 */ /* 0x000fe20000000008 */
[----:B---3--:R-:W-:Y:S02]  /*08f0*/  HADD2.F32 R10, -RZ, R18.H0_H0 ;  /* 0x20000012ff0a7230 */ /* 0x008fe40000004100 */
[----:B------:R-:W-:Y:S02]  /*0900*/  HADD2.F32 R11, -RZ, R16.H1_H1 ;  /* 0x30000010ff0b7230 */ /* 0x000fe40000004100 */
[----:B------:R-:W-:Y:S01]  /*0910*/  FFMA R8, R15, R13, R8 ;  /* 0x0000000d0f087223 */ /* 0x000fe20000000008 */
[----:B------:R-:W-:-:S03]  /*0920*/  HADD2.F32 R18, -RZ, R18.H1_H1 ;  /* 0x30000012ff127230 */ /* 0x000fc60000004100 */
[----:B------:R-:W-:Y:S01]  /*0930*/  FFMA R8, R9, R10, R8 ;  /* 0x0000000a09087223 */ /* 0x000fe20000000008 */
[----:B------:R-:W-:Y:S02]  /*0940*/  HADD2.F32 R9, -RZ, R17.H0_H0 ;  /* 0x20000011ff097230 */ /* 0x000fe40000004100 */
[----:B------:R-:W-:Y:S02]  /*0950*/  HADD2.F32 R10, -RZ, R19.H0_H0 ;  /* 0x20000013ff0a7230 */ /* 0x000fe40000004100 */
[----:B------:R-:W-:Y:S01]  /*0960*/  FFMA R8, R11, R18, R8 ;  /* 0x000000120b087223 */ /* 0x000fe20000000008 */
[----:B------:R-:W-:Y:S02]  /*0970*/  HADD2.F32 R17, -RZ, R17.H1_H1 ;  /* 0x30000011ff117230 */ /* 0x000fe40000004100 */
[----:B------:R-:W-:Y:S02]  /*0980*/  HADD2.F32 R19, -RZ, R19.H1_H1 ;  /* 0x30000013ff137230 */ /* 0x000fe40000004100 */
[----:B------:R-:W-:-:S04]  /*0990*/  FFMA R8, R9, R10, R8 ;  /* 0x0000000a09087223 */ /* 0x000fc80000000008 */
[----:B------:R-:W-:Y:S01]  /*09a0*/  FFMA R13, R17, R19, R8 ;  /* 0x00000013110d7223 */ /* 0x000fe20000000008 */
[----:B------:R-:W-:Y:S06]  /*09b0*/  @P0 BRA `(.L_x_6) ;  /* 0xfffffffc00040947 */ /* 0x000fec000383ffff */
[----:B------:R-:W0:Y:S01]  /*09c0*/  LDCU UR5, c[0x0][0x3d0] ;  /* 0x00007a00ff0577ac */ /* 0x000e220008000800 */
[----:B------:R-:W-:Y:S01]  /*09d0*/  HFMA2 R9, -RZ, RZ, 3.7421875, 0 ;  /* 0x437c0000ff097431 */ /* 0x000fe200000001ff */
[----:B------:R-:W-:Y:S01]  /*09e0*/  MOV R8, 0x3bbb989d ;  /* 0x3bbb989d00087802 */ /* 0x000fe20000000f00 */
[----:B-----5:R-:W1:Y:S01]  /*09f0*/  MUFU.RCP R12, R5 ;  /* 0x00000005000c7308 */ /* 0x020e620000001000 */
[----:B------:R-:W-:Y:S01]  /*0a00*/  BSSY.RECONVERGENT B0, `(.L_x_7) ;  /* 0x0000014000007945 */ /* 0x000fe20003800200 */
[----:B0-----:R-:W-:Y:S01]  /*0a10*/  FFMA R13, R13, UR5, -R20 ;  /* 0x000000050d0d7c23 */ /* 0x001fe20008000814 */
[----:B-1----:R-:W-:-:S03]  /*0a20*/  FFMA R11, -R5, R12, 1 ;  /* 0x3f800000050b7423 */ /* 0x002fc6000000010c */
[----:B------:R-:W-:Y:S01]  /*0a30*/  FFMA.SAT R8, R13, R8, 0.5 ;  /* 0x3f0000000d087423 */ /* 0x000fe20000002008 */
[----:B------:R-:W-:-:S03]  /*0a40*/  FFMA R11, R12, R11, R12 ;  /* 0x0000000b0c0b7223 */ /* 0x000fc6000000000c */
[----:B------:R-:W-:-:S04]  /*0a50*/  FFMA.RM R8, R8, R9, 12582913 ;  /* 0x4b40000108087423 */ /* 0x000fc80000004009 */
[C---:B------:R-:W-:Y:S01]  /*0a60*/  FADD R10, R8.reuse, -12583039 ;  /* 0xcb40007f080a7421 */ /* 0x040fe20000000000 */
[----:B------:R-:W-:-:S03]  /*0a70*/  SHF.L.U32 R8, R8, 0x17, RZ ;  /* 0x0000001708087819 */ /* 0x000fc600000006ff */
[----:B------:R-:W-:-:S04]  /*0a80*/  FFMA R10, R13, 1.4426950216293334961, -R10 ;  /* 0x3fb8aa3b0d0a7823 */ /* 0x000fc8000000080a */
[----:B------:R-:W-:-:S04]  /*0a90*/  FFMA R10, R13, 1.925963033500011079e-08, R10 ;  /* 0x32a570600d0a7823 */ /* 0x000fc8000000000a */
[----:B------:R-:W0:Y:S02]  /*0aa0*/  MUFU.EX2 R9, R10 ;  /* 0x0000000a00097308 */ /* 0x000e240000000800 */
[----:B0-----:R-:W-:-:S06]  /*0ab0*/  FMUL R8, R8, R9 ;  /* 0x0000000908087220 */ /* 0x001fcc0000400000 */
[----:B------:R-:W0:Y:S01]  /*0ac0*/  FCHK P0, R8, R5 ;  /* 0x0000000508007302 */ /* 0x000e220000000000 */
[----:B------:R-:W-:-:S04]  /*0ad0*/  FFMA R26, R8, R11, RZ ;  /* 0x0000000b081a7223 */ /* 0x000fc800000000ff */
[----:B------:R-:W-:-:S04]  /*0ae0*/  FFMA R9, -R5, R26, R8 ;  /* 0x0000001a05097223 */ /* 0x000fc80000000108 */
[----:B------:R-:W-:Y:S01]  /*0af0*/  FFMA R26, R11, R9, R26 ;  /* 0x000000090b1a7223 */ /* 0x000fe2000000001a */
[----:B0-----:R-:W-:Y:S06]  /*0b00*/  @!P0 BRA `(.L_x_8) ;  /* 0x00000000000c8947 */ /* 0x001fec0003800000 */
[----:B------:R-:W-:-:S07]  /*0b10*/  MOV R10, 0xb30 ;  /* 0x00000b30000a7802 */ /* 0x000fce0000000f00 */
[----:B------:R-:W-:Y:S05]  /*0b20*/  CALL.REL.NOINC `($__internal_0_$__cuda_sm3x_div_rn_noftz_f32_slowpath) ;  /* 0x0000000800887944 */ /* 0x000fea0003c00000 */
[----:B------:R-:W-:-:S07]  /*0b30*/  MOV R26, R8 ;  /* 0x00000008001a7202 */ /* 0x000fce0000000f00 */
.L_x_8:
[----:B------:R-:W-:Y:S05]  /*0b40*/  BSYNC.RECONVERGENT B0 ;  /* 0x0000000000007941 */ /* 0x000fea0003800200 */
.L_x_7:
[----:B------:R-:W0:Y:S01]  /*0b50*/  S2R R22, SR_CgaCtaId ;  /* 0x0000000000167919 */ /* 0x000e220000008800 */
[----:B------:R-:W-:Y:S01]  /*0b60*/  MOV R8, 0x400 ;  /* 0x0000040000087802 */ /* 0x000fe20000000f00 */
[----:B------:R-:W-:Y:S01]  /*0b70*/  HFMA2 R9, -RZ, RZ, 0, 0 ;  /* 0x00000000ff097431 */ /* 0x000fe200000001ff */
[----:B------:R-:W-:Y:S02]  /*0b80*/  MOV R27, RZ ;  /* 0x000000ff001b7202 */ /* 0x000fe40000000f00 */
[C---:B------:R-:W-:Y:S01]  /*0b90*/  IADD3 R11, PT, PT, R8.reuse, 0x1000, RZ ;  /* 0x00001000080b7810 */ /* 0x040fe20007ffe0ff */
[----:B------:R-:W-:-:S03]  /*0ba0*/  VIADD R25, R8, 0x3000 ;  /* 0x0000300008197836 */ /* 0x000fc60000000000 */
[C---:B0-----:R-:W-:Y:S02]  /*0bb0*/  LEA R24, R22.reuse, R11, 0x18 ;  /* 0x0000000b16187211 */ /* 0x041fe400078ec0ff */
[----:B------:R-:W-:-:S07]  /*0bc0*/  LEA R25, R22, R25, 0x18 ;  /* 0x0000001916197211 */ /* 0x000fce00078ec0ff */
.L_x_9:
[-C--:B------:R-:W-:Y:S02]  /*0bd0*/  LEA R28, R6, R27.reuse, 0x6 ;  /* 0x0000001b061c7211 */ /* 0x080fe400078e30ff */
[----:B------:R-:W-:Y:S02]  /*0be0*/  LEA R29, R2, R27, 0x6 ;  /* 0x0000001b021d7211 */ /* 0x000fe400078e30ff */
[----:B------:R-:W-:Y:S01]  /*0bf0*/  IADD3 R27, PT, PT, R27, 0x10, RZ ;  /* 0x000000101b1b7810 */ /* 0x000fe20007ffe0ff */
[----:B------:R-:W-:Y:S01]  /*0c00*/  IMAD R28, R28, 0x2, R25 ;  /* 0x000000021c1c7824 */ /* 0x000fe200078e0219 */
[----:B------:R-:W-:Y:S02]  /*0c10*/  LEA R29, R29, R24, 0x1 ;  /* 0x000000181d1d7211 */ /* 0x000fe400078e08ff */
[----:B------:R-:W-:Y:S02]  /*0c20*/  ISETP.NE.AND P0, PT, R27, 0x40, PT ;  /* 0x000000401b00780c */ /* 0x000fe40003f05270 */
[----:B------:R-:W0:Y:S04]  /*0c30*/  LDS.64 R14, [R28] ;  /* 0x000000001c0e7984 */ /* 0x000e280000000a00 */
[----:B------:R-:W1:Y:S04]  /*0c40*/  LDS.64 R12, [R29] ;  /* 0x000000001d0c7984 */ /* 0x000e680000000a00 */
[----:B------:R-:W-:Y:S01]  /*0c50*/  LDS.64 R18, [R28+0x18] ;  /* 0x000018001c127984 */ /* 0x000fe20000000a00 */
[----:B0-----:R-:W-:-:S02]  /*0c60*/  HADD2.F32 R10, -RZ, R14.H0_H0 ;  /* 0x2000000eff0a7230 */ /* 0x001fc40000004100 */
[----:B------:R-:W-:Y:S02]  /*0c70*/  HADD2.F32 R14, -RZ, R14.H1_H1 ;  /* 0x3000000eff0e7230 */ /* 0x000fe40000004100 */
[--C-:B-1----:R-:W-:Y:S02]  /*0c80*/  HADD2.F32 R8, -RZ, R12.reuse.H0_H0 ;  /* 0x2000000cff087230 */ /* 0x102fe40000004100 */
[----:B------:R-:W-:Y:S02]  /*0c90*/  HADD2.F32 R17, -RZ, R12.H1_H1 ;  /* 0x3000000cff117230 */ /* 0x000fe40000004100 */
[--C-:B------:R-:W-:Y:S02]  /*0ca0*/  HADD2.F32 R12, -RZ, R15.reuse.H0_H0 ;  /* 0x2000000fff0c7230 */ /* 0x100fe40000004100 */
[----:B------:R-:W-:Y:S01]  /*0cb0*/  FFMA R16, R8, R10, R9 ;  /* 0x0000000a08107223 */ /* 0x000fe20000000009 */
[----:B------:R-:W-:Y:S01]  /*0cc0*/  HADD2.F32 R15, -RZ, R15.H1_H1 ;  /* 0x3000000fff0f7230 */ /* 0x000fe20000004100 */
[----:B------:R-:W0:Y:S02]  /*0cd0*/  LDS.64 R8, [R29+0x8] ;  /* 0x000008001d087984 */ /* 0x000e240000000a00 */
[----:B------:R-:W-:Y:S01]  /*0ce0*/  FFMA R14, R17, R14, R16 ;  /* 0x0000000e110e7223 */ /* 0x000fe20000000010 */
[--C-:B------:R-:W-:Y:S01]  /*0cf0*/  HADD2.F32 R17, -RZ, R13.reuse.H0_H0 ;  /* 0x2000000dff117230 */ /* 0x100fe20000004100 */
[----:B------:R-:W1:Y:S01]  /*0d00*/  LDS.64 R10, [R28+0x8] ;  /* 0x000008001c0a7984 */ /* 0x000e620000000a00 */
[----:B------:R-:W-:-:S03]  /*0d10*/  HADD2.F32 R13, -RZ, R13.H1_H1 ;  /* 0x3000000dff0d7230 */ /* 0x000fc60000004100 */
[----:B------:R-:W-:-:S04]  /*0d20*/  FFMA R12, R17, R12, R14 ;  /* 0x0000000c110c7223 */ /* 0x000fc8000000000e */
[----:B------:R-:W-:Y:S01]  /*0d30*/  FFMA R12, R13, R15, R12 ;  /* 0x0000000f0d0c7223 */ /* 0x000fe2000000000c */
[--C-:B0-----:R-:W-:Y:S02]  /*0d40*/  HADD2.F32 R13, -RZ, R8.reuse.H0_H0 ;  /* 0x20000008ff0d7230 */ /* 0x101fe40000004100 */
[----:B------:R-:W-:Y:S02]  /*0d50*/  HADD2.F32 R17, -RZ, R8.H1_H1 ;  /* 0x30000008ff117230 */ /* 0x000fe40000004100 */
[--C-:B-1----:R-:W-:Y:S02]  /*0d60*/  HADD2.F32 R14, -RZ, R10.reuse.H0_H0 ;  /* 0x2000000aff0e7230 */ /* 0x102fe40000004100 */
[----:B------:R-:W-:-:S03]  /*0d70*/  HADD2.F32 R10, -RZ, R10.H1_H1 ;  /* 0x3000000aff0a7230 */ /* 0x000fc60000004100 */
[----:B------:R-:W-:Y:S02]  /*0d80*/  FFMA R16, R13, R14, R12 ;  /* 0x0000000e0d107223 */ /* 0x000fe4000000000c */
[----:B------:R-:W0:Y:S02]  /*0d90*/  LDS.64 R12, [R29+0x10] ;  /* 0x000010001d0c7984 */ /* 0x000e240000000a00 */
[----:B------:R-:W-:Y:S01]  /*0da0*/  FFMA R8, R17, R10, R16 ;  /* 0x0000000a11087223 */ /* 0x000fe20000000010 */
[----:B------:R-:W-:Y:S01]  /*0db0*/  HADD2.F32 R17, -RZ, R9.H0_H0 ;  /* 0x20000009ff117230 */ /* 0x000fe20000004100 */
[----:B------:R-:W1:Y:S01]  /*0dc0*/  LDS.64 R14, [R28+0x10] ;  /* 0x000010001c0e7984 */ /* 0x000e620000000a00 */
[----:B------:R-:W-:Y:S02]  /*0dd0*/  HADD2.F32 R10, -RZ, R11.H0_H0 ;  /* 0x2000000bff0a7230 */ /* 0x000fe40000004100 */
[----:B------:R-:W-:Y:S02]  /*0de0*/  HADD2.F32 R9, -RZ, R9.H1_H1 ;  /* 0x30000009ff097230 */ /* 0x000fe40000004100 */
[----:B------:R-:W-:-:S02]  /*0df0*/  HADD2.F32 R11, -RZ, R11.H1_H1 ;  /* 0x3000000bff0b7230 */ /* 0x000fc40000004100 */
[----:B------:R-:W-:Y:S02]  /*0e00*/  FFMA R8, R17, R10, R8 ;  /* 0x0000000a11087223 */ /* 0x000fe40000000008 */
[----:B------:R-:W2:Y:S02]  /*0e10*/  LDS.64 R16, [R29+0x18] ;  /* 0x000018001d107984 */ /* 0x000ea40000000a00 */
[----:B------:R-:W-:Y:S01]  /*0e20*/  FFMA R8, R9, R11, R8 ;  /* 0x0000000b09087223 */ /* 0x000fe20000000008 */
[----:B0-----:R-:W-:Y:S02]  /*0e30*/  HADD2.F32 R9, -RZ, R12.H0_H0 ;  /* 0x2000000cff097230 */ /* 0x001fe40000004100 */
[--C-:B-1----:R-:W-:Y:S02]  /*0e40*/  HADD2.F32 R10, -RZ, R14.reuse.H0_H0 ;  /* 0x2000000eff0a7230 */ /* 0x102fe40000004100 */
[----:B------:R-:W-:-:S03]  /*0e50*/  HADD2.F32 R14, -RZ, R14.H1_H1 ;  /* 0x3000000eff0e7230 */ /* 0x000fc60000004100 */
[----:B------:R-:W-:Y:S01]  /*0e60*/  FFMA R8, R9, R10, R8 ;  /* 0x0000000a09087223 */ /* 0x000fe20000000008 */
[----:B------:R-:W-:Y:S02]  /*0e70*/  HADD2.F32 R9, -RZ, R12.H1_H1 ;  /* 0x3000000cff097230 */ /* 0x000fe40000004100 */
[--C-:B------:R-:W-:Y:S02]  /*0e80*/  HADD2.F32 R10, -RZ, R15.reuse.H0_H0 ;  /* 0x2000000fff0a7230 */ /* 0x100fe40000004100 */
[----:B------:R-:W-:Y:S02]  /*0e90*/  HADD2.F32 R15, -RZ, R15.H1_H1 ;  /* 0x3000000fff0f7230 */ /* 0x000fe40000004100 */
[----:B------:R-:W-:Y:S01]  /*0ea0*/  FFMA R8, R9, R14, R8 ;  /* 0x0000000e09087223 */ /* 0x000fe20000000008 */
[--C-:B------:R-:W-:Y:S02]  /*0eb0*/  HADD2.F32 R9, -RZ, R13.reuse.H0_H0 ;  /* 0x2000000dff097230 */ /* 0x100fe40000004100 */
[----:B------:R-:W-:-:S02]  /*0ec0*/  HADD2.F32 R13, -RZ, R13.H1_H1 ;  /* 0x3000000dff0d7230 */ /* 0x000fc40000004100 */
[--C-:B--2---:R-:W-:Y:S02]  /*0ed0*/  HADD2.F32 R11, -RZ, R16.reuse.H1_H1 ;  /* 0x30000010ff0b7230 */ /* 0x104fe40000004100 */
[----:B------:R-:W-:Y:S01]  /*0ee0*/  FFMA R8, R9, R10, R8 ;  /* 0x0000000a09087223 */ /* 0x000fe20000000008 */
[----:B------:R-:W-:Y:S02]  /*0ef0*/  HADD2.F32 R9, -RZ, R16.H0_H0 ;  /* 0x20000010ff097230 */ /* 0x000fe40000004100 */
[--C-:B------:R-:W-:Y:S02]  /*0f00*/  HADD2.F32 R10, -RZ, R18.reuse.H0_H0 ;  /* 0x20000012ff0a7230 */ /* 0x100fe40000004100 */
[----:B------:R-:W-:Y:S01]  /*0f10*/  FFMA R8, R13, R15, R8 ;  /* 0x0000000f0d087223 */ /* 0x000fe20000000008 */
[----:B------:R-:W-:Y:S02]  /*0f20*/  HADD2.F32 R18, -RZ, R18.H1_H1 ;  /* 0x30000012ff127230 */ /* 0x000fe40000004100 */
[----:B------:R-:W-:-:S02]  /*0f30*/  HADD2.F32 R12, -RZ, R17.H1_H1 ;  /* 0x30000011ff0c7230 */ /* 0x000fc40000004100 */
[----:B------:R-:W-:Y:S01]  /*0f40*/  FFMA R8, R9, R10, R8 ;  /* 0x0000000a09087223 */ /* 0x000fe20000000008 */
[----:B------:R-:W-:Y:S02]  /*0f50*/  HADD2.F32 R9, -RZ, R17.H0_H0 ;  /* 0x20000011ff097230 */ /* 0x000fe40000004100 */
[--C-:B------:R-:W-:Y:S02]  /*0f60*/  HADD2.F32 R10, -RZ, R19.reuse.H0_H0 ;  /* 0x20000013ff0a7230 */ /* 0x100fe40000004100 */
[----:B------:R-:W-:Y:S01]  /*0f70*/  FFMA R8, R11, R18, R8 ;  /* 0x000000120b087223 */ /* 0x000fe20000000008 */
[----:B------:R-:W-:-:S03]  /*0f80*/  HADD2.F32 R19, -RZ, R19.H1_H1 ;  /* 0x30000013ff137230 */ /* 0x000fc60000004100 */
[----:B------:R-:W-:-:S04]  /*0f90*/  FFMA R9, R9, R10, R8 ;  /* 0x0000000a09097223 */ /* 0x000fc80000000008 */
[----:B------:R-:W-:Y:S01]  /*0fa0*/  FFMA R9, R12, R19, R9 ;  /* 0x000000130c097223 */ /* 0x000fe20000000009 */
[----:B------:R-:W-:Y:S06]  /*0fb0*/  @P0 BRA `(.L_x_9) ;  /* 0xfffffffc00040947 */ /* 0x000fec000383ffff */
[----:B------:R-:W-:Y:S01]  /*0fc0*/  ISETP.GT.U32.AND P0, PT, R0, 0x3f, PT ;  /* 0x0000003f0000780c */ /* 0x000fe20003f04070 */
[----:B------:R-:W-:-:S12]  /*0fd0*/  BSSY.RECONVERGENT B0, `(.L_x_10) ;  /* 0x0000050000007945 */ /* 0x000fd80003800200 */
[----:B------:R-:W-:Y:S05]  /*0fe0*/  @P0 BRA `(.L_x_11) ;  /* 0x0000000400380947 */ /* 0x000fea0003800000 */
[----:B------:R-:W0:Y:S01]  /*0ff0*/  LDCU UR5, c[0x0][0x3d0] ;  /* 0x00007a00ff0577ac */ /* 0x000e220008000800 */
[----:B------:R-:W-:Y:S01]  /*1000*/  FADD R9, -R4, R9 ;  /* 0x0000000904097221 */ /* 0x000fe20000000100 */
[----:B------:R-:W-:Y:S02]  /*1010*/  MOV R11, 0x400 ;  /* 0x00000400000b7802 */ /* 0x000fe40000000f00 */
[----:B------:R-:W-:Y:S01]  /*1020*/  MOV R13, R0 ;  /* 0x00000000000d7202 */ /* 0x000fe20000000f00 */
[----:B------:R-:W-:Y:S01]  /*1030*/  FMUL R9, R9, R26 ;  /* 0x0000001a09097220 */ /* 0x000fe20000400000 */
[----:B------:R-:W-:-:S03]  /*1040*/  LEA R22, R22, R11, 0x18 ;  /* 0x0000000b16167211 */ /* 0x000fc600078ec0ff */
[----:B0-----:R-:W-:-:S07]  /*1050*/  FMUL R12, R9, UR5 ;  /* 0x00000005090c7c20 */ /* 0x001fce0008400000 */
.L_x_18:
[----:B------:R-:W0:Y:S01]  /*1060*/  LDC.64 R8, c[0x0][0x3b0] ;  /* 0x0000ec00ff087b82 */ /* 0x000e220000000a00 */
[-C--:B------:R-:W-:Y:S01]  /*1070*/  LEA R11, R3, R13.reuse, 0x6 ;  /* 0x0000000d030b7211 */ /* 0x080fe200078e30ff */
[----:B------:R-:W-:Y:S01]  /*1080*/  BSSY.RECONVERGENT B1, `(.L_x_12) ;  /* 0x0000015000017945 */ /* 0x000fe20003800200 */
[----:B------:R-:W-:-:S03]  /*1090*/  LEA R16, R6, R13, 0x6 ;  /* 0x0000000d06107211 */ /* 0x000fc600078e30ff */
[----:B0-----:R-:W-:Y:S01]  /*10a0*/  IMAD.WIDE R8, R11, 0x2, R8 ;  /* 0x000000020b087825 */ /* 0x001fe200078e0208 */
[----:B------:R-:W-:Y:S02]  /*10b0*/  LEA R11, R16, R7, 0x1 ;  /* 0x00000007100b7211 */ /* 0x000fe400078e08ff */
[----:B------:R-:W-:-:S03]  /*10c0*/  LOP3.LUT R10, R8, 0xfffffffd, RZ, 0xc0, !PT ;  /* 0xfffffffd080a7812 */ /* 0x000fc600078ec0ff */
[----:B------:R0:W1:Y:S01]  /*10d0*/  LDS.U16 R14, [R11] ;  /* 0x000000000b0e7984 */ /* 0x0000620000000400 */
[----:B------:R-:W-:-:S04]  /*10e0*/  LOP3.LUT R18, R8, 0x2, RZ, 0xc0, !PT ;  /* 0x0000000208127812 */ /* 0x000fc800078ec0ff */
[----:B------:R-:W-:Y:S01]  /*10f0*/  ISETP.EQ.U32.AND P0, PT, R18, RZ, PT ;  /* 0x000000ff1200720c */ /* 0x000fe20003f02070 */
[----:B0-----:R-:W-:-:S05]  /*1100*/  IMAD.MOV.U32 R11, RZ, RZ, R9 ;  /* 0x000000ffff0b7224 */ /* 0x001fca00078e0009 */
[----:B------:R0:W5:Y:S01]  /*1110*/  LD.E R15, desc[UR8][R10.64] ;  /* 0x000000080a0f7980 */ /* 0x000162000c101900 */
[----:B-1----:R-:W-:Y:S02]  /*1120*/  HADD2.F32 R17, -RZ, R14.H0_H0 ;  /* 0x2000000eff117230 */ /* 0x002fe40000004100 */
[----:B------:R-:W-:-:S03]  /*1130*/  HFMA2 R14, -RZ, RZ, 0, 0.19775390625 ;  /* 0x00003254ff0e7431 */ /* 0x000fc600000001ff */
[----:B------:R-:W-:-:S05]  /*1140*/  FMUL R17, R12, R17 ;  /* 0x000000110c117220 */ /* 0x000fca0000400000 */
[----:B------:R-:W-:Y:S02]  /*1150*/  F2FP.F16.F32.PACK_AB R19, RZ, R17 ;  /* 0x00000011ff13723e */ /* 0x000fe400000000ff */
[----:B0-----:R-:W-:-:S07]  /*1160*/  SEL R25, R14, 0x7610, P0 ;  /* 0x000076100e197807 */ /* 0x001fce0000000000 */
.L_x_13:
[----:B-----5:R-:W-:-:S05]  /*1170*/  HADD2 R18, R15, R19.H0_H0 ;  /* 0x200000130f127230 */ /* 0x020fca0000000000 */
[----:B------:R-:W-:-:S05]  /*1180*/  PRMT R17, R15, R25, R18 ;  /* 0x000000190f117216 */ /* 0x000fca0000000012 */
[----:B------:R-:W2:Y:S02]  /*1190*/  ATOM.E.CAS.STRONG.GPU PT, R18, [R10], R15, R17 ;  /* 0x0000000f0a12738b */ /* 0x000ea400001ee111 */
[----:B--2---:R-:W-:Y:S02]  /*11a0*/  ISETP.NE.U32.AND P0, PT, R18, R15, PT ;  /* 0x0000000f1200720c */ /* 0x004fe40003f05070 */
[----:B------:R-:W-:-:S11]  /*11b0*/  MOV R15, R18 ;  /* 0x00000012000f7202 */ /* 0x000fd60000000f00 */
[----:B------:R-:W-:Y:S05]  /*11c0*/  @P0 BRA `(.L_x_13) ;  /* 0xfffffffc00e80947 */ /* 0x000fea000383ffff */
[----:B------:R-:W-:Y:S05]  /*11d0*/  BSYNC.RECONVERGENT B1 ;  /* 0x0000000000017941 */ /* 0x000fea0003800200 */
.L_x_12:
[----:B------:R-:W-:Y:S01]  /*11e0*/  LEA R15, R2, R13, 0x6 ;  /* 0x0000000d020f7211 */ /* 0x000fe200078e30ff */
[----:B------:R-:W0:Y:S01]  /*11f0*/  LDC.64 R8, c[0x0][0x3b8] ;  /* 0x0000ee00ff087b82 */ /* 0x000e220000000a00 */
[----:B------:R-:W-:Y:S01]  /*1200*/  LEA R17, R21, R16, 0x6 ;  /* 0x0000001015117211 */ /* 0x000fe200078e30ff */
[----:B------:R-:W-:Y:S01]  /*1210*/  BSSY.RECONVERGENT B1, `(.L_x_14) ;  /* 0x0000013000017945 */ /* 0x000fe20003800200 */
[----:B------:R-:W-:-:S05]  /*1220*/  LEA R11, R15, R22, 0x1 ;  /* 0x000000160f0b7211 */ /* 0x000fca00078e08ff */
[----:B------:R1:W2:Y:S01]  /*1230*/  LDS.U16 R16, [R11] ;  /* 0x000000000b107984 */ /* 0x0002a20000000400 */
[----:B0-----:R-:W-:-:S04]  /*1240*/  IMAD.WIDE.U32 R8, R17, 0x2, R8 ;  /* 0x0000000211087825 */ /* 0x001fc800078e0008 */
[----:B-1----:R-:W-:Y:S01]  /*1250*/  IMAD.MOV.U32 R11, RZ, RZ, R9 ;  /* 0x000000ffff0b7224 */ /* 0x002fe200078e0009 */
[----:B------:R-:W-:-:S05]  /*1260*/  LOP3.LUT R10, R8, 0xfffffffd, RZ, 0xc0, !PT ;  /* 0xfffffffd080a7812 */ /* 0x000fca00078ec0ff */
[----:B------:R0:W5:Y:S01]  /*1270*/  LD.E R19, desc[UR8][R10.64] ;  /* 0x000000080a137980 */ /* 0x000162000c101900 */
[----:B--2---:R-:W-:Y:S01]  /*1280*/  HADD2.F32 R25, -RZ, R16.H0_H0 ;  /* 0x20000010ff197230 */ /* 0x004fe20000004100 */
[----:B------:R-:W-:-:S04]  /*1290*/  LOP3.LUT R16, R8, 0x2, RZ, 0xc0, !PT ;  /* 0x0000000208107812 */ /* 0x000fc800078ec0ff */
[----:B------:R-:W-:Y:S01]  /*12a0*/  FMUL R25, R12, R25 ;  /* 0x000000190c197220 */ /* 0x000fe20000400000 */
[----:B------:R-:W-:-:S04]  /*12b0*/  ISETP.EQ.U32.AND P0, PT, R16, RZ, PT ;  /* 0x000000ff1000720c */ /* 0x000fc80003f02070 */
[----:B------:R-:W-:Y:S02]  /*12c0*/  F2FP.F16.F32.PACK_AB R18, RZ, R25 ;  /* 0x00000019ff12723e */ /* 0x000fe400000000ff */
[----:B0-----:R-:W-:-:S07]  /*12d0*/  SEL R27, R14, 0x7610, P0 ;  /* 0x000076100e1b7807 */ /* 0x001fce0000000000 */
.L_x_15:
[----:B-----5:R-:W-:-:S05]  /*12e0*/  HADD2 R16, R19, R18.H0_H0 ;  /* 0x2000001213107230 */ /* 0x020fca0000000000 */
[----:B------:R-:W-:-:S05]  /*12f0*/  PRMT R25, R19, R27, R16 ;  /* 0x0000001b13197216 */ /* 0x000fca0000000010 */
[----:B------:R-:W2:Y:S02]  /*1300*/  ATOM.E.CAS.STRONG.GPU PT, R16, [R10], R19, R25 ;  /* 0x000000130a10738b */ /* 0x000ea400001ee119 */
[----:B--2---:R-:W-:Y:S02]  /*1310*/  ISETP.NE.U32.AND P0, PT, R16, R19, PT ;  /* 0x000000131000720c */ /* 0x004fe40003f05070 */
[----:B------:R-:W-:-:S11]  /*1320*/  MOV R19, R16 ;  /* 0x0000001000137202 */ /* 0x000fd60000000f00 */
[----:B------:R-:W-:Y:S05]  /*1330*/  @P0 BRA `(.L_x_15) ;  /* 0xfffffffc00e80947 */ /* 0x000fea000383ffff */
[----:B------:R-:W-:Y:S05]  /*1340*/  BSYNC.RECONVERGENT B1 ;  /* 0x0000000000017941 */ /* 0x000fea0003800200 */
.L_x_14:
[----:B------:R-:W-:Y:S01]  /*1350*/  LEA R11, R15, R24, 0x1 ;  /* 0x000000180f0b7211 */ /* 0x000fe200078e08ff */
[----:B------:R-:W0:Y:S01]  /*1360*/  LDC.64 R8, c[0x0][0x3c0] ;  /* 0x0000f000ff087b82 */ /* 0x000e220000000a00 */
[----:B------:R-:W-:Y:S03]  /*1370*/  BSSY.RECONVERGENT B1, `(.L_x_16) ;  /* 0x0000012000017945 */ /* 0x000fe60003800200 */
[----:B------:R1:W2:Y:S01]  /*1380*/  LDS.U16 R16, [R11] ;  /* 0x000000000b107984 */ /* 0x0002a20000000400 */
[----:B0-----:R-:W-:-:S03]  /*1390*/  IMAD.WIDE.U32 R8, R17, 0x2, R8 ;  /* 0x0000000211087825 */ /* 0x001fc600078e0008 */
[----:B------:R-:W-:Y:S02]  /*13a0*/  LOP3.LUT R10, R8, 0xfffffffd, RZ, 0xc0, !PT ;  /* 0xfffffffd080a7812 */ /* 0x000fe400078ec0ff */
[----:B-1----:R-:W-:-:S05]  /*13b0*/  MOV R11, R9 ;  /* 0x00000009000b7202 */ /* 0x002fca0000000f00 */
[----:B------:R0:W5:Y:S01]  /*13c0*/  LD.E R15, desc[UR8][R10.64] ;  /* 0x000000080a0f7980 */ /* 0x000162000c101900 */
[----:B--2---:R-:W-:Y:S01]  /*13d0*/  HADD2.F32 R17, -RZ, R16.H0_H0 ;  /* 0x20000010ff117230 */ /* 0x004fe20000004100 */
[----:B------:R-:W-:-:S04]  /*13e0*/  LOP3.LUT R16, R8, 0x2, RZ, 0xc0, !PT ;  /* 0x0000000208107812 */ /* 0x000fc800078ec0ff */
[----:B------:R-:W-:Y:S01]  /*13f0*/  FMUL R17, R17, R26 ;  /* 0x0000001a11117220 */ /* 0x000fe20000400000 */
[----:B------:R-:W-:-:S04]  /*1400*/  ISETP.EQ.U32.AND P0, PT, R16, RZ, PT ;  /* 0x000000ff1000720c */ /* 0x000fc80003f02070 */
[----:B------:R-:W-:Y:S02]  /*1410*/  F2FP.F16.F32.PACK_AB R16, RZ, R17 ;  /* 0x00000011ff10723e */ /* 0x000fe400000000ff */
[----:B0-----:R-:W-:-:S07]  /*1420*/  SEL R18, R14, 0x7610, P0 ;  /* 0x000076100e127807 */ /* 0x001fce0000000000 */
.L_x_17:
[----:B-----5:R-:W-:-:S05]  /*1430*/  HADD2 R14, R15, R16.H0_H0 ;  /* 0x200000100f0e7230 */ /* 0x020fca0000000000 */
[----:B------:R-:W-:-:S05]  /*1440*/  PRMT R17, R15, R18, R14 ;  /* 0x000000120f117216 */ /* 0x000fca000000000e */
[----:B------:R-:W2:Y:S02]  /*1450*/  ATOM.E.CAS.STRONG.GPU PT, R14, [R10], R15, R17 ;  /* 0x0000000f0a0e738b */ /* 0x000ea400001ee111 */
[----:B--2---:R-:W-:Y:S02]  /*1460*/  ISETP.NE.U32.AND P0, PT, R14, R15, PT ;  /* 0x0000000f0e00720c */ /* 0x004fe40003f05070 */
[----:B------:R-:W-:-:S11]  /*1470*/  MOV R15, R14 ;  /* 0x0000000e000f7202 */ /* 0x000fd60000000f00 */
[----:B------:R-:W-:Y:S05]  /*1480*/  @P0 BRA `(.L_x_17) ;  /* 0xfffffffc00e80947 */ /* 0x000fea000383ffff */
[----:B------:R-:W-:Y:S05]  /*1490*/  BSYNC.RECONVERGENT B1 ;  /* 0x0000000000017941 */ /* 0x000fea0003800200 */
.L_x_16:
[C---:B------:R-:W-:Y:S02]  /*14a0*/  ISETP.GE.U32.AND P0, PT, R13.reuse, 0x20, PT ;  /* 0x000000200d00780c */ /* 0x040fe40003f06070 */
[----:B------:R-:W-:-:S11]  /*14b0*/  IADD3 R13, PT, PT, R13, 0x20, RZ ;  /* 0x000000200d0d7810 */ /* 0x000fd60007ffe0ff */
[----:B------:R-:W-:Y:S05]  /*14c0*/  @!P0 BRA `(.L_x_18) ;  /* 0xfffffff800e48947 */ /* 0x000fea000383ffff */
.L_x_11:
[----:B------:R-:W-:Y:S05]  /*14d0*/  BSYNC.RECONVERGENT B0 ;  /* 0x0000000000007941 */ /* 0x000fea0003800200 */
.L_x_10:
[----:B------:R-:W-:Y:S05]  /*14e0*/  BRA.U UP0, `(.L_x_19) ;  /* 0xfffffff100107547 */ /* 0x000fea000b83ffff */
[----:B------:R-:W0:Y:S01]  /*14f0*/  LDCU UR4, c[0x0][0x3d4] ;  /* 0x00007a80ff0477ac */ /* 0x000e220008000800 */
[----:B------:R-:W-:Y:S01]  /*1500*/  VIADD R21, R21, 0x20 ;  /* 0x0000002015157836 */ /* 0x000fe20000000000 */
[----:B------:R-:W-:Y:S04]  /*1510*/  BAR.SYNC.DEFER_BLOCKING 0x0 ;  /* 0x0000000000007b1d */ /* 0x000fe80000010000 */
[----:B0-----:R-:W-:-:S13]  /*1520*/  ISETP.GE.AND P0, PT, R21, UR4, PT ;  /* 0x0000000415007c0c */ /* 0x001fda000bf06270 */
[----:B------:R-:W-:Y:S05]  /*1530*/  @!P0 BRA `(.L_x_20) ;  /* 0xffffffec00448947 */ /* 0x000fea000383ffff */
[----:B------:R-:W-:Y:S05]  /*1540*/  EXIT ;  /* 0x000000000000794d */ /* 0x000fea0003800000 */
        .weak           $__internal_0_$__cuda_sm3x_div_rn_noftz_f32_slowpath
        .type           $__internal_0_$__cuda_sm3x_div_rn_noftz_f32_slowpath,@function
        .size           $__internal_0_$__cuda_sm3x_div_rn_noftz_f32_slowpath,(.L_x_274 - $__internal_0_$__cuda_sm3x_div_rn_noftz_f32_slowpath)
$__internal_0_$__cuda_sm3x_div_rn_noftz_f32_slowpath:
[----:B------:R-:W-:Y:S01]  /*1550*/  SHF.R.U32.HI R9, RZ, 0x17, R5 ;  /* 0x00000017ff097819 */ /* 0x000fe20000011605 */
[----:B------:R-:W-:Y:S01]  /*1560*/  BSSY.RECONVERGENT B1, `(.L_x_21) ;  /* 0x0000064000017945 */ /* 0x000fe20003800200 */
[----:B------:R-:W-:Y:S02]  /*1570*/  SHF.R.U32.HI R11, RZ, 0x17, R8 ;  /* 0x00000017ff0b7819 */ /* 0x000fe40000011608 */
[----:B------:R-:W-:Y:S02]  /*1580*/  LOP3.LUT R9, R9, 0xff, RZ, 0xc0, !PT ;  /* 0x000000ff09097812 */ /* 0x000fe400078ec0ff */
[----:B------:R-:W-:Y:S02]  /*1590*/  LOP3.LUT R14, R11, 0xff, RZ, 0xc0, !PT ;  /* 0x000000ff0b0e7812 */ /* 0x000fe400078ec0ff */
[----:B------:R-:W-:Y:S02]  /*15a0*/  IADD3 R15, PT, PT, R9, -0x1, RZ ;  /* 0xffffffff090f7810 */ /* 0x000fe40007ffe0ff */
[----:B------:R-:W-:-:S02]  /*15b0*/  IADD3 R16, PT, PT, R14, -0x1, RZ ;  /* 0xffffffff0e107810 */ /* 0x000fc40007ffe0ff */
[----:B------:R-:W-:Y:S02]  /*15c0*/  ISETP.GT.U32.AND P0, PT, R15, 0xfd, PT ;  /* 0x000000fd0f00780c */ /* 0x000fe40003f04070 */
[----:B------:R-:W-:Y:S02]  /*15d0*/  MOV R12, R8 ;  /* 0x00000008000c7202 */ /* 0x000fe40000000f00 */
[----:B------:R-:W-:Y:S02]  /*15e0*/  ISETP.GT.U32.OR P0, PT, R16, 0xfd, P0 ;  /* 0x000000fd1000780c */ /* 0x000fe40000704470 */
[----:B------:R-:W-:-:S11]  /*15f0*/  MOV R13, R5 ;  /* 0x00000005000d7202 */ /* 0x000fd60000000f00 */
[----:B------:R-:W-:Y:S01]  /*1600*/  @!P0 MOV R11, RZ ;  /* 0x000000ff000b8202 */ /* 0x000fe20000000f00 */
[----:B------:R-:W-:Y:S06]  /*1610*/  @!P0 BRA `(.L_x_22) ;  /* 0x00000000005c8947 */ /* 0x000fec0003800000 */
[----:B------:R-:W-:Y:S02]  /*1620*/  FSETP.GTU.FTZ.AND P1, PT, |R5|, +INF , PT ;  /* 0x7f8000000500780b */ /* 0x000fe40003f3c200 */
[----:B------:R-:W-:-:S04]  /*1630*/  FSETP.GTU.FTZ.AND P0, PT, |R8|, +INF , PT ;  /* 0x7f8000000800780b */ /* 0x000fc80003f1c200 */
[----:B------:R-:W-:-:S13]  /*1640*/  PLOP3.LUT P0, PT, P0, P1, PT, 0xf8, 0x8f ;  /* 0x00000000008f781c */ /* 0x000fda0000703f70 */
[----:B------:R-:W-:Y:S05]  /*1650*/  @P0 BRA `(.L_x_23) ;  /* 0x00000004004c0947 */ /* 0x000fea0003800000 */
[----:B------:R-:W-:-:S13]  /*1660*/  LOP3.LUT P0, RZ, R13, 0x7fffffff, R12, 0xc8, !PT ;  /* 0x7fffffff0dff7812 */ /* 0x000fda000780c80c */
[----:B------:R-:W-:Y:S05]  /*1670*/  @!P0 BRA `(.L_x_24) ;  /* 0x00000004003c8947 */ /* 0x000fea0003800000 */
[C---:B------:R-:W-:Y:S02]  /*1680*/  FSETP.NEU.FTZ.AND P2, PT, |R8|.reuse, +INF , PT ;  /* 0x7f8000000800780b */ /* 0x040fe40003f5d200 */
[----:B------:R-:W-:Y:S02]  /*1690*/  FSETP.NEU.FTZ.AND P1, PT, |R5|, +INF , PT ;  /* 0x7f8000000500780b */ /* 0x000fe40003f3d200 */
[----:B------:R-:W-:-:S11]  /*16a0*/  FSETP.NEU.FTZ.AND P0, PT, |R8|, +INF , PT ;  /* 0x7f8000000800780b */ /* 0x000fd60003f1d200 */
[----:B------:R-:W-:Y:S05]  /*16b0*/  @!P1 BRA !P2, `(.L_x_24) ;  /* 0x00000004002c9947 */ /* 0x000fea0005000000 */
[----:B------:R-:W-:-:S04]  /*16c0*/  LOP3.LUT P2, RZ, R12, 0x7fffffff, RZ, 0xc0, !PT ;  /* 0x7fffffff0cff7812 */ /* 0x000fc8000784c0ff */
[----:B------:R-:W-:-:S13]  /*16d0*/  PLOP3.LUT P1, PT, P1, P2, PT, 0x2f, 0xf2 ;  /* 0x0000000000f2781c */ /* 0x000fda0000f24577 */
[----:B------:R-:W-:Y:S05]  /*16e0*/  @P1 BRA `(.L_x_25) ;  /* 0x0000000400181947 */ /* 0x000fea0003800000 */
[----:B------:R-:W-:-:S04]  /*16f0*/  LOP3.LUT P1, RZ, R13, 0x7fffffff, RZ, 0xc0, !PT ;  /* 0x7fffffff0dff7812 */ /* 0x000fc8000782c0ff */
[----:B------:R-:W-:-:S13]  /*1700*/  PLOP3.LUT P0, PT, P0, P1, PT, 0x2f, 0xf2 ;  /* 0x0000000000f2781c */ /* 0x000fda0000702577 */
[----:B------:R-:W-:Y:S05]  /*1710*/  @P0 BRA `(.L_x_26) ;  /* 0x0000000400000947 */ /* 0x000fea0003800000 */
[----:B------:R-:W-:Y:S02]  /*1720*/  ISETP.GE.AND P0, PT, R16, RZ, PT ;  /* 0x000000ff1000720c */ /* 0x000fe40003f06270 */
[----:B------:R-:W-:-:S11]  /*1730*/  ISETP.GE.AND P1, PT, R15, RZ, PT ;  /* 0x000000ff0f00720c */ /* 0x000fd60003f26270 */
[----:B------:R-:W-:Y:S01]  /*1740*/  @P0 IMAD.MOV.U32 R11, RZ, RZ, RZ ;  /* 0x000000ffff0b0224 */ /* 0x000fe200078e00ff */
[----:B------:R-:W-:Y:S01]  /*1750*/  @!P0 MOV R11, 0xffffffc0 ;  /* 0xffffffc0000b8802 */ /* 0x000fe20000000f00 */
[----:B------:R-:W-:Y:S01]  /*1760*/  @!P0 FFMA R12, R8, 1.84467440737095516160e+19, RZ ;  /* 0x5f800000080c8823 */ /* 0x000fe200000000ff */
[----:B------:R-:W-:Y:S02]  /*1770*/  @!P1 FFMA R13, R5, 1.84467440737095516160e+19, RZ ;  /* 0x5f800000050d9823 */ /* 0x000fe400000000ff */
[----:B------:R-:W-:-:S07]  /*1780*/  @!P1 IADD3 R11, PT, PT, R11, 0x40, RZ ;  /* 0x000000400b0b9810 */ /* 0x000fce0007ffe0ff */
.L_x_22:
[----:B------:R-:W-:Y:S01]  /*1790*/  LEA R8, R9, 0xc0800000, 0x17 ;  /* 0xc080000009087811 */ /* 0x000fe200078eb8ff */
[----:B------:R-:W-:Y:S01]  /*17a0*/  BSSY.RECONVERGENT B2, `(.L_x_27) ;  /* 0x0000036000027945 */ /* 0x000fe20003800200 */
[----:B------:R-:W-:Y:S02]  /*17b0*/  IADD3 R14, PT, PT, R14, -0x7f, RZ ;  /* 0xffffff810e0e7810 */ /* 0x000fe40007ffe0ff */
[----:B------:R-:W-:-:S03]  /*17c0*/  IADD3 R15, PT, PT, -R8, R13, RZ ;  /* 0x0000000d080f7210 */ /* 0x000fc60007ffe1ff */
[C---:B------:R-:W-:Y:S01]  /*17d0*/  IMAD R8, R14.reuse, -0x800000, R12 ;  /* 0xff8000000e087824 */ /* 0x040fe200078e020c */
[----:B------:R-:W0:Y:S01]  /*17e0*/  MUFU.RCP R13, R15 ;  /* 0x0000000f000d7308 */ /* 0x000e220000001000 */
[----:B------:R-:W-:Y:S01]  /*17f0*/  FADD.FTZ R17, -R15, -RZ ;  /* 0x800000ff0f117221 */ /* 0x000fe20000010100 */
[----:B------:R-:W-:-:S04]  /*1800*/  IADD3 R14, PT, PT, R14, 0x7f, -R9 ;  /* 0x0000007f0e0e7810 */ /* 0x000fc80007ffe809 */
[----:B------:R-:W-:Y:S01]  /*1810*/  IADD3 R14, PT, PT, R14, R11, RZ ;  /* 0x0000000b0e0e7210 */ /* 0x000fe20007ffe0ff */
[----:B0-----:R-:W-:-:S04]  /*1820*/  FFMA R16, R13, R17, 1 ;  /* 0x3f8000000d107423 */ /* 0x001fc80000000011 */
[----:B------:R-:W-:-:S04]  /*1830*/  FFMA R13, R13, R16, R13 ;  /* 0x000000100d0d7223 */ /* 0x000fc8000000000d */
[----:B------:R-:W-:-:S04]  /*1840*/  FFMA R12, R8, R13, RZ ;  /* 0x0000000d080c7223 */ /* 0x000fc800000000ff */
[----:B------:R-:W-:-:S04]  /*1850*/  FFMA R16, R17, R12, R8 ;  /* 0x0000000c11107223 */ /* 0x000fc80000000008 */
[----:B------:R-:W-:-:S04]  /*1860*/  FFMA R12, R13, R16, R12 ;  /* 0x000000100d0c7223 */ /* 0x000fc8000000000c */
[----:B------:R-:W-:-:S04]  /*1870*/  FFMA R17, R17, R12, R8 ;  /* 0x0000000c11117223 */ /* 0x000fc80000000008 */
[----:B------:R-:W-:-:S05]  /*1880*/  FFMA R8, R13, R17, R12 ;  /* 0x000000110d087223 */ /* 0x000fca000000000c */
[----:B------:R-:W-:-:S04]  /*1890*/  SHF.R.U32.HI R9, RZ, 0x17, R8 ;  /* 0x00000017ff097819 */ /* 0x000fc80000011608 */
[----:B------:R-:W-:-:S05]  /*18a0*/  LOP3.LUT R9, R9, 0xff, RZ, 0xc0, !PT ;  /* 0x000000ff09097812 */ /* 0x000fca00078ec0ff */
[----:B------:R-:W-:-:S05]  /*18b0*/  IMAD.IADD R15, R9, 0x1, R14 ;  /* 0x00000001090f7824 */ /* 0x000fca00078e020e */
[----:B------:R-:W-:-:S04]  /*18c0*/  IADD3 R9, PT, PT, R15, -0x1, RZ ;  /* 0xffffffff0f097810 */ /* 0x000fc80007ffe0ff */
[----:B------:R-:W-:-:S13]  /*18d0*/  ISETP.GE.U32.AND P0, PT, R9, 0xfe, PT ;  /* 0x000000fe0900780c */ /* 0x000fda0003f06070 */
[----:B------:R-:W-:Y:S05]  /*18e0*/  @!P0 BRA `(.L_x_28) ;  /* 0x0000000000808947 */ /* 0x000fea0003800000 */
[----:B------:R-:W-:-:S13]  /*18f0*/  ISETP.GT.AND P0, PT, R15, 0xfe, PT ;  /* 0x000000fe0f00780c */ /* 0x000fda0003f04270 */
[----:B------:R-:W-:Y:S05]  /*1900*/  @P0 BRA `(.L_x_29) ;  /* 0x00000000006c0947 */ /* 0x000fea0003800000 */
[----:B------:R-:W-:-:S13]  /*1910*/  ISETP.GE.AND P0, PT, R15, 0x1, PT ;  /* 0x000000010f00780c */ /* 0x000fda0003f06270 */
[----:B------:R-:W-:Y:S05]  /*1920*/  @P0 BRA `(.L_x_30) ;  /* 0x0000000000740947 */ /* 0x000fea0003800000 */
[----:B------:R-:W-:Y:S02]  /*1930*/  ISETP.GE.AND P0, PT, R15, -0x18, PT ;  /* 0xffffffe80f00780c */ /* 0x000fe40003f06270 */
[----:B------:R-:W-:-:S11]  /*1940*/  LOP3.LUT R8, R8, 0x80000000, RZ, 0xc0, !PT ;  /* 0x8000000008087812 */ /* 0x000fd600078ec0ff */
[----:B------:R-:W-:Y:S05]  /*1950*/  @!P0 BRA `(.L_x_30) ;  /* 0x0000000000688947 */ /* 0x000fea0003800000 */
[-CC-:B------:R-:W-:Y:S01]  /*1960*/  FFMA.RZ R9, R13, R17.reuse, R12.reuse ;  /* 0x000000110d097223 */ /* 0x180fe2000000c00c */
[C---:B------:R-:W-:Y:S02]  /*1970*/  IADD3 R14, PT, PT, R15.reuse, 0x20, RZ ;  /* 0x000000200f0e7810 */ /* 0x040fe40007ffe0ff */
[----:B------:R-:W-:Y:S02]  /*1980*/  ISETP.NE.AND P2, PT, R15, RZ, PT ;  /* 0x000000ff0f00720c */ /* 0x000fe40003f45270 */
[----:B------:R-:W-:Y:S01]  /*1990*/  LOP3.LUT R11, R9, 0x7fffff, RZ, 0xc0, !PT ;  /* 0x007fffff090b7812 */ /* 0x000fe200078ec0ff */
[CCC-:B------:R-:W-:Y:S01]  /*19a0*/  FFMA.RP R9, R13.reuse, R17.reuse, R12.reuse ;  /* 0x000000110d097223 */ /* 0x1c0fe2000000800c */
[----:B------:R-:W-:Y:S01]  /*19b0*/  FFMA.RM R12, R13, R17, R12 ;  /* 0x000000110d0c7223 */ /* 0x000fe2000000400c */
[----:B------:R-:W-:Y:S02]  /*19c0*/  ISETP.NE.AND P1, PT, R15, RZ, PT ;  /* 0x000000ff0f00720c */ /* 0x000fe40003f25270 */
[----:B------:R-:W-:-:S02]  /*19d0*/  LOP3.LUT R11, R11, 0x800000, RZ, 0xfc, !PT ;  /* 0x008000000b0b7812 */ /* 0x000fc400078efcff */
[----:B------:R-:W-:Y:S02]  /*19e0*/  IADD3 R13, PT, PT, -R15, RZ, RZ ;  /* 0x000000ff0f0d7210 */ /* 0x000fe40007ffe1ff */
[----:B------:R-:W-:Y:S02]  /*19f0*/  SHF.L.U32 R14, R11, R14, RZ ;  /* 0x0000000e0b0e7219 */ /* 0x000fe400000006ff */
[----:B------:R-:W-:Y:S02]  /*1a00*/  FSETP.NEU.FTZ.AND P0, PT, R9, R12, PT ;  /* 0x0000000c0900720b */ /* 0x000fe40003f1d000 */
[----:B------:R-:W-:Y:S02]  /*1a10*/  SEL R12, R13, RZ, P2 ;  /* 0x000000ff0d0c7207 */ /* 0x000fe40001000000 */
[----:B------:R-:W-:Y:S02]  /*1a20*/  ISETP.NE.AND P1, PT, R14, RZ, P1 ;  /* 0x000000ff0e00720c */ /* 0x000fe40000f25270 */
[----:B------:R-:W-:-:S02]  /*1a30*/  SHF.R.U32.HI R12, RZ, R12, R11 ;  /* 0x0000000cff0c7219 */ /* 0x000fc4000001160b */
[----:B------:R-:W-:Y:S02]  /*1a40*/  PLOP3.LUT P0, PT, P0, P1, PT, 0xf8, 0x8f ;  /* 0x00000000008f781c */ /* 0x000fe40000703f70 */
[----:B------:R-:W-:Y:S02]  /*1a50*/  SHF.R.U32.HI R14, RZ, 0x1, R12 ;  /* 0x00000001ff0e7819 */ /* 0x000fe4000001160c */
[----:B------:R-:W-:-:S04]  /*1a60*/  SEL R9, RZ, 0x1, !P0 ;  /* 0x00000001ff097807 */ /* 0x000fc80004000000 */
[----:B------:R-:W-:-:S04]  /*1a70*/  LOP3.LUT R9, R9, 0x1, R14, 0xf8, !PT ;  /* 0x0000000109097812 */ /* 0x000fc800078ef80e */
[----:B------:R-:W-:-:S04]  /*1a80*/  LOP3.LUT R9, R9, R12, RZ, 0xc0, !PT ;  /* 0x0000000c09097212 */ /* 0x000fc800078ec0ff */
[----:B------:R-:W-:-:S04]  /*1a90*/  IADD3 R9, PT, PT, R14, R9, RZ ;  /* 0x000000090e097210 */ /* 0x000fc80007ffe0ff */
[----:B------:R-:W-:Y:S01]  /*1aa0*/  LOP3.LUT R8, R9, R8, RZ, 0xfc, !PT ;  /* 0x0000000809087212 */ /* 0x000fe200078efcff */
[----:B------:R-:W-:Y:S06]  /*1ab0*/  BRA `(.L_x_30) ;  /* 0x0000000000107947 */ /* 0x000fec0003800000 */
.L_x_29:
[----:B------:R-:W-:-:S04]  /*1ac0*/  LOP3.LUT R8, R8, 0x80000000, RZ, 0xc0, !PT ;  /* 0x8000000008087812 */ /* 0x000fc800078ec0ff */
[----:B------:R-:W-:Y:S01]  /*1ad0*/  LOP3.LUT R8, R8, 0x7f800000, RZ, 0xfc, !PT ;  /* 0x7f80000008087812 */ /* 0x000fe200078efcff */
[----:B------:R-:W-:Y:S06]  /*1ae0*/  BRA `(.L_x_30) ;  /* 0x0000000000047947 */ /* 0x000fec0003800000 */
.L_x_28:
[----:B------:R-:W-:-:S07]  /*1af0*/  LEA R8, R14, R8, 0x17 ;  /* 0x000000080e087211 */ /* 0x000fce00078eb8ff */
.L_x_30:
[----:B------:R-:W-:Y:S05]  /*1b00*/  BSYNC.RECONVERGENT B2 ;  /* 0x0000000000027941 */ /* 0x000fea0003800200 */
.L_x_27:
[----:B------:R-:W-:Y:S05]  /*1b10*/  BRA `(.L_x_31) ;  /* 0x0000000000207947 */ /* 0x000fea0003800000 */
.L_x_26:
[----:B------:R-:W-:-:S04]  /*1b20*/  LOP3.LUT R8, R13, 0x80000000, R12, 0x48, !PT ;  /* 0x800000000d087812 */ /* 0x000fc800078e480c */
[----:B------:R-:W-:Y:S01]  /*1b30*/  LOP3.LUT R8, R8, 0x7f800000, RZ, 0xfc, !PT ;  /* 0x7f80000008087812 */ /* 0x000fe200078efcff */
[----:B------:R-:W-:Y:S06]  /*1b40*/  BRA `(.L_x_31) ;  /* 0x0000000000147947 */ /* 0x000fec0003800000 */
.L_x_25:
[----:B------:R-:W-:Y:S01]  /*1b50*/  LOP3.LUT R8, R13, 0x80000000, R12, 0x48, !PT ;  /* 0x800000000d087812 */ /* 0x000fe200078e480c */
[----:B------:R-:W-:Y:S06]  /*1b60*/  BRA `(.L_x_31) ;  /* 0x00000000000c7947 */ /* 0x000fec0003800000 */
.L_x_24:
[----:B------:R-:W0:Y:S01]  /*1b70*/  MUFU.RSQ R8, -QNAN ;  /* 0xffc0000000087908 */ /* 0x000e220000001400 */
[----:B------:R-:W-:Y:S05]  /*1b80*/  BRA `(.L_x_31) ;  /* 0x0000000000047947 */ /* 0x000fea0003800000 */
.L_x_23:
[----:B------:R-:W-:-:S07]  /*1b90*/  FADD.FTZ R8, R8, R5 ;  /* 0x0000000508087221 */ /* 0x000fce0000010000 */
.L_x_31:
[----:B------:R-:W-:Y:S05]  /*1ba0*/  BSYNC.RECONVERGENT B1 ;  /* 0x0000000000017941 */ /* 0x000fea0003800200 */
.L_x_21:
[----:B------:R-:W-:-:S04]  /*1bb0*/  HFMA2 R11, -RZ, RZ, 0, 0 ;  /* 0x00000000ff0b7431 */ /* 0x000fc800000001ff */
[----:B0-----:R-:W-:Y:S05]  /*1bc0*/  RET.REL.NODEC R10 `(_Z20flash_optimized_halfILi32ELi32EEvPK6__halfS2_S2_S2_PKfS4_PS0_S5_S5_S4_fi) ;  /* 0xffffffe40a0c7950 */ /* 0x001fea0003c3ffff */
.L_x_32:
[----:B------:R-:W-:-:S00]  /*1bd0*/  BRA `(.L_x_32) ;  /* 0xfffffffc00fc7947 */ /* 0x000fc0000383ffff */
[----:B------:R-:W-:-:S00]  /*1be0*/  NOP ;  /* 0x0000000000007918 */ /* 0x000fc00000000000 */
        /* <DEDUP_REMOVED lines=9> */
.L_x_274:


//--------------------- .text._Z20flash_optimized_halfILi16ELi16EEvPK6__halfS2_S2_S2_PKfS4_PS0_S5_S5_S4_fi --------------------------
	.section	.text._Z20flash_optimized_halfILi16ELi16EEvPK6__halfS2_S2_S2_PKfS4_PS0_S5_S5_S4_fi,"ax",@progbits
	.align	128
        .global         _Z20flash_optimized_halfILi16ELi16EEvPK6__halfS2_S2_S2_PKfS4_PS0_S5_S5_S4_fi
        .type           _Z20flash_optimized_halfILi16ELi16EEvPK6__halfS2_S2_S2_PKfS4_PS0_S5_S5_S4_fi,@function
        .size           _Z20flash_optimized_halfILi16ELi16EEvPK6__halfS2_S2_S2_PKfS4_PS0_S5_S5_S4_fi,(.L_x_275 - _Z20flash_optimized_halfILi16ELi16EEvPK6__halfS2_S2_S2_PKfS4_PS0_S5_S5_S4_fi)
        .other          _Z20flash_optimized_halfILi16ELi16EEvPK6__halfS2_S2_S2_PKfS4_PS0_S5_S5_S4_fi,@"STO_CUDA_ENTRY STV_DEFAULT"
_Z20flash_optimized_halfILi16ELi16EEvPK6__halfS2_S2_S2_PKfS4_PS0_S5_S5_S4_fi:
.text._Z20flash_optimized_halfILi16ELi16EEvPK6__halfS2_S2_S2_PKfS4_PS0_S5_S5_S4_fi:
        /* <DEDUP_REMOVED lines=19> */
.L_x_35:
        /* <DEDUP_REMOVED lines=13> */
.L_x_34:
[----:B------:R-:W-:Y:S05]  /*0200*/  BSYNC.RECONVERGENT B0 ;  /* 0x0000000000007941 */ /* 0x000fea0003800200 */
.L_x_33:
[----:B------:R-:W-:Y:S01]  /*0210*/  BAR.SYNC.DEFER_BLOCKING 0x0 ;  /* 0x0000000000007b1d */ /* 0x000fe20000010000 */
[----:B------:R-:W-:-:S13]  /*0220*/  ISETP.GE.AND P0, PT, R16, 0x1, PT ;  /* 0x000000011000780c */ /* 0x000fda0003f06270 */
[----:B------:R-:W-:Y:S05]  /*0230*/  @!P0 EXIT ;  /* 0x000000000000894d */ /* 0x000fea0003800000 */
[----:B------:R-:W-:-:S07]  /*0240*/  HFMA2 R21, -RZ, RZ, 0, 0 ;  /* 0x00000000ff157431 */ /* 0x000fce00000001ff */
.L_x_53:
        /* <DEDUP_REMOVED lines=31> */
.L_x_38:
        /* <DEDUP_REMOVED lines=12> */
.L_x_37:
[----:B------:R-:W-:Y:S05]  /*0500*/  BSYNC.RECONVERGENT B0 ;  /* 0x0000000000007941 */ /* 0x000fea0003800200 */
.L_x_36:
[----:B------:R-:W-:Y:S06]  /*0510*/  BAR.SYNC.DEFER_BLOCKING 0x0 ;  /* 0x0000000000007b1d */ /* 0x000fec0000010000 */
[----:B------:R-:W-:-:S05]  /*0520*/  UMOV UR4, URZ ;  /* 0x000000ff00047c82 */ /* 0x000fca0008000000 */
.L_x_52:
        /* <DEDUP_REMOVED lines=10> */
.L_x_39:
        /* <DEDUP_REMOVED lines=85> */
[----:B------:R-:W-:Y:S05]  /*0b20*/  CALL.REL.NOINC `($__internal_1_$__cuda_sm3x_div_rn_noftz_f32_slowpath) ;  /* 0x0000000800887944 */ /* 0x000fea0003c00000 */
[----:B------:R-:W-:-:S07]  /*0b30*/  MOV R26, R8 ;  /* 0x00000008001a7202 */ /* 0x000fce0000000f00 */
.L_x_41:
[----:B------:R-:W-:Y:S05]  /*0b40*/  BSYNC.RECONVERGENT B0 ;  /* 0x0000000000007941 */ /* 0x000fea0003800200 */
.L_x_40:
        /* <DEDUP_REMOVED lines=8> */
.L_x_42:
        /* <DEDUP_REMOVED lines=73> */
.L_x_51:
        /* <DEDUP_REMOVED lines=17> */
.L_x_46:
[----:B-----5:R-:W-:-:S05]  /*1170*/  HADD2 R18, R15, R19.H0_H0 ;  /* 0x200000130f127230 */ /* 0x020fca0000000000 */
[----:B------:R-:W-:-:S05]  /*1180*/  PRMT R17, R15, R25, R18 ;  /* 0x000000190f117216 */ /* 0x000fca0000000012 */
[----:B------:R-:W2:Y:S02]  /*1190*/  ATOM.E.CAS.STRONG.GPU PT, R18, [R10], R15, R17 ;  /* 0x0000000f0a12738b */ /* 0x000ea400001ee111 */
[----:B--2---:R-:W-:Y:S02]  /*11a0*/  ISETP.NE.U32.AND P0, PT, R18, R15, PT ;  /* 0x0000000f1200720c */ /* 0x004fe40003f05070 */
[----:B------:R-:W-:-:S11]  /*11b0*/  MOV R15, R18 ;  /* 0x00000012000f7202 */ /* 0x000fd60000000f00 */
[----:B------:R-:W-:Y:S05]  /*11c0*/  @P0 BRA `(.L_x_46) ;  /* 0xfffffffc00e80947 */ /* 0x000fea000383ffff */
[----:B------:R-:W-:Y:S05]  /*11d0*/  BSYNC.RECONVERGENT B1 ;  /* 0x0000000000017941 */ /* 0x000fea0003800200 */
.L_x_45:
        /* <DEDUP_REMOVED lines=16> */
.L_x_48:
[----:B-----5:R-:W-:-:S05]  /*12e0*/  HADD2 R16, R19, R18.H0_H0 ;  /* 0x2000001213107230 */ /* 0x020fca0000000000 */
[----:B------:R-:W-:-:S05]  /*12f0*/  PRMT R25, R19, R27, R16 ;  /* 0x0000001b13197216 */ /* 0x000fca0000000010 */
[----:B------:R-:W2:Y:S02]  /*1300*/  ATOM.E.CAS.STRONG.GPU PT, R16, [R10], R19, R25 ;  /* 0x000000130a10738b */ /* 0x000ea400001ee119 */
[----:B--2---:R-:W-:Y:S02]  /*1310*/  ISETP.NE.U32.AND P0, PT, R16, R19, PT ;  /* 0x000000131000720c */ /* 0x004fe40003f05070 */
[----:B------:R-:W-:-:S11]  /*1320*/  MOV R19, R16 ;  /* 0x0000001000137202 */ /* 0x000fd60000000f00 */
[----:B------:R-:W-:Y:S05]  /*1330*/  @P0 BRA `(.L_x_48) ;  /* 0xfffffffc00e80947 */ /* 0x000fea000383ffff */
[----:B------:R-:W-:Y:S05]  /*1340*/  BSYNC.RECONVERGENT B1 ;  /* 0x0000000000017941 */ /* 0x000fea0003800200 */
.L_x_47:
        /* <DEDUP_REMOVED lines=14> */
.L_x_50:
[----:B-----5:R-:W-:-:S05]  /*1430*/  HADD2 R14, R15, R16.H0_H0 ;  /* 0x200000100f0e7230 */ /* 0x020fca0000000000 */
[----:B------:R-:W-:-:S05]  /*1440*/  PRMT R17, R15, R18, R14 ;  /* 0x000000120f117216 */ /* 0x000fca000000000e */
[----:B------:R-:W2:Y:S02]  /*1450*/  ATOM.E.CAS.STRONG.GPU PT, R14, [R10], R15, R17 ;  /* 0x0000000f0a0e738b */ /* 0x000ea400001ee111 */
[----:B--2---:R-:W-:Y:S02]  /*1460*/  ISETP.NE.U32.AND P0, PT, R14, R15, PT ;  /* 0x0000000f0e00720c */ /* 0x004fe40003f05070 */
[----:B------:R-:W-:-:S11]  /*1470*/  MOV R15, R14 ;  /* 0x0000000e000f7202 */ /* 0x000fd60000000f00 */
[----:B------:R-:W-:Y:S05]  /*1480*/  @P0 BRA `(.L_x_50) ;  /* 0xfffffffc00e80947 */ /* 0x000fea000383ffff */
[----:B------:R-:W-:Y:S05]  /*1490*/  BSYNC.RECONVERGENT B1 ;  /* 0x0000000000017941 */ /* 0x000fea0003800200 */
.L_x_49:
[C---:B------:R-:W-:Y:S02]  /*14a0*/  ISETP.GE.U32.AND P0, PT, R13.reuse, 0x30, PT ;  /* 0x000000300d00780c */ /* 0x040fe40003f06070 */
[----:B------:R-:W-:-:S11]  /*14b0*/  IADD3 R13, PT, PT, R13, 0x10, RZ ;  /* 0x000000100d0d7810 */ /* 0x000fd60007ffe0ff */
[----:B------:R-:W-:Y:S05]  /*14c0*/  @!P0 BRA `(.L_x_51) ;  /* 0xfffffff800e48947 */ /* 0x000fea000383ffff */
.L_x_44:
[----:B------:R-:W-:Y:S05]  /*14d0*/  BSYNC.RECONVERGENT B0 ;  /* 0x0000000000007941 */ /* 0x000fea0003800200 */
.L_x_43:
[----:B------:R-:W-:Y:S05]  /*14e0*/  BRA.U UP0, `(.L_x_52) ;  /* 0xfffffff100107547 */ /* 0x000fea000b83ffff */
[----:B------:R-:W0:Y:S01]  /*14f0*/  LDCU UR4, c[0x0][0x3d4] ;  /* 0x00007a80ff0477ac */ /* 0x000e220008000800 */
[----:B------:R-:W-:Y:S01]  /*1500*/  VIADD R21, R21, 0x10 ;  /* 0x0000001015157836 */ /* 0x000fe20000000000 */
[----:B------:R-:W-:Y:S04]  /*1510*/  BAR.SYNC.DEFER_BLOCKING 0x0 ;  /* 0x0000000000007b1d */ /* 0x000fe80000010000 */
[----:B0-----:R-:W-:-:S13]  /*1520*/  ISETP.GE.AND P0, PT, R21, UR4, PT ;  /* 0x0000000415007c0c */ /* 0x001fda000bf06270 */
[----:B------:R-:W-:Y:S05]  /*1530*/  @!P0 BRA `(.L_x_53) ;  /* 0xffffffec00448947 */ /* 0x000fea000383ffff */
[----:B------:R-:W-:Y:S05]  /*1540*/  EXIT ;  /* 0x000000000000794d */ /* 0x000fea0003800000 */
        .weak           $__internal_1_$__cuda_sm3x_div_rn_noftz_f32_slowpath
        .type           $__internal_1_$__cuda_sm3x_div_rn_noftz_f32_slowpath,@function
        .size           $__internal_1_$__cuda_sm3x_div_rn_noftz_f32_slowpath,(.L_x_275 - $__internal_1_$__cuda_sm3x_div_rn_noftz_f32_slowpath)
$__internal_1_$__cuda_sm3x_div_rn_noftz_f32_slowpath:
        /* <DEDUP_REMOVED lines=36> */
.L_x_55:
        /* <DEDUP_REMOVED lines=51> */
.L_x_62:
[----:B------:R-:W-:-:S04]  /*1ac0*/  LOP3.LUT R8, R8, 0x80000000, RZ, 0xc0, !PT ;  /* 0x8000000008087812 */ /* 0x000fc800078ec0ff */
[----:B------:R-:W-:Y:S01]  /*1ad0*/  LOP3.LUT R8, R8, 0x7f800000, RZ, 0xfc, !PT ;  /* 0x7f80000008087812 */ /* 0x000fe200078efcff */
[----:B------:R-:W-:Y:S06]  /*1ae0*/  BRA `(.L_x_63) ;  /* 0x0000000000047947 */ /* 0x000fec0003800000 */
.L_x_61:
[----:B------:R-:W-:-:S07]  /*1af0*/  LEA R8, R14, R8, 0x17 ;  /* 0x000000080e087211 */ /* 0x000fce00078eb8ff */
.L_x_63:
[----:B------:R-:W-:Y:S05]  /*1b00*/  BSYNC.RECONVERGENT B2 ;  /* 0x0000000000027941 */ /* 0x000fea0003800200 */
.L_x_60:
[----:B------:R-:W-:Y:S05]  /*1b10*/  BRA `(.L_x_64) ;  /* 0x0000000000207947 */ /* 0x000fea0003800000 */
.L_x_59:
[----:B------:R-:W-:-:S04]  /*1b20*/  LOP3.LUT R8, R13, 0x80000000, R12, 0x48, !PT ;  /* 0x800000000d087812 */ /* 0x000fc800078e480c */
[----:B------:R-:W-:Y:S01]  /*1b30*/  LOP3.LUT R8, R8, 0x7f800000, RZ, 0xfc, !PT ;  /* 0x7f80000008087812 */ /* 0x000fe200078efcff */
[----:B------:R-:W-:Y:S06]  /*1b40*/  BRA `(.L_x_64) ;  /* 0x0000000000147947 */ /* 0x000fec0003800000 */
.L_x_58:
[----:B------:R-:W-:Y:S01]  /*1b50*/  LOP3.LUT R8, R13, 0x80000000, R12, 0x48, !PT ;  /* 0x800000000d087812 */ /* 0x000fe200078e480c */
[----:B------:R-:W-:Y:S06]  /*1b60*/  BRA `(.L_x_64) ;  /* 0x00000000000c7947 */ /* 0x000fec0003800000 */
.L_x_57:
[----:B------:R-:W0:Y:S01]  /*1b70*/  MUFU.RSQ R8, -QNAN ;  /* 0xffc0000000087908 */ /* 0x000e220000001400 */
[----:B------:R-:W-:Y:S05]  /*1b80*/  BRA `(.L_x_64) ;  /* 0x0000000000047947 */ /* 0x000fea0003800000 */
.L_x_56:
[----:B------:R-:W-:-:S07]  /*1b90*/  FADD.FTZ R8, R8, R5 ;  /* 0x0000000508087221 */ /* 0x000fce0000010000 */
.L_x_64:
[----:B------:R-:W-:Y:S05]  /*1ba0*/  BSYNC.RECONVERGENT B1 ;  /* 0x0000000000017941 */ /* 0x000fea0003800200 */
.L_x_54:
[----:B------:R-:W-:-:S04]  /*1bb0*/  HFMA2 R11, -RZ, RZ, 0, 0 ;  /* 0x00000000ff0b7431 */ /* 0x000fc800000001ff */
[----:B0-----:R-:W-:Y:S05]  /*1bc0*/  RET.REL.NODEC R10 `(_Z20flash_optimized_halfILi16ELi16EEvPK6__halfS2_S2_S2_PKfS4_PS0_S5_S5_S4_fi) ;  /* 0xffffffe40a0c7950 */ /* 0x001fea0003c3ffff */
.L_x_65:
        /* <DEDUP_REMOVED lines=11> */
.L_x_275:


//--------------------- .text._Z20flash_optimized_halfILi8ELi8EEvPK6__halfS2_S2_S2_PKfS4_PS0_S5_S5_S4_fi --------------------------
	.section	.text._Z20flash_optimized_halfILi8ELi8EEvPK6__halfS2_S2_S2_PKfS4_PS0_S5_S5_S4_fi,"ax",@progbits
	.align	128
        .global         _Z20flash_optimized_halfILi8ELi8EEvPK6__halfS2_S2_S2_PKfS4_PS0_S5_S5_S4_fi
        .type           _Z20flash_optimized_halfILi8ELi8EEvPK6__halfS2_S2_S2_PKfS4_PS0_S5_S5_S4_fi,@function
        .size           _Z20flash_optimized_halfILi8ELi8EEvPK6__halfS2_S2_S2_PKfS4_PS0_S5_S5_S4_fi,(.L_x_276 - _Z20flash_optimized_halfILi8ELi8EEvPK6__halfS2_S2_S2_PKfS4_PS0_S5_S5_S4_fi)
        .other          _Z20flash_optimized_halfILi8ELi8EEvPK6__halfS2_S2_S2_PKfS4_PS0_S5_S5_S4_fi,@"STO_CUDA_ENTRY STV_DEFAULT"
_Z20flash_optimized_halfILi8ELi8EEvPK6__halfS2_S2_S2_PKfS4_PS0_S5_S5_S4_fi:
.text._Z20flash_optimized_halfILi8ELi8EEvPK6__halfS2_S2_S2_PKfS4_PS0_S5_S5_S4_fi:
[----:B------:R-:W-:Y:S01]  /*0000*/  LDC R1, c[0x0][0x37c] ;  /* 0x0000df00ff017b82 */ /* 0x000fe20000000800 */
[----:B------:R-:W0:Y:S07]  /*0010*/  S2R R17, SR_CTAID.X ;  /* 0x0000000000117919 */ /* 0x000e2e0000002500 */
[----:B------:R-:W1:Y:S01]  /*0020*/  LDC R5, c[0x0][0x3d4] ;  /* 0x0000f500ff057b82 */ /* 0x000e620000000800 */
[----:B------:R-:W2:Y:S01]  /*0030*/  LDCU.64 UR8, c[0x0][0x358] ;  /* 0x00006b00ff0877ac */ /* 0x000ea20008000a00 */
[----:B------:R-:W-:Y:S01]  /*0040*/  BSSY.RECONVERGENT B0, `(.L_x_66) ;  /* 0x000001d000007945 */ /* 0x000fe20003800200 */
[----:B------:R-:W3:Y:S01]  /*0050*/  S2R R0, SR_TID.X ;  /* 0x0000000000007919 */ /* 0x000ee20000002100 */
[----:B------:R-:W4:Y:S01]  /*0060*/  S2R R3, SR_TID.Y ;  /* 0x0000000000037919 */ /* 0x000f220000002200 */
[----:B-1----:R-:W-:Y:S01]  /*0070*/  ISETP.GE.AND P1, PT, R5, 0x1, PT ;  /* 0x000000010500780c */ /* 0x002fe20003f26270 */
[----:B0-----:R-:W-:Y:S01]  /*0080*/  IMAD.SHL.U32 R2, R17, 0x8, RZ ;  /* 0x0000000811027824 */ /* 0x001fe200078e00ff */
[----:B---3--:R-:W-:-:S04]  /*0090*/  ISETP.GT.U32.AND P0, PT, R0, 0x3f, PT ;  /* 0x0000003f0000780c */ /* 0x008fc80003f04070 */
[----:B------:R-:W-:-:S13]  /*00a0*/  ISETP.GE.OR P0, PT, R2, R5, P0 ;  /* 0x000000050200720c */ /* 0x000fda0000706670 */
[----:B--2-4-:R-:W-:Y:S05]  /*00b0*/  @P0 BRA `(.L_x_67) ;  /* 0x0000000000540947 */ /* 0x014fea0003800000 */
[----:B------:R-:W0:Y:S01]  /*00c0*/  S2R R16, SR_CgaCtaId ;  /* 0x0000000000107919 */ /* 0x000e220000008800 */
[----:B------:R-:W1:Y:S01]  /*00d0*/  LDC.64 R4, c[0x0][0x380] ;  /* 0x0000e000ff047b82 */ /* 0x000e620000000a00 */
[----:B------:R-:W-:Y:S01]  /*00e0*/  MOV R8, 0x400 ;  /* 0x0000040000087802 */ /* 0x000fe20000000f00 */
[----:B------:R-:W-:-:S04]  /*00f0*/  IMAD.MOV.U32 R12, RZ, RZ, R0 ;  /* 0x000000ffff0c7224 */ /* 0x000fc800078e0000 */
[----:B------:R-:W-:Y:S02]  /*0100*/  VIADD R9, R8, 0x400 ;  /* 0x0000040008097836 */ /* 0x000fe40000000000 */
[----:B------:R-:W2:Y:S01]  /*0110*/  LDC.64 R6, c[0x0][0x398] ;  /* 0x0000e600ff067b82 */ /* 0x000ea20000000a00 */
[C---:B0-----:R-:W-:Y:S02]  /*0120*/  LEA R14, R16.reuse, R8, 0x18 ;  /* 0x00000008100e7211 */ /* 0x041fe400078ec0ff */
[----:B------:R-:W-:-:S07]  /*0130*/  LEA R16, R16, R9, 0x18 ;  /* 0x0000000910107211 */ /* 0x000fce00078ec0ff */
.L_x_68:
[----:B------:R-:W-:-:S04]  /*0140*/  IMAD R11, R17, 0x200, R12 ;  /* 0x00000200110b7824 */ /* 0x000fc800078e020c */
[----:B01----:R-:W-:-:S04]  /*0150*/  IMAD.WIDE R8, R11, 0x2, R4 ;  /* 0x000000020b087825 */ /* 0x003fc800078e0204 */
[----:B--2---:R-:W-:Y:S02]  /*0160*/  IMAD.WIDE R10, R11, 0x2, R6 ;  /* 0x000000020b0a7825 */ /* 0x004fe400078e0206 */
[----:B------:R-:W2:Y:S04]  /*0170*/  LDG.E.U16.CONSTANT R8, desc[UR8][R8.64] ;  /* 0x0000000808087981 */ /* 0x000ea8000c1e9500 */
[----:B------:R-:W3:Y:S01]  /*0180*/  LDG.E.U16.CONSTANT R10, desc[UR8][R10.64] ;  /* 0x000000080a0a7981 */ /* 0x000ee2000c1e9500 */
[----:B------:R-:W-:Y:S02]  /*0190*/  LEA R13, R3, R12, 0x6 ;  /* 0x0000000c030d7211 */ /* 0x000fe400078e30ff */
[C---:B------:R-:W-:Y:S01]  /*01a0*/  ISETP.GE.U32.AND P0, PT, R12.reuse, 0x38, PT ;  /* 0x000000380c00780c */ /* 0x040fe20003f06070 */
[----:B------:R-:W-:-:S02]  /*01b0*/  VIADD R12, R12, 0x8 ;  /* 0x000000080c0c7836 */ /* 0x000fc40000000000 */
[C---:B------:R-:W-:Y:S02]  /*01c0*/  IMAD R15, R13.reuse, 0x2, R14 ;  /* 0x000000020d0f7824 */ /* 0x040fe400078e020e */
[----:B------:R-:W-:-:S03]  /*01d0*/  IMAD R13, R13, 0x2, R16 ;  /* 0x000000020d0d7824 */ /* 0x000fc600078e0210 */
[----:B--2---:R0:W-:Y:S04]  /*01e0*/  STS.U16 [R15], R8 ;  /* 0x000000080f007388 */ /* 0x0041e80000000400 */
[----:B---3--:R0:W-:Y:S01]  /*01f0*/  STS.U16 [R13], R10 ;  /* 0x0000000a0d007388 */ /* 0x0081e20000000400 */
[----:B------:R-:W-:Y:S05]  /*0200*/  @!P0 BRA `(.L_x_68) ;  /* 0xfffffffc00cc8947 */ /* 0x000fea000383ffff */
.L_x_67:
[----:B------:R-:W-:Y:S05]  /*0210*/  BSYNC.RECONVERGENT B0 ;  /* 0x0000000000007941 */ /* 0x000fea0003800200 */
.L_x_66:
[----:B------:R-:W-:Y:S06]  /*0220*/  BAR.SYNC.DEFER_BLOCKING 0x0 ;  /* 0x0000000000007b1d */ /* 0x000fec0000010000 */
[----:B------:R-:W-:Y:S05]  /*0230*/  @!P1 EXIT ;  /* 0x000000000000994d */ /* 0x000fea0003800000 */
[----:B------:R-:W1:Y:S01]  /*0240*/  S2UR UR5, SR_CgaCtaId ;  /* 0x00000000000579c3 */ /* 0x000e620000008800 */
[----:B------:R-:W2:Y:S01]  /*0250*/  LDCU.64 UR6, c[0x0][0x3b0] ;  /* 0x00007600ff0677ac */ /* 0x000ea20008000a00 */
[----:B------:R-:W-:Y:S02]  /*0260*/  IMAD.IADD R5, R2, 0x1, R3 ;  /* 0x0000000102057824 */ /* 0x000fe400078e0203 */
[----:B0-----:R-:W-:Y:S01]  /*0270*/  IMAD R8, R3, 0x40, R0 ;  /* 0x0000004003087824 */ /* 0x001fe200078e0200 */
[----:B------:R-:W-:Y:S01]  /*0280*/  UMOV UR4, 0x400 ;  /* 0x0000040000047882 */ /* 0x000fe20000000000 */
[----:B------:R-:W-:Y:S01]  /*0290*/  IMAD.MOV.U32 R6, RZ, RZ, RZ ;  /* 0x000000ffff067224 */ /* 0x000fe200078e00ff */
[----:B------:R-:W-:Y:S01]  /*02a0*/  SHF.L.U32 R7, R5, 0x6, RZ ;  /* 0x0000000605077819 */ /* 0x000fe200000006ff */
[----:B------:R-:W0:Y:S03]  /*02b0*/  LDC.64 R34, c[0x0][0x3a8] ;  /* 0x0000ea00ff227b82 */ /* 0x000e260000000a00 */
[----:B------:R-:W-:-:S04]  /*02c0*/  IADD3 R4, P0, PT, R7, R0, RZ ;  /* 0x0000000007047210 */ /* 0x000fc80007f1e0ff */
[C---:B------:R-:W-:Y:S01]  /*02d0*/  LEA.HI.X.SX32 R9, R7.reuse, RZ, 0x1, P0 ;  /* 0x000000ff07097211 */ /* 0x040fe200000f0eff */
[----:B------:R-:W3:Y:S01]  /*02e0*/  LDC.64 R32, c[0x0][0x3a0] ;  /* 0x0000e800ff207b82 */ /* 0x000ee20000000a00 */
[----:B------:R-:W-:Y:S01]  /*02f0*/  IMAD.IADD R7, R7, 0x1, R0 ;  /* 0x0000000107077824 */ /* 0x000fe200078e0200 */
[----:B--2---:R-:W-:Y:S01]  /*0300*/  LEA R2, P0, R4, UR6, 0x1 ;  /* 0x0000000604027c11 */ /* 0x004fe2000f8008ff */
[----:B------:R-:W-:-:S03]  /*0310*/  UIADD3 UR6, UPT, UPT, UR4, 0x400, URZ ;  /* 0x0000040004067890 */ /* 0x000fc6000fffe0ff */
[----:B------:R-:W-:Y:S02]  /*0320*/  LEA.HI.X R4, R4, UR7, R9, 0x1, P0 ;  /* 0x0000000704047c11 */ /* 0x000fe400080f0c09 */
[----:B------:R-:W2:Y:S01]  /*0330*/  LDC.64 R26, c[0x0][0x3c8] ;  /* 0x0000f200ff1a7b82 */ /* 0x000ea20000000a00 */
[----:B-1----:R-:W-:Y:S02]  /*0340*/  ULEA UR4, UR5, UR4, 0x18 ;  /* 0x0000000405047291 */ /* 0x002fe4000f8ec0ff */
[----:B------:R-:W-:-:S05]  /*0350*/  ULEA UR6, UR5, UR6, 0x18 ;  /* 0x0000000605067291 */ /* 0x000fca000f8ec0ff */
[----:B------:R-:W1:Y:S01]  /*0360*/  LDC.64 R24, c[0x0][0x3b0] ;  /* 0x0000ec00ff187b82 */ /* 0x000e620000000a00 */
[----:B0-----:R-:W-:-:S04]  /*0370*/  IMAD.WIDE R34, R5, 0x4, R34 ;  /* 0x0000000405227825 */ /* 0x001fc800078e0222 */
[----:B---3--:R-:W-:-:S04]  /*0380*/  IMAD.WIDE R32, R5, 0x4, R32 ;  /* 0x0000000405207825 */ /* 0x008fc800078e0220 */
[----:B--2---:R-:W-:Y:S01]  /*0390*/  IMAD.WIDE R26, R5, 0x4, R26 ;  /* 0x00000004051a7825 */ /* 0x004fe200078e021a */
[----:B------:R-:W-:-:S03]  /*03a0*/  LEA R5, R8, UR4, 0x1 ;  /* 0x0000000408057c11 */ /* 0x000fc6000f8e08ff */
[----:B-1----:R-:W-:Y:S01]  /*03b0*/  IMAD.WIDE R24, R7, 0x2, R24 ;  /* 0x0000000207187825 */ /* 0x002fe200078e0218 */
[----:B------:R-:W-:-:S07]  /*03c0*/  LEA R7, R8, UR6, 0x1 ;  /* 0x0000000608077c11 */ /* 0x000fce000f8e08ff */
.L_x_128:
[----:B------:R-:W-:Y:S01]  /*03d0*/  ISETP.GT.U32.AND P2, PT, R0, 0x3f, PT ;  /* 0x0000003f0000780c */ /* 0x000fe20003f44070 */
[----:B------:R-:W-:-:S12]  /*03e0*/  BSSY.RECONVERGENT B0, `(.L_x_69) ;  /* 0x000006e000007945 */ /* 0x000fd80003800200 */
[----:B--2---:R-:W-:Y:S05]  /*03f0*/  @P2 BRA `(.L_x_70) ;  /* 0x0000000400b02947 */ /* 0x004fea0003800000 */
[----:B------:R-:W-:Y:S01]  /*0400*/  VIMNMX.U32 R9, PT, PT, R0, 0x38, !PT ;  /* 0x0000003800097848 */ /* 0x000fe20007fe0000 */
[----:B------:R-:W-:Y:S01]  /*0410*/  IMAD.IADD R13, R3, 0x1, R6 ;  /* 0x00000001030d7824 */ /* 0x000fe200078e0206 */
[----:B------:R-:W-:Y:S01]  /*0420*/  BSSY.RECONVERGENT B1, `(.L_x_71) ;  /* 0x000002c000017945 */ /* 0x000fe20003800200 */
[----:B------:R-:W-:Y:S02]  /*0430*/  MOV R14, R0 ;  /* 0x00000000000e7202 */ /* 0x000fe40000000f00 */
[----:B------:R-:W-:Y:S01]  /*0440*/  IADD3 R9, PT, PT, R9, 0x7, -R0 ;  /* 0x0000000709097810 */ /* 0x000fe20007ffe800 */
[----:B------:R-:W-:-:S03]  /*0450*/  IMAD.SHL.U32 R13, R13, 0x40, RZ ;  /* 0x000000400d0d7824 */ /* 0x000fc600078e00ff */
[C---:B------:R-:W-:Y:S02]  /*0460*/  LOP3.LUT R12, R9.reuse, 0x18, RZ, 0xc0, !PT ;  /* 0x00000018090c7812 */ /* 0x040fe400078ec0ff */
[----:B------:R-:W-:Y:S02]  /*0470*/  ISETP.GE.U32.AND P0, PT, R9, 0x18, PT ;  /* 0x000000180900780c */ /* 0x000fe40003f06070 */
[----:B------:R-:W-:-:S13]  /*0480*/  ISETP.NE.AND P1, PT, R12, 0x18, PT ;  /* 0x000000180c00780c */ /* 0x000fda0003f25270 */
[----:B------:R-:W-:Y:S05]  /*0490*/  @!P1 BRA `(.L_x_72) ;  /* 0x0000000000909947 */ /* 0x000fea0003800000 */
[----:B------:R-:W0:Y:S01]  /*04a0*/  LDC.64 R10, c[0x0][0x388] ;  /* 0x0000e200ff0a7b82 */ /* 0x000e220000000a00 */
[----:B------:R-:W-:-:S04]  /*04b0*/  IMAD R19, R3, 0x40, R0 ;  /* 0x0000004003137824 */ /* 0x000fc800078e0200 */
[----:B------:R-:W-:-:S03]  /*04c0*/  IMAD R17, R6, 0x40, R19 ;  /* 0x0000004006117824 */ /* 0x000fc600078e0213 */
[----:B------:R-:W1:Y:S01]  /*04d0*/  LDC.64 R8, c[0x0][0x390] ;  /* 0x0000e400ff087b82 */ /* 0x000e620000000a00 */
[----:B0-----:R-:W-:-:S06]  /*04e0*/  IMAD.WIDE.U32 R14, R17, 0x2, R10 ;  /* 0x00000002110e7825 */ /* 0x001fcc00078e000a */
[----:B------:R0:W2:Y:S01]  /*04f0*/  LDG.E.U16.CONSTANT R15, desc[UR8][R14.64] ;  /* 0x000000080e0f7981 */ /* 0x0000a2000c1e9500 */
[----:B-1----:R-:W-:-:S06]  /*0500*/  IMAD.WIDE.U32 R16, R17, 0x2, R8 ;  /* 0x0000000211107825 */ /* 0x002fcc00078e0008 */
[----:B------:R-:W3:Y:S01]  /*0510*/  LDG.E.U16.CONSTANT R16, desc[UR8][R16.64] ;  /* 0x0000000810107981 */ /* 0x000ee2000c1e9500 */
[----:B------:R-:W1:Y:S01]  /*0520*/  S2UR UR5, SR_CgaCtaId ;  /* 0x00000000000579c3 */ /* 0x000e620000008800 */
[----:B------:R-:W-:Y:S02]  /*0530*/  UMOV UR4, 0x400 ;  /* 0x0000040000047882 */ /* 0x000fe40000000000 */
[----:B------:R-:W-:Y:S02]  /*0540*/  UIADD3 UR6, UPT, UPT, UR4, 0x800, URZ ;  /* 0x0000080004067890 */ /* 0x000fe4000fffe0ff */
[----:B------:R-:W-:Y:S01]  /*0550*/  UIADD3 UR4, UPT, UPT, UR4, 0xc00, URZ ;  /* 0x00000c0004047890 */ /* 0x000fe2000fffe0ff */
[----:B------:R-:W-:Y:S01]  /*0560*/  ISETP.NE.AND P1, PT, R12, RZ, PT ;  /* 0x000000ff0c00720c */ /* 0x000fe20003f25270 */
[----:B-1----:R-:W-:Y:S02]  /*0570*/  ULEA UR6, UR5, UR6, 0x18 ;  /* 0x0000000605067291 */ /* 0x002fe4000f8ec0ff */
[----:B------:R-:W-:-:S04]  /*0580*/  ULEA UR4, UR5, UR4, 0x18 ;  /* 0x0000000405047291 */ /* 0x000fc8000f8ec0ff */
[C---:B------:R-:W-:Y:S02]  /*0590*/  LEA R21, R19.reuse, UR6, 0x1 ;  /* 0x0000000613157c11 */ /* 0x040fe4000f8e08ff */
[----:B------:R-:W-:Y:S01]  /*05a0*/  LEA R18, R19, UR4, 0x1 ;  /* 0x0000000413127c11 */ /* 0x000fe2000f8e08ff */
[----:B0-----:R-:W-:Y:S02]  /*05b0*/  VIADD R14, R0, 0x8 ;  /* 0x00000008000e7836 */ /* 0x001fe40000000000 */
[----:B--2---:R0:W-:Y:S04]  /*05c0*/  STS.U16 [R21], R15 ;  /* 0x0000000f15007388 */ /* 0x0041e80000000400 */
[----:B---3--:R0:W-:Y:S01]  /*05d0*/  STS.U16 [R18], R16 ;  /* 0x0000001012007388 */ /* 0x0081e20000000400 */
[----:B------:R-:W-:Y:S05]  /*05e0*/  @!P1 BRA `(.L_x_72) ;  /* 0x00000000003c9947 */ /* 0x000fea0003800000 */
[----:B------:R-:W-:Y:S02]  /*05f0*/  ISETP.NE.AND P1, PT, R12, 0x8, PT ;  /* 0x000000080c00780c */ /* 0x000fe40003f25270 */
[----:B0-----:R-:W-:-:S05]  /*0600*/  IADD3 R15, PT, PT, R13, R0, RZ ;  /* 0x000000000d0f7210 */ /* 0x001fca0007ffe0ff */
[----:B------:R-:W-:-:S04]  /*0610*/  IMAD.WIDE.U32 R10, R15, 0x2, R10 ;  /* 0x000000020f0a7825 */ /* 0x000fc800078e000a */
[----:B------:R-:W-:Y:S01]  /*0620*/  IMAD.WIDE.U32 R8, R15, 0x2, R8 ;  /* 0x000000020f087825 */ /* 0x000fe200078e0008 */
[----:B------:R-:W2:Y:S04]  /*0630*/  LDG.E.U16.CONSTANT R12, desc[UR8][R10.64+0x10] ;  /* 0x000010080a0c7981 */ /* 0x000ea8000c1e9500 */
[----:B------:R-:W3:Y:S04]  /*0640*/  LDG.E.U16.CONSTANT R15, desc[UR8][R8.64+0x10] ;  /* 0x00001008080f7981 */ /* 0x000ee8000c1e9500 */
[----:B------:R-:W4:Y:S04]  /*0650*/  @P1 LDG.E.U16.CONSTANT R16, desc[UR8][R10.64+0x20] ;  /* 0x000020080a101981 */ /* 0x000f28000c1e9500 */
[----:B------:R-:W5:Y:S01]  /*0660*/  @P1 LDG.E.U16.CONSTANT R17, desc[UR8][R8.64+0x20] ;  /* 0x0000200808111981 */ /* 0x000f62000c1e9500 */
[----:B------:R-:W-:-:S02]  /*0670*/  VIADD R19, R0, 0x18 ;  /* 0x0000001800137836 */ /* 0x000fc40000000000 */
[----:B------:R-:W-:Y:S02]  /*0680*/  VIADD R14, R0, 0x10 ;  /* 0x00000010000e7836 */ /* 0x000fe40000000000 */
[----:B------:R-:W-:Y:S01]  /*0690*/  @P1 IMAD.MOV.U32 R14, RZ, RZ, R19 ;  /* 0x000000ffff0e1224 */ /* 0x000fe200078e0013 */
[----:B--2---:R1:W-:Y:S04]  /*06a0*/  STS.U16 [R21+0x10], R12 ;  /* 0x0000100c15007388 */ /* 0x0043e80000000400 */
[----:B---3--:R1:W-:Y:S04]  /*06b0*/  STS.U16 [R18+0x10], R15 ;  /* 0x0000100f12007388 */ /* 0x0083e80000000400 */
[----:B----4-:R1:W-:Y:S04]  /*06c0*/  @P1 STS.U16 [R21+0x20], R16 ;  /* 0x0000201015001388 */ /* 0x0103e80000000400 */
[----:B-----5:R1:W-:Y:S02]  /*06d0*/  @P1 STS.U16 [R18+0x20], R17 ;  /* 0x0000201112001388 */ /* 0x0203e40000000400 */
.L_x_72:
[----:B------:R-:W-:Y:S05]  /*06e0*/  BSYNC.RECONVERGENT B1 ;  /* 0x0000000000017941 */ /* 0x000fea0003800200 */
.L_x_71:
[----:B------:R-:W-:Y:S05]  /*06f0*/  @!P0 BRA `(.L_x_70) ;  /* 0x0000000000f08947 */ /* 0x000fea0003800000 */
[----:B------:R-:W2:Y:S01]  /*0700*/  S2UR UR6, SR_CgaCtaId ;  /* 0x00000000000679c3 */ /* 0x000ea20000008800 */
[----:B------:R-:W3:Y:S01]  /*0710*/  LDCU.64 UR10, c[0x0][0x388] ;  /* 0x00007100ff0a77ac */ /* 0x000ee20008000a00 */
[----:B------:R-:W-:Y:S01]  /*0720*/  IADD3 R13, P0, PT, R13, R14, RZ ;  /* 0x0000000e0d0d7210 */ /* 0x000fe20007f1e0ff */
[C---:B-1----:R-:W-:Y:S01]  /*0730*/  IMAD R17, R3.reuse, 0x40, R14 ;  /* 0x0000004003117824 */ /* 0x042fe200078e020e */
[----:B------:R-:W-:Y:S01]  /*0740*/  LEA R8, R3, 0x20, 0x7 ;  /* 0x0000002003087811 */ /* 0x000fe200078e38ff */
[----:B------:R-:W1:Y:S01]  /*0750*/  LDCU.64 UR12, c[0x0][0x390] ;  /* 0x00007200ff0c77ac */ /* 0x000e620008000a00 */
[----:B------:R-:W-:Y:S01]  /*0760*/  IADD3.X R22, PT, PT, RZ, RZ, RZ, P0, !PT ;  /* 0x000000ffff167210 */ /* 0x000fe200007fe4ff */
[C---:B0-----:R-:W-:Y:S01]  /*0770*/  IMAD.SHL.U32 R15, R13.reuse, 0x2, RZ ;  /* 0x000000020d0f7824 */ /* 0x041fe200078e00ff */
[----:B------:R-:W-:Y:S02]  /*0780*/  UMOV UR4, 0x400 ;  /* 0x0000040000047882 */ /* 0x000fe40000000000 */
[----:B------:R-:W-:Y:S01]  /*0790*/  SHF.L.U64.HI R22, R13, 0x1, R22 ;  /* 0x000000010d167819 */ /* 0x000fe20000010216 */
[----:B------:R-:W-:Y:S01]  /*07a0*/  UIADD3 UR5, UPT, UPT, UR4, 0x800, URZ ;  /* 0x0000080004057890 */ /* 0x000fe2000fffe0ff */
[----:B------:R-:W-:Y:S01]  /*07b0*/  IMAD R17, R6, 0x40, R17 ;  /* 0x0000004006117824 */ /* 0x000fe200078e0211 */
[----:B------:R-:W-:Y:S01]  /*07c0*/  UIADD3 UR4, UPT, UPT, UR4, 0xc00, URZ ;  /* 0x00000c0004047890 */ /* 0x000fe2000fffe0ff */
[----:B---3--:R-:W-:-:S04]  /*07d0*/  IADD3 R19, P1, PT, R15, UR10, RZ ;  /* 0x0000000a0f137c10 */ /* 0x008fc8000ff3e0ff */
[----:B------:R-:W-:Y:S01]  /*07e0*/  IADD3 R19, P3, PT, R19, 0x30, RZ ;  /* 0x0000003013137810 */ /* 0x000fe20007f7e0ff */
[----:B--2---:R-:W-:Y:S01]  /*07f0*/  ULEA UR5, UR6, UR5, 0x18 ;  /* 0x0000000506057291 */ /* 0x004fe2000f8ec0ff */
[----:B-1----:R-:W-:Y:S01]  /*0800*/  IADD3 R15, P0, PT, R15, UR12, RZ ;  /* 0x0000000c0f0f7c10 */ /* 0x002fe2000ff1e0ff */
[----:B------:R-:W-:Y:S01]  /*0810*/  ULEA UR4, UR6, UR4, 0x18 ;  /* 0x0000000406047291 */ /* 0x000fe2000f8ec0ff */
[--C-:B------:R-:W-:Y:S02]  /*0820*/  IADD3.X R20, PT, PT, RZ, UR11, R22.reuse, P3, P1 ;  /* 0x0000000bff147c10 */ /* 0x100fe40009fe2416 */
[----:B------:R-:W-:Y:S01]  /*0830*/  IADD3 R15, P1, PT, R15, 0x30, RZ ;  /* 0x000000300f0f7810 */ /* 0x000fe20007f3e0ff */
[C---:B------:R-:W-:Y:S02]  /*0840*/  VIADD R9, R8.reuse, UR5 ;  /* 0x0000000508097c36 */ /* 0x040fe40008000000 */
[----:B------:R-:W-:Y:S01]  /*0850*/  VIADD R11, R8, UR4 ;  /* 0x00000004080b7c36 */ /* 0x000fe20008000000 */
[----:B------:R-:W-:-:S02]  /*0860*/  IADD3.X R22, PT, PT, RZ, UR13, R22, P1, P0 ;  /* 0x0000000dff167c10 */ /* 0x000fc40008fe0416 */
[C---:B------:R-:W-:Y:S01]  /*0870*/  LEA R18, R14.reuse, R9, 0x1 ;  /* 0x000000090e127211 */ /* 0x040fe200078e08ff */
[----:B------:R-:W-:-:S07]  /*0880*/  IMAD R16, R14, 0x2, R11 ;  /* 0x000000020e107824 */ /* 0x000fce00078e020b */
.L_x_73:
[----:B------:R-:W0:Y:S08]  /*0890*/  LDC.64 R8, c[0x0][0x388] ;  /* 0x0000e200ff087b82 */ /* 0x000e300000000a00 */
[----:B------:R-:W1:Y:S01]  /*08a0*/  LDC.64 R10, c[0x0][0x390] ;  /* 0x0000e400ff0a7b82 */ /* 0x000e620000000a00 */
[----:B0-----:R-:W-:-:S05]  /*08b0*/  IMAD.WIDE.U32 R8, R17, 0x2, R8 ;  /* 0x0000000211087825 */ /* 0x001fca00078e0008 */
[----:B------:R0:W2:Y:S01]  /*08c0*/  LDG.E.U16.CONSTANT R21, desc[UR8][R8.64] ;  /* 0x0000000808157981 */ /* 0x0000a2000c1e9500 */
[----:B-1----:R-:W-:-:S04]  /*08d0*/  IMAD.WIDE.U32 R12, R17, 0x2, R10 ;  /* 0x00000002110c7825 */ /* 0x002fc800078e000a */
[----:B------:R-:W-:Y:S02]  /*08e0*/  IMAD.MOV.U32 R10, RZ, RZ, R19 ;  /* 0x000000ffff0a7224 */ /* 0x000fe400078e0013 */
[----:B------:R-:W-:Y:S01]  /*08f0*/  IMAD.MOV.U32 R11, RZ, RZ, R20 ;  /* 0x000000ffff0b7224 */ /* 0x000fe200078e0014 */
[----:B0-----:R-:W-:Y:S01]  /*0900*/  MOV R9, R22 ;  /* 0x0000001600097202 */ /* 0x001fe20000000f00 */
[----:B------:R-:W-:Y:S01]  /*0910*/  IMAD.MOV.U32 R8, RZ, RZ, R15 ;  /* 0x000000ffff087224 */ /* 0x000fe200078e000f */
[----:B------:R-:W3:Y:S04]  /*0920*/  LDG.E.U16.CONSTANT R13, desc[UR8][R12.64] ;  /* 0x000000080c0d7981 */ /* 0x000ee8000c1e9500 */
[----:B------:R-:W4:Y:S04]  /*0930*/  LDG.E.U16.CONSTANT R23, desc[UR8][R10.64+-0x20] ;  /* 0xffffe0080a177981 */ /* 0x000f28000c1e9500 */
[----:B------:R-:W5:Y:S04]  /*0940*/  LDG.E.U16.CONSTANT R29, desc[UR8][R8.64+-0x20] ;  /* 0xffffe008081d7981 */ /* 0x000f68000c1e9500 */
[----:B------:R-:W5:Y:S04]  /*0950*/  LDG.E.U16.CONSTANT R31, desc[UR8][R10.64+-0x10] ;  /* 0xfffff0080a1f7981 */ /* 0x000f68000c1e9500 */
[----:B------:R-:W5:Y:S04]  /*0960*/  LDG.E.U16.CONSTANT R37, desc[UR8][R8.64+-0x10] ;  /* 0xfffff00808257981 */ /* 0x000f68000c1e9500 */
[----:B------:R-:W5:Y:S04]  /*0970*/  LDG.E.U16.CONSTANT R28, desc[UR8][R10.64] ;  /* 0x000000080a1c7981 */ /* 0x000f68000c1e9500 */
[----:B------:R0:W5:Y:S01]  /*0980*/  LDG.E.U16.CONSTANT R30, desc[UR8][R8.64] ;  /* 0x00000008081e7981 */ /* 0x000162000c1e9500 */
[----:B------:R-:W-:-:S02]  /*0990*/  ISETP.GE.U32.AND P0, PT, R14, 0x20, PT ;  /* 0x000000200e00780c */ /* 0x000fc40003f06070 */
[----:B------:R-:W-:Y:S02]  /*09a0*/  IADD3 R19, P1, PT, R10, 0x40, RZ ;  /* 0x000000400a137810 */ /* 0x000fe40007f3e0ff */
[----:B------:R-:W-:Y:S01]  /*09b0*/  IADD3 R15, P3, PT, R8, 0x40, RZ ;  /* 0x00000040080f7810 */ /* 0x000fe20007f7e0ff */
[----:B0-----:R-:W-:Y:S01]  /*09c0*/  VIADD R8, R14, 0x20 ;  /* 0x000000200e087836 */ /* 0x001fe20000000000 */
[----:B------:R-:W-:Y:S01]  /*09d0*/  IADD3 R17, PT, PT, R17, 0x20, RZ ;  /* 0x0000002011117810 */ /* 0x000fe20007ffe0ff */
[----:B------:R-:W-:Y:S02]  /*09e0*/  IMAD.X R20, RZ, RZ, R11, P1 ;  /* 0x000000ffff147224 */ /* 0x000fe400008e060b */
[----:B------:R-:W-:Y:S02]  /*09f0*/  IMAD.X R22, RZ, RZ, R9, P3 ;  /* 0x000000ffff167224 */ /* 0x000fe400018e0609 */
[----:B------:R-:W-:Y:S01]  /*0a00*/  IMAD.MOV.U32 R14, RZ, RZ, R8 ;  /* 0x000000ffff0e7224 */ /* 0x000fe200078e0008 */
[----:B--2---:R-:W-:Y:S04]  /*0a10*/  STS.U16 [R18+-0x20], R21 ;  /* 0xffffe01512007388 */ /* 0x004fe80000000400 */
[----:B---3--:R-:W-:Y:S04]  /*0a20*/  STS.U16 [R16+-0x20], R13 ;  /* 0xffffe00d10007388 */ /* 0x008fe80000000400 */
[----:B----4-:R-:W-:Y:S04]  /*0a30*/  STS.U16 [R18+-0x10], R23 ;  /* 0xfffff01712007388 */ /* 0x010fe80000000400 */
[----:B-----5:R-:W-:Y:S04]  /*0a40*/  STS.U16 [R16+-0x10], R29 ;  /* 0xfffff01d10007388 */ /* 0x020fe80000000400 */
[----:B------:R-:W-:Y:S04]  /*0a50*/  STS.U16 [R18], R31 ;  /* 0x0000001f12007388 */ /* 0x000fe80000000400 */
[----:B------:R-:W-:Y:S04]  /*0a60*/  STS.U16 [R16], R37 ;  /* 0x0000002510007388 */ /* 0x000fe80000000400 */
[----:B------:R0:W-:Y:S04]  /*0a70*/  STS.U16 [R18+0x10], R28 ;  /* 0x0000101c12007388 */ /* 0x0001e80000000400 */
[----:B------:R1:W-:Y:S01]  /*0a80*/  STS.U16 [R16+0x10], R30 ;  /* 0x0000101e10007388 */ /* 0x0003e20000000400 */
[----:B0-----:R-:W-:-:S02]  /*0a90*/  VIADD R18, R18, 0x40 ;  /* 0x0000004012127836 */ /* 0x001fc40000000000 */
[----:B-1----:R-:W-:Y:S01]  /*0aa0*/  VIADD R16, R16, 0x40 ;  /* 0x0000004010107836 */ /* 0x002fe20000000000 */
[----:B------:R-:W-:Y:S06]  /*0ab0*/  @!P0 BRA `(.L_x_73) ;  /* 0xfffffffc00748947 */ /* 0x000fec000383ffff */
.L_x_70:
[----:B------:R-:W-:Y:S05]  /*0ac0*/  BSYNC.RECONVERGENT B0 ;  /* 0x0000000000007941 */ /* 0x000fea0003800200 */
.L_x_69:
[----:B------:R2:W5:Y:S04]  /*0ad0*/  LDG.E.CONSTANT R8, desc[UR8][R34.64] ;  /* 0x0000000822087981 */ /* 0x000568000c1e9900 */
[----:B------:R2:W5:Y:S04]  /*0ae0*/  LDG.E.CONSTANT R9, desc[UR8][R32.64] ;  /* 0x0000000820097981 */ /* 0x000568000c1e9900 */
[----:B------:R2:W5:Y:S01]  /*0af0*/  LDG.E.CONSTANT R10, desc[UR8][R26.64] ;  /* 0x000000081a0a7981 */ /* 0x000562000c1e9900 */
[----:B------:R-:W-:Y:S01]  /*0b00*/  IMAD.MOV.U32 R11, RZ, RZ, RZ ;  /* 0x000000ffff0b7224 */ /* 0x000fe200078e00ff */
[----:B------:R-:W-:Y:S06]  /*0b10*/  BAR.SYNC.DEFER_BLOCKING 0x0 ;  /* 0x0000000000007b1d */ /* 0x000fec0000010000 */
.L_x_127:
[----:B------:R-:W3:Y:S01]  /*0b20*/  S2R R28, SR_CgaCtaId ;  /* 0x00000000001c7919 */ /* 0x000ee20000008800 */
[----:B------:R-:W-:Y:S01]  /*0b30*/  MOV R29, 0x400 ;  /* 0x00000400001d7802 */ /* 0x000fe20000000f00 */
[----:B01----:R-:W-:Y:S02]  /*0b40*/  HFMA2 R21, -RZ, RZ, 0, 0 ;  /* 0x00000000ff157431 */ /* 0x003fe400000001ff */
[----:B------:R-:W-:Y:S02]  /*0b50*/  IMAD.MOV.U32 R30, RZ, RZ, RZ ;  /* 0x000000ffff1e7224 */ /* 0x000fe400078e00ff */
[----:B------:R-:W-:Y:S01]  /*0b60*/  VIADD R13, R29, 0x800 ;  /* 0x000008001d0d7836 */ /* 0x000fe20000000000 */
[----:B---3--:R-:W-:-:S04]  /*0b70*/  LEA R29, R28, R29, 0x18 ;  /* 0x0000001d1c1d7211 */ /* 0x008fc800078ec0ff */
[----:B------:R-:W-:-:S07]  /*0b80*/  LEA R28, R28, R13, 0x18 ;  /* 0x0000000d1c1c7211 */ /* 0x000fce00078ec0ff */
.L_x_74:
[--C-:B------:R-:W-:Y:S02]  /*0b90*/  IMAD R36, R3, 0x40, R30.reuse ;  /* 0x0000004003247824 */ /* 0x100fe400078e021e */
[----:B------:R-:W-:Y:S02]  /*0ba0*/  IMAD R31, R11, 0x40, R30 ;  /* 0x000000400b1f7824 */ /* 0x000fe400078e021e */
[----:B------:R-:W-:Y:S01]  /*0bb0*/  VIADD R30, R30, 0x10 ;  /* 0x000000101e1e7836 */ /* 0x000fe20000000000 */
[----:B------:R-:W-:Y:S01]  /*0bc0*/  LEA R36, R36, R29, 0x1 ;  /* 0x0000001d24247211 */ /* 0x000fe200078e08ff */
[----:B------:R-:W-:-:S03]  /*0bd0*/  IMAD R31, R31, 0x2, R28 ;  /* 0x000000021f1f7824 */ /* 0x000fc600078e021c */
[----:B------:R-:W-:Y:S01]  /*0be0*/  ISETP.NE.AND P0, PT, R30, 0x40, PT ;  /* 0x000000401e00780c */ /* 0x000fe20003f05270 */
[----:B------:R-:W0:Y:S04]  /*0bf0*/  LDS.64 R16, [R36] ;  /* 0x0000000024107984 */ /* 0x000e280000000a00 */
[----:B------:R-:W1:Y:S04]  /*0c00*/  LDS.64 R18, [R31] ;  /* 0x000000001f127984 */ /* 0x000e680000000a00 */
[----:B------:R-:W3:Y:S04]  /*0c10*/  LDS.64 R12, [R36+0x8] ;  /* 0x00000800240c7984 */ /* 0x000ee80000000a00 */
[----:B------:R-:W4:Y:S01]  /*0c20*/  LDS.64 R14, [R31+0x8] ;  /* 0x000008001f0e7984 */ /* 0x000f220000000a00 */
[----:B0-----:R-:W-:-:S02]  /*0c30*/  HADD2.F32 R20, -RZ, R16.H0_H0 ;  /* 0x20000010ff147230 */ /* 0x001fc40000004100 */
[--C-:B-1----:R-:W-:Y:S02]  /*0c40*/  HADD2.F32 R22, -RZ, R18.reuse.H0_H0 ;  /* 0x20000012ff167230 */ /* 0x102fe40000004100 */
[----:B------:R-:W-:Y:S02]  /*0c50*/  HADD2.F32 R18, -RZ, R18.H1_H1 ;  /* 0x30000012ff127230 */ /* 0x000fe40000004100 */
[----:B---3--:R-:W-:Y:S02]  /*0c60*/  HADD2.F32 R37, -RZ, R13.H0_H0 ;  /* 0x2000000dff257230 */ /* 0x008fe40000004100 */
[----:B------:R-:W-:Y:S01]  /*0c70*/  FFMA R20, R20, R22, R21 ;  /* 0x0000001614147223 */ /* 0x000fe20000000015 */
[----:B------:R-:W-:Y:S02]  /*0c80*/  HADD2.F32 R21, -RZ, R16.H1_H1 ;  /* 0x30000010ff157230 */ /* 0x000fe40000004100 */
[--C-:B------:R-:W-:Y:S02]  /*0c90*/  HADD2.F32 R16, -RZ, R19.reuse.H0_H0 ;  /* 0x20000013ff107230 */ /* 0x100fe40000004100 */
[----:B------:R-:W-:-:S02]  /*0ca0*/  HADD2.F32 R19, -RZ, R19.H1_H1 ;  /* 0x30000013ff137230 */ /* 0x000fc40000004100 */
[----:B------:R-:W-:Y:S01]  /*0cb0*/  FFMA R18, R21, R18, R20 ;  /* 0x0000001215127223 */ /* 0x000fe20000000014 */
[--C-:B------:R-:W-:Y:S02]  /*0cc0*/  HADD2.F32 R21, -RZ, R17.reuse.H0_H0 ;  /* 0x20000011ff157230 */ /* 0x100fe40000004100 */
[----:B------:R-:W-:Y:S02]  /*0cd0*/  HADD2.F32 R17, -RZ, R17.H1_H1 ;  /* 0x30000011ff117230 */ /* 0x000fe40000004100 */
[----:B----4-:R-:W-:Y:S02]  /*0ce0*/  HADD2.F32 R22, -RZ, R14.H0_H0 ;  /* 0x2000000eff167230 */ /* 0x010fe40000004100 */
[----:B------:R-:W-:Y:S01]  /*0cf0*/  FFMA R16, R21, R16, R18 ;  /* 0x0000001015107223 */ /* 0x000fe20000000012 */
[----:B------:R-:W-:Y:S02]  /*0d00*/  HADD2.F32 R21, -RZ, R12.H0_H0 ;  /* 0x2000000cff157230 */ /* 0x000fe40000004100 */
[----:B------:R-:W-:-:S02]  /*0d10*/  HADD2.F32 R14, -RZ, R14.H1_H1 ;  /* 0x3000000eff0e7230 */ /* 0x000fc40000004100 */
[----:B------:R-:W-:Y:S01]  /*0d20*/  FFMA R20, R17, R19, R16 ;  /* 0x0000001311147223 */ /* 0x000fe20000000010 */
[----:B------:R-:W-:Y:S01]  /*0d30*/  HADD2.F32 R13, -RZ, R13.H1_H1 ;  /* 0x3000000dff0d7230 */ /* 0x000fe20000004100 */
[----:B------:R-:W0:Y:S02]  /*0d40*/  LDS.64 R16, [R36+0x10] ;  /* 0x0000100024107984 */ /* 0x000e240000000a00 */
[----:B------:R-:W-:Y:S01]  /*0d50*/  FFMA R20, R21, R22, R20 ;  /* 0x0000001615147223 */ /* 0x000fe20000000014 */
[----:B------:R-:W-:Y:S01]  /*0d60*/  HADD2.F32 R21, -RZ, R12.H1_H1 ;  /* 0x3000000cff157230 */ /* 0x000fe20000004100 */
[----:B------:R-:W1:Y:S01]  /*0d70*/  LDS.64 R18, [R31+0x10] ;  /* 0x000010001f127984 */ /* 0x000e620000000a00 */
[--C-:B------:R-:W-:Y:S02]  /*0d80*/  HADD2.F32 R12, -RZ, R15.reuse.H0_H0 ;  /* 0x2000000fff0c7230 */ /* 0x100fe40000004100 */
[----:B------:R-:W-:Y:S02]  /*0d90*/  HADD2.F32 R15, -RZ, R15.H1_H1 ;  /* 0x3000000fff0f7230 */ /* 0x000fe40000004100 */
[----:B------:R-:W-:Y:S01]  /*0da0*/  FFMA R14, R21, R14, R20 ;  /* 0x0000000e150e7223 */ /* 0x000fe20000000014 */
[----:B------:R-:W-:Y:S03]  /*0db0*/  LDS.64 R22, [R31+0x18] ;  /* 0x000018001f167984 */ /* 0x000fe60000000a00 */
[----:B------:R-:W-:Y:S01]  /*0dc0*/  FFMA R12, R37, R12, R14 ;  /* 0x0000000c250c7223 */ /* 0x000fe2000000000e */
[----:B------:R-:W3:Y:S03]  /*0dd0*/  LDS.64 R20, [R36+0x18] ;  /* 0x0000180024147984 */ /* 0x000ee60000000a00 */
[----:B------:R-:W-:Y:S01]  /*0de0*/  FFMA R12, R13, R15, R12 ;  /* 0x0000000f0d0c7223 */ /* 0x000fe2000000000c */
[----:B0-----:R-:W-:-:S02]  /*0df0*/  HADD2.F32 R13, -RZ, R16.H0_H0 ;  /* 0x20000010ff0d7230 */ /* 0x001fc40000004100 */
        /* <DEDUP_REMOVED lines=9> */
[--C-:B---3--:R-:W-:Y:S02]  /*0e90*/  HADD2.F32 R15, -RZ, R20.reuse.H1_H1 ;  /* 0x30000014ff0f7230 */ /* 0x108fe40000004100 */
[----:B------:R-:W-:Y:S01]  /*0ea0*/  FFMA R12, R13, R14, R12 ;  /* 0x0000000e0d0c7223 */ /* 0x000fe2000000000c */
[----:B------:R-:W-:Y:S02]  /*0eb0*/  HADD2.F32 R13, -RZ, R20.H0_H0 ;  /* 0x20000014ff0d7230 */ /* 0x000fe40000004100 */
[--C-:B------:R-:W-:Y:S02]  /*0ec0*/  HADD2.F32 R14, -RZ, R22.reuse.H0_H0 ;  /* 0x20000016ff0e7230 */ /* 0x100fe40000004100 */
        /* <DEDUP_REMOVED lines=12> */
[----:B------:R-:W-:Y:S01]  /*0f90*/  IMAD.MOV.U32 R12, RZ, RZ, 0x3bbb989d ;  /* 0x3bbb989dff0c7424 */ /* 0x000fe200078e00ff */
        /* <DEDUP_REMOVED lines=9> */
[----:B------:R-:W-:-:S03]  /*1030*/  IMAD.SHL.U32 R12, R12, 0x800000, RZ ;  /* 0x008000000c0c7824 */ /* 0x000fc600078e00ff */
        /* <DEDUP_REMOVED lines=10> */
[----:B--2---:R-:W-:Y:S05]  /*10e0*/  CALL.REL.NOINC `($__internal_2_$__cuda_sm3x_div_rn_noftz_f32_slowpath) ;  /* 0x0000002000e07944 */ /* 0x004fea0003c00000 */
[----:B------:R-:W-:-:S07]  /*10f0*/  IMAD.MOV.U32 R20, RZ, RZ, R12 ;  /* 0x000000ffff147224 */ /* 0x000fce00078e000c */
.L_x_76:
[----:B------:R-:W-:Y:S05]  /*1100*/  BSYNC.RECONVERGENT B0 ;  /* 0x0000000000007941 */ /* 0x000fea0003800200 */
.L_x_75:
[----:B------:R-:W0:Y:S01]  /*1110*/  S2R R21, SR_CgaCtaId ;  /* 0x0000000000157919 */ /* 0x000e220000008800 */
[----:B------:R-:W-:Y:S01]  /*1120*/  MOV R22, 0x400 ;  /* 0x0000040000167802 */ /* 0x000fe20000000f00 */
[----:B------:R-:W-:Y:S02]  /*1130*/  IMAD.MOV.U32 R15, RZ, RZ, RZ ;  /* 0x000000ffff0f7224 */ /* 0x000fe400078e00ff */
[----:B------:R-:W-:Y:S01]  /*1140*/  IMAD.MOV.U32 R28, RZ, RZ, RZ ;  /* 0x000000ffff1c7224 */ /* 0x000fe200078e00ff */
[C---:B------:R-:W-:Y:S01]  /*1150*/  IADD3 R14, PT, PT, R22.reuse, 0xc00, RZ ;  /* 0x00000c00160e7810 */ /* 0x040fe20007ffe0ff */
[----:B------:R-:W-:-:S05]  /*1160*/  VIADD R12, R22, 0x400 ;  /* 0x00000400160c7836 */ /* 0x000fca0000000000 */
[C---:B0-----:R-:W-:Y:S02]  /*1170*/  LEA R29, R21.reuse, R12, 0x18 ;  /* 0x0000000c151d7211 */ /* 0x041fe400078ec0ff */
[----:B------:R-:W-:-:S07]  /*1180*/  LEA R23, R21, R14, 0x18 ;  /* 0x0000000e15177211 */ /* 0x000fce00078ec0ff */
.L_x_77:
[----:B------:R-:W-:Y:S01]  /*1190*/  LEA R30, R11, R28, 0x6 ;  /* 0x0000001c0b1e7211 */ /* 0x000fe200078e30ff */
[----:B------:R-:W-:Y:S02]  /*11a0*/  IMAD R12, R3, 0x40, R28 ;  /* 0x00000040030c7824 */ /* 0x000fe400078e021c */
[----:B------:R-:W-:Y:S02]  /*11b0*/  VIADD R28, R28, 0x10 ;  /* 0x000000101c1c7836 */ /* 0x000fe40000000000 */
[----:B------:R-:W-:Y:S02]  /*11c0*/  IMAD R31, R12, 0x2, R29 ;  /* 0x000000020c1f7824 */ /* 0x000fe400078e021d */
[----:B------:R-:W-:Y:S01]  /*11d0*/  IMAD R30, R30, 0x2, R23 ;  /* 0x000000021e1e7824 */ /* 0x000fe200078e0217 */
[----:B------:R-:W-:Y:S02]  /*11e0*/  ISETP.NE.AND P0, PT, R28, 0x40, PT ;  /* 0x000000401c00780c */ /* 0x000fe40003f05270 */
[----:B------:R-:W0:Y:S04]  /*11f0*/  LDS.64 R16, [R31] ;  /* 0x000000001f107984 */ /* 0x000e280000000a00 */
[----:B------:R-:W1:Y:S01]  /*1200*/  LDS.64 R18, [R30] ;  /* 0x000000001e127984 */ /* 0x000e620000000a00 */
[----:B0-----:R-:W-:-:S02]  /*1210*/  HADD2.F32 R12, -RZ, R16.H0_H0 ;  /* 0x20000010ff0c7230 */ /* 0x001fc40000004100 */
[--C-:B-1----:R-:W-:Y:S02]  /*1220*/  HADD2.F32 R13, -RZ, R18.reuse.H0_H0 ;  /* 0x20000012ff0d7230 */ /* 0x102fe40000004100 */
[----:B------:R-:W-:Y:S02]  /*1230*/  HADD2.F32 R18, -RZ, R18.H1_H1 ;  /* 0x30000012ff127230 */ /* 0x000fe40000004100 */
[--C-:B------:R-:W-:Y:S02]  /*1240*/  HADD2.F32 R14, -RZ, R19.reuse.H0_H0 ;  /* 0x20000013ff0e7230 */ /* 0x100fe40000004100 */
[----:B------:R-:W-:Y:S01]  /*1250*/  FFMA R12, R12, R13, R15 ;  /* 0x0000000d0c0c7223 */ /* 0x000fe2000000000f */
[----:B------:R-:W-:Y:S02]  /*1260*/  HADD2.F32 R13, -RZ, R16.H1_H1 ;  /* 0x30000010ff0d7230 */ /* 0x000fe40000004100 */
[----:B------:R-:W-:-:S03]  /*1270*/  HADD2.F32 R19, -RZ, R19.H1_H1 ;  /* 0x30000013ff137230 */ /* 0x000fc60000004100 */
[----:B------:R-:W-:Y:S01]  /*1280*/  FFMA R12, R13, R18, R12 ;  /* 0x000000120d0c7223 */ /* 0x000fe2000000000c */
[--C-:B------:R-:W-:Y:S02]  /*1290*/  HADD2.F32 R13, -RZ, R17.reuse.H0_H0 ;  /* 0x20000011ff0d7230 */ /* 0x100fe40000004100 */
[----:B------:R-:W-:-:S03]  /*12a0*/  HADD2.F32 R17, -RZ, R17.H1_H1 ;  /* 0x30000011ff117230 */ /* 0x000fc60000004100 */
[----:B------:R-:W-:Y:S02]  /*12b0*/  FFMA R16, R13, R14, R12 ;  /* 0x0000000e0d107223 */ /* 0x000fe4000000000c */
[----:B------:R-:W0:Y:S02]  /*12c0*/  LDS.64 R12, [R31+0x8] ;  /* 0x000008001f0c7984 */ /* 0x000e240000000a00 */
[----:B------:R-:W-:Y:S02]  /*12d0*/  FFMA R16, R17, R19, R16 ;  /* 0x0000001311107223 */ /* 0x000fe40000000010 */
[----:B------:R-:W1:Y:S01]  /*12e0*/  LDS.64 R14, [R30+0x8] ;  /* 0x000008001e0e7984 */ /* 0x000e620000000a00 */
[----:B0-----:R-:W-:Y:S02]  /*12f0*/  HADD2.F32 R17, -RZ, R12.H0_H0 ;  /* 0x2000000cff117230 */ /* 0x001fe40000004100 */
[--C-:B-1----:R-:W-:Y:S02]  /*1300*/  HADD2.F32 R18, -RZ, R14.reuse.H0_H0 ;  /* 0x2000000eff127230 */ /* 0x102fe40000004100 */
[----:B------:R-:W-:-:S03]  /*1310*/  HADD2.F32 R14, -RZ, R14.H1_H1 ;  /* 0x3000000eff0e7230 */ /* 0x000fc60000004100 */
[----:B------:R-:W-:Y:S01]  /*1320*/  FFMA R16, R17, R18, R16 ;  /* 0x0000001211107223 */ /* 0x000fe20000000010 */
[----:B------:R-:W-:Y:S01]  /*1330*/  HADD2.F32 R17, -RZ, R12.H1_H1 ;  /* 0x3000000cff117230 */ /* 0x000fe20000004100 */
[----:B------:R-:W0:Y:S01]  /*1340*/  LDS.64 R18, [R31+0x10] ;  /* 0x000010001f127984 */ /* 0x000e220000000a00 */
[--C-:B------:R-:W-:Y:S02]  /*1350*/  HADD2.F32 R12, -RZ, R15.reuse.H0_H0 ;  /* 0x2000000fff0c7230 */ /* 0x100fe40000004100 */
[----:B------:R-:W-:Y:S02]  /*1360*/  HADD2.F32 R15, -RZ, R15.H1_H1 ;  /* 0x3000000fff0f7230 */ /* 0x000fe40000004100 */
[----:B------:R-:W-:Y:S01]  /*1370*/  FFMA R14, R17, R14, R16 ;  /* 0x0000000e110e7223 */ /* 0x000fe20000000010 */
[--C-:B------:R-:W-:Y:S02]  /*1380*/  HADD2.F32 R17, -RZ, R13.reuse.H0_H0 ;  /* 0x2000000dff117230 */ /* 0x100fe40000004100 */
[----:B------:R-:W-:-:S03]  /*1390*/  HADD2.F32 R13, -RZ, R13.H1_H1 ;  /* 0x3000000dff0d7230 */ /* 0x000fc60000004100 */
[----:B------:R-:W-:Y:S02]  /*13a0*/  FFMA R12, R17, R12, R14 ;  /* 0x0000000c110c7223 */ /* 0x000fe4000000000e */
[----:B------:R-:W1:Y:S02]  /*13b0*/  LDS.64 R16, [R30+0x10] ;  /* 0x000010001e107984 */ /* 0x000e640000000a00 */
[----:B------:R-:W-:Y:S02]  /*13c0*/  FFMA R12, R13, R15, R12 ;  /* 0x0000000f0d0c7223 */ /* 0x000fe4000000000c */
[----:B------:R-:W3:Y:S01]  /*13d0*/  LDS.64 R14, [R30+0x18] ;  /* 0x000018001e0e7984 */ /* 0x000ee20000000a00 */
[--C-:B0-----:R-:W-:Y:S02]  /*13e0*/  HADD2.F32 R13, -RZ, R18.reuse.H0_H0 ;  /* 0x20000012ff0d7230 */ /* 0x101fe40000004100 */
[----:B------:R-:W-:Y:S02]  /*13f0*/  HADD2.F32 R37, -RZ, R18.H1_H1 ;  /* 0x30000012ff257230 */ /* 0x000fe40000004100 */
[----:B-1----:R-:W-:-:S02]  /*1400*/  HADD2.F32 R36, -RZ, R16.H0_H0 ;  /* 0x20000010ff247230 */ /* 0x002fc40000004100 */
[----:B------:R-:W-:Y:S02]  /*1410*/  HADD2.F32 R16, -RZ, R16.H1_H1 ;  /* 0x30000010ff107230 */ /* 0x000fe40000004100 */
[--C-:B------:R-:W-:Y:S02]  /*1420*/  HADD2.F32 R18, -RZ, R17.reuse.H0_H0 ;  /* 0x20000011ff127230 */ /* 0x100fe40000004100 */
[----:B------:R-:W-:Y:S01]  /*1430*/  FFMA R36, R13, R36, R12 ;  /* 0x000000240d247223 */ /* 0x000fe2000000000c */
[----:B------:R-:W-:Y:S01]  /*1440*/  HADD2.F32 R17, -RZ, R17.H1_H1 ;  /* 0x30000011ff117230 */ /* 0x000fe20000004100 */
[----:B------:R-:W0:Y:S02]  /*1450*/  LDS.64 R12, [R31+0x18] ;  /* 0x000018001f0c7984 */ /* 0x000e240000000a00 */
[----:B------:R-:W-:Y:S01]  /*1460*/  FFMA R16, R37, R16, R36 ;  /* 0x0000001025107223 */ /* 0x000fe20000000024 */
[--C-:B------:R-:W-:Y:S02]  /*1470*/  HADD2.F32 R37, -RZ, R19.reuse.H0_H0 ;  /* 0x20000013ff257230 */ /* 0x100fe40000004100 */
[----:B------:R-:W-:-:S03]  /*1480*/  HADD2.F32 R19, -RZ, R19.H1_H1 ;  /* 0x30000013ff137230 */ /* 0x000fc60000004100 */
[----:B------:R-:W-:Y:S01]  /*1490*/  FFMA R16, R37, R18, R16 ;  /* 0x0000001225107223 */ /* 0x000fe20000000010 */
[--C-:B---3--:R-:W-:Y:S02]  /*14a0*/  HADD2.F32 R18, -RZ, R14.reuse.H0_H0 ;  /* 0x2000000eff127230 */ /* 0x108fe40000004100 */
[----:B------:R-:W-:Y:S02]  /*14b0*/  HADD2.F32 R14, -RZ, R14.H1_H1 ;  /* 0x3000000eff0e7230 */ /* 0x000fe40000004100 */
[----:B------:R-:W-:Y:S01]  /*14c0*/  FFMA R16, R19, R17, R16 ;  /* 0x0000001113107223 */ /* 0x000fe20000000010 */
[----:B0-----:R-:W-:Y:S02]  /*14d0*/  HADD2.F32 R17, -RZ, R12.H0_H0 ;  /* 0x2000000cff117230 */ /* 0x001fe40000004100 */
[--C-:B------:R-:W-:Y:S02]  /*14e0*/  HADD2.F32 R19, -RZ, R13.reuse.H0_H0 ;  /* 0x2000000dff137230 */ /* 0x100fe40000004100 */
[----:B------:R-:W-:-:S02]  /*14f0*/  HADD2.F32 R13, -RZ, R13.H1_H1 ;  /* 0x3000000dff0d7230 */ /* 0x000fc40000004100 */
[----:B------:R-:W-:Y:S01]  /*1500*/  FFMA R16, R17, R18, R16 ;  /* 0x0000001211107223 */ /* 0x000fe20000000010 */
[----:B------:R-:W-:Y:S02]  /*1510*/  HADD2.F32 R17, -RZ, R12.H1_H1 ;  /* 0x3000000cff117230 */ /* 0x000fe40000004100 */
[--C-:B------:R-:W-:Y:S02]  /*1520*/  HADD2.F32 R12, -RZ, R15.reuse.H0_H0 ;  /* 0x2000000fff0c7230 */ /* 0x100fe40000004100 */
[----:B------:R-:W-:Y:S02]  /*1530*/  HADD2.F32 R15, -RZ, R15.H1_H1 ;  /* 0x3000000fff0f7230 */ /* 0x000fe40000004100 */
[----:B------:R-:W-:-:S04]  /*1540*/  FFMA R14, R17, R14, R16 ;  /* 0x0000000e110e7223 */ /* 0x000fc80000000010 */
[----:B------:R-:W-:-:S04]  /*1550*/  FFMA R12, R19, R12, R14 ;  /* 0x0000000c130c7223 */ /* 0x000fc8000000000e */
[----:B------:R-:W-:Y:S01]  /*1560*/  FFMA R15, R13, R15, R12 ;  /* 0x0000000f0d0f7223 */ /* 0x000fe2000000000c */
[----:B------:R-:W-:Y:S06]  /*1570*/  @P0 BRA `(.L_x_77) ;  /* 0xfffffffc00040947 */ /* 0x000fec000383ffff */
[----:B------:R-:W-:Y:S04]  /*1580*/  BSSY.RECONVERGENT B0, `(.L_x_78) ;  /* 0x00001e5000007945 */ /* 0x000fe80003800200 */
[----:B------:R-:W-:Y:S05]  /*1590*/  @P2 BRA `(.L_x_79) ;  /* 0x0000001c008c2947 */ /* 0x000fea0003800000 */
[----:B------:R-:W-:Y:S01]  /*15a0*/  IADD3 R22, PT, PT, R22, 0x800, RZ ;  /* 0x0000080016167810 */ /* 0x000fe20007ffe0ff */
[----:B------:R-:W-:Y:S01]  /*15b0*/  IMAD R17, R11, 0x40, R0 ;  /* 0x000000400b117824 */ /* 0x000fe200078e0200 */
[----:B------:R-:W0:Y:S01]  /*15c0*/  LDCU UR4, c[0x0][0x3d0] ;  /* 0x00007a00ff0477ac */ /* 0x000e220008000800 */
[----:B------:R-:W-:Y:S01]  /*15d0*/  LOP3.LUT R12, R24, 0xfffffffd, RZ, 0xc0, !PT ;  /* 0xfffffffd180c7812 */ /* 0x000fe200078ec0ff */
[----:B------:R-:W-:Y:S01]  /*15e0*/  IMAD.MOV.U32 R13, RZ, RZ, R25 ;  /* 0x000000ffff0d7224 */ /* 0x000fe200078e0019 */
[----:B------:R-:W-:Y:S01]  /*15f0*/  LEA R22, R21, R22, 0x18 ;  /* 0x0000001615167211 */ /* 0x000fe200078ec0ff */
[----:B------:R-:W-:Y:S01]  /*1600*/  FADD R15, -R10, R15 ;  /* 0x0000000f0a0f7221 */ /* 0x000fe20000000100 */
[----:B------:R-:W-:Y:S01]  /*1610*/  LOP3.LUT R16, R24, 0x2, RZ, 0xc0, !PT ;  /* 0x0000000218107812 */ /* 0x000fe200078ec0ff */
[----:B------:R-:W-:Y:S01]  /*1620*/  BSSY.RECONVERGENT B1, `(.L_x_80) ;  /* 0x0000013000017945 */ /* 0x000fe20003800200 */
[----:B------:R-:W-:Y:S01]  /*1630*/  ISETP.GT.U32.AND P0, PT, R0, 0x37, PT ;  /* 0x000000370000780c */ /* 0x000fe20003f04070 */
[----:B------:R-:W-:-:S02]  /*1640*/  IMAD R23, R17, 0x2, R22 ;  /* 0x0000000211177824 */ /* 0x000fc400078e0216 */
[----:B------:R-:W-:Y:S01]  /*1650*/  FMUL R15, R15, R20 ;  /* 0x000000140f0f7220 */ /* 0x000fe20000400000 */
[----:B------:R-:W-:Y:S02]  /*1660*/  ISETP.EQ.U32.AND P1, PT, R16, RZ, PT ;  /* 0x000000ff1000720c */ /* 0x000fe40003f22070 */
[----:B------:R-:W1:Y:S04]  /*1670*/  LDS.U16 R14, [R23] ;  /* 0x00000000170e7984 */ /* 0x000e680000000400 */
[----:B------:R3:W5:Y:S01]  /*1680*/  LD.E R19, desc[UR8][R12.64] ;  /* 0x000000080c137980 */ /* 0x000762000c101900 */
[----:B0-----:R-:W-:Y:S01]  /*1690*/  FMUL R22, R15, UR4 ;  /* 0x000000040f167c20 */ /* 0x001fe20008400000 */
[----:B-1----:R-:W-:-:S05]  /*16a0*/  HADD2.F32 R21, -RZ, R14.H0_H0 ;  /* 0x2000000eff157230 */ /* 0x002fca0000004100 */
[----:B------:R-:W-:Y:S01]  /*16b0*/  FMUL R14, R22, R21 ;  /* 0x00000015160e7220 */ /* 0x000fe20000400000 */
[----:B------:R-:W-:-:S04]  /*16c0*/  HFMA2 R21, -RZ, RZ, 0, 0.19775390625 ;  /* 0x00003254ff157431 */ /* 0x000fc800000001ff */
[----:B------:R-:W-:Y:S02]  /*16d0*/  F2FP.F16.F32.PACK_AB R18, RZ, R14 ;  /* 0x0000000eff12723e */ /* 0x000fe400000000ff */
[----:B---3--:R-:W-:-:S07]  /*16e0*/  SEL R14, R21, 0x7610, P1 ;  /* 0x00007610150e7807 */ /* 0x008fce0000800000 */
.L_x_81:
[----:B-----5:R-:W-:-:S05]  /*16f0*/  HADD2 R15, R19, R18.H0_H0 ;  /* 0x20000012130f7230 */ /* 0x020fca0000000000 */
[----:B------:R-:W-:-:S05]  /*1700*/  PRMT R15, R19, R14, R15 ;  /* 0x0000000e130f7216 */ /* 0x000fca000000000f */
[----:B------:R-:W3:Y:S02]  /*1710*/  ATOM.E.CAS.STRONG.GPU PT, R16, [R12], R19, R15 ;  /* 0x000000130c10738b */ /* 0x000ee400001ee10f */
[----:B---3--:R-:W-:Y:S01]  /*1720*/  ISETP.NE.U32.AND P1, PT, R16, R19, PT ;  /* 0x000000131000720c */ /* 0x008fe20003f25070 */
[----:B------:R-:W-:-:S12]  /*1730*/  IMAD.MOV.U32 R19, RZ, RZ, R16 ;  /* 0x000000ffff137224 */ /* 0x000fd800078e0010 */
[----:B------:R-:W-:Y:S05]  /*1740*/  @P1 BRA `(.L_x_81) ;  /* 0xfffffffc00e81947 */ /* 0x000fea000383ffff */
[----:B------:R-:W-:Y:S05]  /*1750*/  BSYNC.RECONVERGENT B1 ;  /* 0x0000000000017941 */ /* 0x000fea0003800200 */
.L_x_80:
[----:B------:R-:W0:Y:S01]  /*1760*/  LDC.64 R18, c[0x0][0x3b8] ;  /* 0x0000ee00ff127b82 */ /* 0x000e220000000a00 */
[----:B------:R-:W1:Y:S01]  /*1770*/  LDS.U16 R16, [R5] ;  /* 0x0000000005107984 */ /* 0x000e620000000400 */
[----:B------:R-:W-:Y:S01]  /*1780*/  IMAD R29, R6, 0x40, R17 ;  /* 0x00000040061d7824 */ /* 0x000fe200078e0211 */
[----:B------:R-:W-:Y:S03]  /*1790*/  BSSY.RECONVERGENT B1, `(.L_x_82) ;  /* 0x0000011000017945 */ /* 0x000fe60003800200 */
[----:B0-----:R-:W-:-:S04]  /*17a0*/  IMAD.WIDE.U32 R14, R29, 0x2, R18 ;  /* 0x000000021d0e7825 */ /* 0x001fc800078e0012 */
[----:B------:R-:W-:Y:S01]  /*17b0*/  IMAD.MOV.U32 R13, RZ, RZ, R15 ;  /* 0x000000ffff0d7224 */ /* 0x000fe200078e000f */
[----:B------:R-:W-:-:S05]  /*17c0*/  LOP3.LUT R12, R14, 0xfffffffd, RZ, 0xc0, !PT ;  /* 0xfffffffd0e0c7812 */ /* 0x000fca00078ec0ff */
[----:B------:R0:W5:Y:S01]  /*17d0*/  LD.E R17, desc[UR8][R12.64] ;  /* 0x000000080c117980 */ /* 0x000162000c101900 */
[----:B-1----:R-:W-:Y:S01]  /*17e0*/  HADD2.F32 R31, -RZ, R16.H0_H0 ;  /* 0x20000010ff1f7230 */ /* 0x002fe20000004100 */
[----:B------:R-:W-:-:S04]  /*17f0*/  LOP3.LUT R16, R14, 0x2, RZ, 0xc0, !PT ;  /* 0x000000020e107812 */ /* 0x000fc800078ec0ff */
[----:B------:R-:W-:Y:S01]  /*1800*/  FMUL R31, R22, R31 ;  /* 0x0000001f161f7220 */ /* 0x000fe20000400000 */
[----:B------:R-:W-:-:S04]  /*1810*/  ISETP.EQ.U32.AND P1, PT, R16, RZ, PT ;  /* 0x000000ff1000720c */ /* 0x000fc80003f22070 */
[----:B------:R-:W-:Y:S02]  /*1820*/  F2FP.F16.F32.PACK_AB R28, RZ, R31 ;  /* 0x0000001fff1c723e */ /* 0x000fe400000000ff */
[----:B0-----:R-:W-:-:S07]  /*1830*/  SEL R30, R21, 0x7610, P1 ;  /* 0x00007610151e7807 */ /* 0x001fce0000800000 */
.L_x_83:
[----:B-----5:R-:W-:-:S05]  /*1840*/  HADD2 R16, R17, R28.H0_H0 ;  /* 0x2000001c11107230 */ /* 0x020fca0000000000 */
[----:B------:R-:W-:-:S05]  /*1850*/  PRMT R31, R17, R30, R16 ;  /* 0x0000001e111f7216 */ /* 0x000fca0000000010 */
[----:B------:R-:W3:Y:S02]  /*1860*/  ATOM.E.CAS.STRONG.GPU PT, R16, [R12], R17, R31 ;  /* 0x000000110c10738b */ /* 0x000ee400001ee11f */
[----:B---3--:R-:W-:Y:S02]  /*1870*/  ISETP.NE.U32.AND P1, PT, R16, R17, PT ;  /* 0x000000111000720c */ /* 0x008fe40003f25070 */
[----:B------:R-:W-:-:S11]  /*1880*/  MOV R17, R16 ;  /* 0x0000001000117202 */ /* 0x000fd60000000f00 */
[----:B------:R-:W-:Y:S05]  /*1890*/  @P1 BRA `(.L_x_83) ;  /* 0xfffffffc00e81947 */ /* 0x000fea000383ffff */
[----:B------:R-:W-:Y:S05]  /*18a0*/  BSYNC.RECONVERGENT B1 ;  /* 0x0000000000017941 */ /* 0x000fea0003800200 */
.L_x_82:
[----:B------:R-:W0:Y:S01]  /*18b0*/  LDC.64 R16, c[0x0][0x3c0] ;  /* 0x0000f000ff107b82 */ /* 0x000e220000000a00 */
[----:B------:R-:W1:Y:S01]  /*18c0*/  LDS.U16 R28, [R7] ;  /* 0x00000000071c7984 */ /* 0x000e620000000400 */
[----:B------:R-:W-:Y:S01]  /*18d0*/  BSSY.RECONVERGENT B1, `(.L_x_84) ;  /* 0x0000011000017945 */ /* 0x000fe20003800200 */
        /* <DEDUP_REMOVED lines=10> */
.L_x_85:
[----:B-----5:R-:W-:-:S05]  /*1980*/  HADD2 R28, R29, R30.H0_H0 ;  /* 0x2000001e1d1c7230 */ /* 0x020fca0000000000 */
[----:B------:R-:W-:-:S05]  /*1990*/  PRMT R31, R29, R36, R28 ;  /* 0x000000241d1f7216 */ /* 0x000fca000000001c */
[----:B------:R-:W3:Y:S02]  /*19a0*/  ATOM.E.CAS.STRONG.GPU PT, R28, [R14], R29, R31 ;  /* 0x0000001d0e1c738b */ /* 0x000ee400001ee11f */
[----:B---3--:R-:W-:Y:S01]  /*19b0*/  ISETP.NE.U32.AND P1, PT, R28, R29, PT ;  /* 0x0000001d1c00720c */ /* 0x008fe20003f25070 */
[----:B------:R-:W-:-:S12]  /*19c0*/  IMAD.MOV.U32 R29, RZ, RZ, R28 ;  /* 0x000000ffff1d7224 */ /* 0x000fd800078e001c */
[----:B------:R-:W-:Y:S05]  /*19d0*/  @P1 BRA `(.L_x_85) ;  /* 0xfffffffc00e81947 */ /* 0x000fea000383ffff */
[----:B------:R-:W-:Y:S05]  /*19e0*/  BSYNC.RECONVERGENT B1 ;  /* 0x0000000000017941 */ /* 0x000fea0003800200 */
.L_x_84:
[----:B------:R-:W-:Y:S05]  /*19f0*/  @P0 BRA `(.L_x_79) ;  /* 0x0000001800740947 */ /* 0x000fea0003800000 */
[----:B------:R-:W0:Y:S01]  /*1a00*/  LDS.U16 R14, [R23+0x10] ;  /* 0x00001000170e7984 */ /* 0x000e220000000400 */
[----:B------:R-:W-:Y:S01]  /*1a10*/  IADD3 R15, P0, PT, R2, 0x10, RZ ;  /* 0x00000010020f7810 */ /* 0x000fe20007f1e0ff */
[----:B------:R-:W-:Y:S03]  /*1a20*/  BSSY.RECONVERGENT B1, `(.L_x_86) ;  /* 0x0000012000017945 */ /* 0x000fe60003800200 */
[----:B------:R-:W-:Y:S01]  /*1a30*/  LOP3.LUT R12, R15, 0xfffffffd, RZ, 0xc0, !PT ;  /* 0xfffffffd0f0c7812 */ /* 0x000fe200078ec0ff */
[----:B------:R-:W-:Y:S01]  /*1a40*/  IMAD.X R13, RZ, RZ, R4, P0 ;  /* 0x000000ffff0d7224 */ /* 0x000fe200000e0604 */
[----:B------:R-:W-:-:S04]  /*1a50*/  ISETP.GT.U32.AND P0, PT, R0, 0x2f, PT ;  /* 0x0000002f0000780c */ /* 0x000fc80003f04070 */
[----:B------:R1:W5:Y:S01]  /*1a60*/  LD.E R29, desc[UR8][R12.64] ;  /* 0x000000080c1d7980 */ /* 0x000362000c101900 */
[----:B0-----:R-:W-:Y:S01]  /*1a70*/  HADD2.F32 R31, -RZ, R14.H0_H0 ;  /* 0x2000000eff1f7230 */ /* 0x001fe20000004100 */
[----:B------:R-:W-:-:S04]  /*1a80*/  LOP3.LUT R14, R15, 0x2, RZ, 0xc0, !PT ;  /* 0x000000020f0e7812 */ /* 0x000fc800078ec0ff */
[----:B------:R-:W-:Y:S01]  /*1a90*/  FMUL R31, R22, R31 ;  /* 0x0000001f161f7220 */ /* 0x000fe20000400000 */
[----:B------:R-:W-:-:S04]  /*1aa0*/  ISETP.EQ.U32.AND P1, PT, R14, RZ, PT ;  /* 0x000000ff0e00720c */ /* 0x000fc80003f22070 */
[----:B------:R-:W-:Y:S02]  /*1ab0*/  F2FP.F16.F32.PACK_AB R30, RZ, R31 ;  /* 0x0000001fff1e723e */ /* 0x000fe400000000ff */
[----:B------:R-:W-:Y:S02]  /*1ac0*/  IADD3 R31, PT, PT, R11, R6, RZ ;  /* 0x000000060b1f7210 */ /* 0x000fe40007ffe0ff */
[----:B-1----:R-:W-:-:S07]  /*1ad0*/  SEL R14, R21, 0x7610, P1 ;  /* 0x00007610150e7807 */ /* 0x002fce0000800000 */
.L_x_87:
[----:B-----5:R-:W-:-:S05]  /*1ae0*/  HADD2 R28, R29, R30.H0_H0 ;  /* 0x2000001e1d1c7230 */ /* 0x020fca0000000000 */
[----:B------:R-:W-:-:S06]  /*1af0*/  PRMT R28, R29, R14, R28 ;  /* 0x0000000e1d1c7216 */ /* 0x000fcc000000001c */
[----:B------:R-:W3:Y:S02]  /*1b00*/  ATOM.E.CAS.STRONG.GPU PT, R28, [R12], R29, R28 ;  /* 0x0000001d0c1c738b */ /* 0x000ee400001ee11c */
[----:B---3--:R-:W-:Y:S01]  /*1b10*/  ISETP.NE.U32.AND P1, PT, R28, R29, PT ;  /* 0x0000001d1c00720c */ /* 0x008fe20003f25070 */
[----:B------:R-:W-:-:S12]  /*1b20*/  IMAD.MOV.U32 R29, RZ, RZ, R28 ;  /* 0x000000ffff1d7224 */ /* 0x000fd800078e001c */
[----:B------:R-:W-:Y:S05]  /*1b30*/  @P1 BRA `(.L_x_87) ;  /* 0xfffffffc00e81947 */ /* 0x000fea000383ffff */
[----:B------:R-:W-:Y:S05]  /*1b40*/  BSYNC.RECONVERGENT B1 ;  /* 0x0000000000017941 */ /* 0x000fea0003800200 */
.L_x_86:
[----:B------:R-:W0:Y:S01]  /*1b50*/  LDS.U16 R14, [R5+0x10] ;  /* 0x00001000050e7984 */ /* 0x000e220000000400 */
[----:B------:R-:W-:Y:S01]  /*1b60*/  IMAD R15, R31, 0x40, R0 ;  /* 0x000000401f0f7824 */ /* 0x000fe200078e0200 */
[----:B------:R-:W-:Y:S03]  /*1b70*/  BSSY.RECONVERGENT B1, `(.L_x_88) ;  /* 0x0000012000017945 */ /* 0x000fe60003800200 */
[----:B------:R-:W-:-:S03]  /*1b80*/  IMAD.WIDE.U32 R18, R15, 0x2, R18 ;  /* 0x000000020f127825 */ /* 0x000fc600078e0012 */
[----:B------:R-:W-:-:S04]  /*1b90*/  IADD3 R29, P1, PT, R18, 0x10, RZ ;  /* 0x00000010121d7810 */ /* 0x000fc80007f3e0ff */
[----:B------:R-:W-:Y:S01]  /*1ba0*/  LOP3.LUT R12, R29, 0xfffffffd, RZ, 0xc0, !PT ;  /* 0xfffffffd1d0c7812 */ /* 0x000fe200078ec0ff */
[----:B------:R-:W-:-:S05]  /*1bb0*/  IMAD.X R13, RZ, RZ, R19, P1 ;  /* 0x000000ffff0d7224 */ /* 0x000fca00008e0613 */
[----:B------:R1:W5:Y:S01]  /*1bc0*/  LD.E R31, desc[UR8][R12.64] ;  /* 0x000000080c1f7980 */ /* 0x000362000c101900 */
[----:B0-----:R-:W-:Y:S01]  /*1bd0*/  HADD2.F32 R37, -RZ, R14.H0_H0 ;  /* 0x2000000eff257230 */ /* 0x001fe20000004100 */
[----:B------:R-:W-:-:S04]  /*1be0*/  LOP3.LUT R14, R29, 0x2, RZ, 0xc0, !PT ;  /* 0x000000021d0e7812 */ /* 0x000fc800078ec0ff */
[----:B------:R-:W-:Y:S01]  /*1bf0*/  FMUL R37, R22, R37 ;  /* 0x0000002516257220 */ /* 0x000fe20000400000 */
[----:B------:R-:W-:-:S04]  /*1c00*/  ISETP.EQ.U32.AND P1, PT, R14, RZ, PT ;  /* 0x000000ff0e00720c */ /* 0x000fc80003f22070 */
[----:B------:R-:W-:Y:S02]  /*1c10*/  F2FP.F16.F32.PACK_AB R37, RZ, R37 ;  /* 0x00000025ff25723e */ /* 0x000fe400000000ff */
[----:B-1----:R-:W-:-:S07]  /*1c20*/  SEL R28, R21, 0x7610, P1 ;  /* 0x00007610151c7807 */ /* 0x002fce0000800000 */
.L_x_89:
[----:B-----5:R-:W-:-:S05]  /*1c30*/  HADD2 R14, R31, R37.H0_H0 ;  /* 0x200000251f0e7230 */ /* 0x020fca0000000000 */
[----:B------:R-:W-:-:S06]  /*1c40*/  PRMT R14, R31, R28, R14 ;  /* 0x0000001c1f0e7216 */ /* 0x000fcc000000000e */
[----:B------:R-:W3:Y:S02]  /*1c50*/  ATOM.E.CAS.STRONG.GPU PT, R14, [R12], R31, R14 ;  /* 0x0000001f0c0e738b */ /* 0x000ee400001ee10e */
[----:B---3--:R-:W-:Y:S02]  /*1c60*/  ISETP.NE.U32.AND P1, PT, R14, R31, PT ;  /* 0x0000001f0e00720c */ /* 0x008fe40003f25070 */
[----:B------:R-:W-:-:S11]  /*1c70*/  MOV R31, R14 ;  /* 0x0000000e001f7202 */ /* 0x000fd60000000f00 */
[----:B------:R-:W-:Y:S05]  /*1c80*/  @P1 BRA `(.L_x_89) ;  /* 0xfffffffc00e81947 */ /* 0x000fea000383ffff */
[----:B------:R-:W-:Y:S05]  /*1c90*/  BSYNC.RECONVERGENT B1 ;  /* 0x0000000000017941 */ /* 0x000fea0003800200 */
.L_x_88:
[----:B------:R-:W0:Y:S01]  /*1ca0*/  LDS.U16 R14, [R7+0x10] ;  /* 0x00001000070e7984 */ /* 0x000e220000000400 */
[----:B------:R-:W-:Y:S01]  /*1cb0*/  IMAD.WIDE.U32 R16, R15, 0x2, R16 ;  /* 0x000000020f107825 */ /* 0x000fe200078e0010 */
[----:B------:R-:W-:Y:S02]  /*1cc0*/  BSSY.RECONVERGENT B1, `(.L_x_90) ;  /* 0x0000011000017945 */ /* 0x000fe40003800200 */
        /* <DEDUP_REMOVED lines=10> */
.L_x_91:
[----:B-----5:R-:W-:-:S05]  /*1d70*/  HADD2 R14, R29, R31.H0_H0 ;  /* 0x2000001f1d0e7230 */ /* 0x020fca0000000000 */
[----:B------:R-:W-:-:S06]  /*1d80*/  PRMT R14, R29, R28, R14 ;  /* 0x0000001c1d0e7216 */ /* 0x000fcc000000000e */
[----:B------:R-:W3:Y:S02]  /*1d90*/  ATOM.E.CAS.STRONG.GPU PT, R14, [R12], R29, R14 ;  /* 0x0000001d0c0e738b */ /* 0x000ee400001ee10e */
[----:B---3--:R-:W-:Y:S01]  /*1da0*/  ISETP.NE.U32.AND P1, PT, R14, R29, PT ;  /* 0x0000001d0e00720c */ /* 0x008fe20003f25070 */
[----:B------:R-:W-:-:S12]  /*1db0*/  IMAD.MOV.U32 R29, RZ, RZ, R14 ;  /* 0x000000ffff1d7224 */ /* 0x000fd800078e000e */
[----:B------:R-:W-:Y:S05]  /*1dc0*/  @P1 BRA `(.L_x_91) ;  /* 0xfffffffc00e81947 */ /* 0x000fea000383ffff */
[----:B------:R-:W-:Y:S05]  /*1dd0*/  BSYNC.RECONVERGENT B1 ;  /* 0x0000000000017941 */ /* 0x000fea0003800200 */
.L_x_90:
        /* <DEDUP_REMOVED lines=13> */
[----:B-1----:R-:W-:-:S07]  /*1eb0*/  SEL R14, R21, 0x7610, P1 ;  /* 0x00007610150e7807 */ /* 0x002fce0000800000 */
.L_x_93:
[----:B-----5:R-:W-:-:S05]  /*1ec0*/  HADD2 R28, R29, R31.H0_H0 ;  /* 0x2000001f1d1c7230 */ /* 0x020fca0000000000 */
[----:B------:R-:W-:-:S06]  /*1ed0*/  PRMT R28, R29, R14, R28 ;  /* 0x0000000e1d1c7216 */ /* 0x000fcc000000001c */
[----:B------:R-:W3:Y:S02]  /*1ee0*/  ATOM.E.CAS.STRONG.GPU PT, R28, [R12], R29, R28 ;  /* 0x0000001d0c1c738b */ /* 0x000ee400001ee11c */
[----:B---3--:R-:W-:Y:S02]  /*1ef0*/  ISETP.NE.U32.AND P1, PT, R28, R29, PT ;  /* 0x0000001d1c00720c */ /* 0x008fe40003f25070 */
[----:B------:R-:W-:-:S11]  /*1f00*/  MOV R29, R28 ;  /* 0x0000001c001d7202 */ /* 0x000fd60000000f00 */
[----:B------:R-:W-:Y:S05]  /*1f10*/  @P1 BRA `(.L_x_93) ;  /* 0xfffffffc00e81947 */ /* 0x000fea000383ffff */
[----:B------:R-:W-:Y:S05]  /*1f20*/  BSYNC.RECONVERGENT B1 ;  /* 0x0000000000017941 */ /* 0x000fea0003800200 */
.L_x_92:
[----:B------:R-:W0:Y:S01]  /*1f30*/  LDS.U16 R14, [R5+0x20] ;  /* 0x00002000050e7984 */ /* 0x000e220000000400 */
[----:B------:R-:W-:Y:S01]  /*1f40*/  IADD3 R15, P1, PT, R18, 0x20, RZ ;  /* 0x00000020120f7810 */ /* 0x000fe20007f3e0ff */
[----:B------:R-:W-:Y:S03]  /*1f50*/  BSSY.RECONVERGENT B1, `(.L_x_94) ;  /* 0x0000010000017945 */ /* 0x000fe60003800200 */
        /* <DEDUP_REMOVED lines=9> */
.L_x_95:
[----:B-----5:R-:W-:-:S05]  /*1ff0*/  HADD2 R14, R29, R31.H0_H0 ;  /* 0x2000001f1d0e7230 */ /* 0x020fca0000000000 */
[----:B------:R-:W-:-:S06]  /*2000*/  PRMT R14, R29, R28, R14 ;  /* 0x0000001c1d0e7216 */ /* 0x000fcc000000000e */
[----:B------:R-:W3:Y:S02]  /*2010*/  ATOM.E.CAS.STRONG.GPU PT, R14, [R12], R29, R14 ;  /* 0x0000001d0c0e738b */ /* 0x000ee400001ee10e */
[----:B---3--:R-:W-:Y:S01]  /*2020*/  ISETP.NE.U32.AND P1, PT, R14, R29, PT ;  /* 0x0000001d0e00720c */ /* 0x008fe20003f25070 */
[----:B------:R-:W-:-:S12]  /*2030*/  IMAD.MOV.U32 R29, RZ, RZ, R14 ;  /* 0x000000ffff1d7224 */ /* 0x000fd800078e000e */
[----:B------:R-:W-:Y:S05]  /*2040*/  @P1 BRA `(.L_x_95) ;  /* 0xfffffffc00e81947 */ /* 0x000fea000383ffff */
[----:B------:R-:W-:Y:S05]  /*2050*/  BSYNC.RECONVERGENT B1 ;  /* 0x0000000000017941 */ /* 0x000fea0003800200 */
.L_x_94:
        /* <DEDUP_REMOVED lines=12> */
.L_x_97:
[----:B-----5:R-:W-:-:S05]  /*2120*/  HADD2 R14, R29, R31.H0_H0 ;  /* 0x2000001f1d0e7230 */ /* 0x020fca0000000000 */
[----:B------:R-:W-:-:S06]  /*2130*/  PRMT R14, R29, R28, R14 ;  /* 0x0000001c1d0e7216 */ /* 0x000fcc000000000e */
[----:B------:R-:W3:Y:S02]  /*2140*/  ATOM.E.CAS.STRONG.GPU PT, R14, [R12], R29, R14 ;  /* 0x0000001d0c0e738b */ /* 0x000ee400001ee10e */
[----:B---3--:R-:W-:Y:S02]  /*2150*/  ISETP.NE.U32.AND P1, PT, R14, R29, PT ;  /* 0x0000001d0e00720c */ /* 0x008fe40003f25070 */
[----:B------:R-:W-:-:S11]  /*2160*/  MOV R29, R14 ;  /* 0x0000000e001d7202 */ /* 0x000fd60000000f00 */
[----:B------:R-:W-:Y:S05]  /*2170*/  @P1 BRA `(.L_x_97) ;  /* 0xfffffffc00e81947 */ /* 0x000fea000383ffff */
[----:B------:R-:W-:Y:S05]  /*2180*/  BSYNC.RECONVERGENT B1 ;  /* 0x0000000000017941 */ /* 0x000fea0003800200 */
.L_x_96:
        /* <DEDUP_REMOVED lines=14> */
.L_x_99:
[----:B-----5:R-:W-:-:S05]  /*2270*/  HADD2 R28, R29, R31.H0_H0 ;  /* 0x2000001f1d1c7230 */ /* 0x020fca0000000000 */
[----:B------:R-:W-:-:S06]  /*2280*/  PRMT R28, R29, R14, R28 ;  /* 0x0000000e1d1c7216 */ /* 0x000fcc000000001c */
[----:B------:R-:W3:Y:S02]  /*2290*/  ATOM.E.CAS.STRONG.GPU PT, R28, [R12], R29, R28 ;  /* 0x0000001d0c1c738b */ /* 0x000ee400001ee11c */
[----:B---3--:R-:W-:Y:S01]  /*22a0*/  ISETP.NE.U32.AND P1, PT, R28, R29, PT ;  /* 0x0000001d1c00720c */ /* 0x008fe20003f25070 */
[----:B------:R-:W-:-:S12]  /*22b0*/  IMAD.MOV.U32 R29, RZ, RZ, R28 ;  /* 0x000000ffff1d7224 */ /* 0x000fd800078e001c */
[----:B------:R-:W-:Y:S05]  /*22c0*/  @P1 BRA `(.L_x_99) ;  /* 0xfffffffc00e81947 */ /* 0x000fea000383ffff */
[----:B------:R-:W-:Y:S05]  /*22d0*/  BSYNC.RECONVERGENT B1 ;  /* 0x0000000000017941 */ /* 0x000fea0003800200 */
.L_x_98:
        /* <DEDUP_REMOVED lines=12> */
.L_x_101:
[----:B-----5:R-:W-:-:S05]  /*23a0*/  HADD2 R14, R29, R31.H0_H0 ;  /* 0x2000001f1d0e7230 */ /* 0x020fca0000000000 */
[----:B------:R-:W-:-:S06]  /*23b0*/  PRMT R14, R29, R28, R14 ;  /* 0x0000001c1d0e7216 */ /* 0x000fcc000000000e */
[----:B------:R-:W3:Y:S02]  /*23c0*/  ATOM.E.CAS.STRONG.GPU PT, R14, [R12], R29, R14 ;  /* 0x0000001d0c0e738b */ /* 0x000ee400001ee10e */
[----:B---3--:R-:W-:Y:S02]  /*23d0*/  ISETP.NE.U32.AND P1, PT, R14, R29, PT ;  /* 0x0000001d0e00720c */ /* 0x008fe40003f25070 */
[----:B------:R-:W-:-:S11]  /*23e0*/  MOV R29, R14 ;  /* 0x0000000e001d7202 */ /* 0x000fd60000000f00 */
[----:B------:R-:W-:Y:S05]  /*23f0*/  @P1 BRA `(.L_x_101) ;  /* 0xfffffffc00e81947 */ /* 0x000fea000383ffff */
[----:B------:R-:W-:Y:S05]  /*2400*/  BSYNC.RECONVERGENT B1 ;  /* 0x0000000000017941 */ /* 0x000fea0003800200 */
.L_x_100:
        /* <DEDUP_REMOVED lines=12> */
.L_x_103:
[----:B-----5:R-:W-:-:S05]  /*24d0*/  HADD2 R14, R29, R31.H0_H0 ;  /* 0x2000001f1d0e7230 */ /* 0x020fca0000000000 */
[----:B------:R-:W-:-:S06]  /*24e0*/  PRMT R14, R29, R28, R14 ;  /* 0x0000001c1d0e7216 */ /* 0x000fcc000000000e */
[----:B------:R-:W3:Y:S02]  /*24f0*/  ATOM.E.CAS.STRONG.GPU PT, R14, [R12], R29, R14 ;  /* 0x0000001d0c0e738b */ /* 0x000ee400001ee10e */
[----:B---3--:R-:W-:Y:S01]  /*2500*/  ISETP.NE.U32.AND P1, PT, R14, R29, PT ;  /* 0x0000001d0e00720c */ /* 0x008fe20003f25070 */
[----:B------:R-:W-:-:S12]  /*2510*/  IMAD.MOV.U32 R29, RZ, RZ, R14 ;  /* 0x000000ffff1d7224 */ /* 0x000fd800078e000e */
[----:B------:R-:W-:Y:S05]  /*2520*/  @P1 BRA `(.L_x_103) ;  /* 0xfffffffc00e81947 */ /* 0x000fea000383ffff */
[----:B------:R-:W-:Y:S05]  /*2530*/  BSYNC.RECONVERGENT B1 ;  /* 0x0000000000017941 */ /* 0x000fea0003800200 */
.L_x_102:
        /* <DEDUP_REMOVED lines=14> */
.L_x_105:
[----:B-----5:R-:W-:-:S05]  /*2620*/  HADD2 R28, R29, R31.H0_H0 ;  /* 0x2000001f1d1c7230 */ /* 0x020fca0000000000 */
[----:B------:R-:W-:-:S06]  /*2630*/  PRMT R28, R29, R14, R28 ;  /* 0x0000000e1d1c7216 */ /* 0x000fcc000000001c */
[----:B------:R-:W3:Y:S02]  /*2640*/  ATOM.E.CAS.STRONG.GPU PT, R28, [R12], R29, R28 ;  /* 0x0000001d0c1c738b */ /* 0x000ee400001ee11c */
[----:B---3--:R-:W-:Y:S02]  /*2650*/  ISETP.NE.U32.AND P1, PT, R28, R29, PT ;  /* 0x0000001d1c00720c */ /* 0x008fe40003f25070 */
[----:B------:R-:W-:-:S11]  /*2660*/  MOV R29, R28 ;  /* 0x0000001c001d7202 */ /* 0x000fd60000000f00 */
[----:B------:R-:W-:Y:S05]  /*2670*/  @P1 BRA `(.L_x_105) ;  /* 0xfffffffc00e81947 */ /* 0x000fea000383ffff */
[----:B------:R-:W-:Y:S05]  /*2680*/  BSYNC.RECONVERGENT B1 ;  /* 0x0000000000017941 */ /* 0x000fea0003800200 */
.L_x_104:
        /* <DEDUP_REMOVED lines=12> */
.L_x_107:
[----:B-----5:R-:W-:-:S05]  /*2750*/  HADD2 R14, R29, R31.H0_H0 ;  /* 0x2000001f1d0e7230 */ /* 0x020fca0000000000 */
[----:B------:R-:W-:-:S06]  /*2760*/  PRMT R14, R29, R28, R14 ;  /* 0x0000001c1d0e7216 */ /* 0x000fcc000000000e */
[----:B------:R-:W3:Y:S02]  /*2770*/  ATOM.E.CAS.STRONG.GPU PT, R14, [R12], R29, R14 ;  /* 0x0000001d0c0e738b */ /* 0x000ee400001ee10e */
[----:B---3--:R-:W-:Y:S01]  /*2780*/  ISETP.NE.U32.AND P1, PT, R14, R29, PT ;  /* 0x0000001d0e00720c */ /* 0x008fe20003f25070 */
[----:B------:R-:W-:-:S12]  /*2790*/  IMAD.MOV.U32 R29, RZ, RZ, R14 ;  /* 0x000000ffff1d7224 */ /* 0x000fd800078e000e */
[----:B------:R-:W-:Y:S05]  /*27a0*/  @P1 BRA `(.L_x_107) ;  /* 0xfffffffc00e81947 */ /* 0x000fea000383ffff */
[----:B------:R-:W-:Y:S05]  /*27b0*/  BSYNC.RECONVERGENT B1 ;  /* 0x0000000000017941 */ /* 0x000fea0003800200 */
.L_x_106:
        /* <DEDUP_REMOVED lines=12> */
.L_x_109:
[----:B-----5:R-:W-:-:S05]  /*2880*/  HADD2 R14, R29, R31.H0_H0 ;  /* 0x2000001f1d0e7230 */ /* 0x020fca0000000000 */
[----:B------:R-:W-:-:S06]  /*2890*/  PRMT R14, R29, R28, R14 ;  /* 0x0000001c1d0e7216 */ /* 0x000fcc000000000e */
[----:B------:R-:W3:Y:S02]  /*28a0*/  ATOM.E.CAS.STRONG.GPU PT, R14, [R12], R29, R14 ;  /* 0x0000001d0c0e738b */ /* 0x000ee400001ee10e */
[----:B---3--:R-:W-:Y:S02]  /*28b0*/  ISETP.NE.U32.AND P1, PT, R14, R29, PT ;  /* 0x0000001d0e00720c */ /* 0x008fe40003f25070 */
[----:B------:R-:W-:-:S11]  /*28c0*/  MOV R29, R14 ;  /* 0x0000000e001d7202 */ /* 0x000fd60000000f00 */
[----:B------:R-:W-:Y:S05]  /*28d0*/  @P1 BRA `(.L_x_109) ;  /* 0xfffffffc00e81947 */ /* 0x000fea000383ffff */
[----:B------:R-:W-:Y:S05]  /*28e0*/  BSYNC.RECONVERGENT B1 ;  /* 0x0000000000017941 */ /* 0x000fea0003800200 */
.L_x_108:
        /* <DEDUP_REMOVED lines=14> */
.L_x_111:
[----:B-----5:R-:W-:-:S05]  /*29d0*/  HADD2 R28, R29, R31.H0_H0 ;  /* 0x2000001f1d1c7230 */ /* 0x020fca0000000000 */
[----:B------:R-:W-:-:S06]  /*29e0*/  PRMT R28, R29, R14, R28 ;  /* 0x0000000e1d1c7216 */ /* 0x000fcc000000001c */
[----:B------:R-:W3:Y:S02]  /*29f0*/  ATOM.E.CAS.STRONG.GPU PT, R28, [R12], R29, R28 ;  /* 0x0000001d0c1c738b */ /* 0x000ee400001ee11c */
[----:B---3--:R-:W-:Y:S01]  /*2a00*/  ISETP.NE.U32.AND P1, PT, R28, R29, PT ;  /* 0x0000001d1c00720c */ /* 0x008fe20003f25070 */
[----:B------:R-:W-:-:S12]  /*2a10*/  IMAD.MOV.U32 R29, RZ, RZ, R28 ;  /* 0x000000ffff1d7224 */ /* 0x000fd800078e001c */
[----:B------:R-:W-:Y:S05]  /*2a20*/  @P1 BRA `(.L_x_111) ;  /* 0xfffffffc00e81947 */ /* 0x000fea000383ffff */
[----:B------:R-:W-:Y:S05]  /*2a30*/  BSYNC.RECONVERGENT B1 ;  /* 0x0000000000017941 */ /* 0x000fea0003800200 */
.L_x_110:
        /* <DEDUP_REMOVED lines=12> */
.L_x_113:
[----:B-----5:R-:W-:-:S05]  /*2b00*/  HADD2 R14, R29, R31.H0_H0 ;  /* 0x2000001f1d0e7230 */ /* 0x020fca0000000000 */
[----:B------:R-:W-:-:S06]  /*2b10*/  PRMT R14, R29, R28, R14 ;  /* 0x0000001c1d0e7216 */ /* 0x000fcc000000000e */
[----:B------:R-:W3:Y:S02]  /*2b20*/  ATOM.E.CAS.STRONG.GPU PT, R14, [R12], R29, R14 ;  /* 0x0000001d0c0e738b */ /* 0x000ee400001ee10e */
[----:B---3--:R-:W-:Y:S02]  /*2b30*/  ISETP.NE.U32.AND P1, PT, R14, R29, PT ;  /* 0x0000001d0e00720c */ /* 0x008fe40003f25070 */
[----:B------:R-:W-:-:S11]  /*2b40*/  MOV R29, R14 ;  /* 0x0000000e001d7202 */ /* 0x000fd60000000f00 */
[----:B------:R-:W-:Y:S05]  /*2b50*/  @P1 BRA `(.L_x_113) ;  /* 0xfffffffc00e81947 */ /* 0x000fea000383ffff */
[----:B------:R-:W-:Y:S05]  /*2b60*/  BSYNC.RECONVERGENT B1 ;  /* 0x0000000000017941 */ /* 0x000fea0003800200 */
.L_x_112:
        /* <DEDUP_REMOVED lines=12> */
.L_x_115:
[----:B-----5:R-:W-:-:S05]  /*2c30*/  HADD2 R14, R29, R31.H0_H0 ;  /* 0x2000001f1d0e7230 */ /* 0x020fca0000000000 */
[----:B------:R-:W-:-:S06]  /*2c40*/  PRMT R14, R29, R28, R14 ;  /* 0x0000001c1d0e7216 */ /* 0x000fcc000000000e */
[----:B------:R-:W3:Y:S02]  /*2c50*/  ATOM.E.CAS.STRONG.GPU PT, R14, [R12], R29, R14 ;  /* 0x0000001d0c0e738b */ /* 0x000ee400001ee10e */
[----:B---3--:R-:W-:Y:S01]  /*2c60*/  ISETP.NE.U32.AND P1, PT, R14, R29, PT ;  /* 0x0000001d0e00720c */ /* 0x008fe20003f25070 */
[----:B------:R-:W-:-:S12]  /*2c70*/  IMAD.MOV.U32 R29, RZ, RZ, R14 ;  /* 0x000000ffff1d7224 */ /* 0x000fd800078e000e */
[----:B------:R-:W-:Y:S05]  /*2c80*/  @P1 BRA `(.L_x_115) ;  /* 0xfffffffc00e81947 */ /* 0x000fea000383ffff */
[----:B------:R-:W-:Y:S05]  /*2c90*/  BSYNC.RECONVERGENT B1 ;  /* 0x0000000000017941 */ /* 0x000fea0003800200 */
.L_x_114:
        /* <DEDUP_REMOVED lines=14> */
.L_x_117:
[----:B-----5:R-:W-:-:S05]  /*2d80*/  HADD2 R28, R29, R31.H0_H0 ;  /* 0x2000001f1d1c7230 */ /* 0x020fca0000000000 */
[----:B------:R-:W-:-:S06]  /*2d90*/  PRMT R28, R29, R14, R28 ;  /* 0x0000000e1d1c7216 */ /* 0x000fcc000000001c */
[----:B------:R-:W3:Y:S02]  /*2da0*/  ATOM.E.CAS.STRONG.GPU PT, R28, [R12], R29, R28 ;  /* 0x0000001d0c1c738b */ /* 0x000ee400001ee11c */
[----:B---3--:R-:W-:Y:S02]  /*2db0*/  ISETP.NE.U32.AND P1, PT, R28, R29, PT ;  /* 0x0000001d1c00720c */ /* 0x008fe40003f25070 */
[----:B------:R-:W-:-:S11]  /*2dc0*/  MOV R29, R28 ;  /* 0x0000001c001d7202 */ /* 0x000fd60000000f00 */
[----:B------:R-:W-:Y:S05]  /*2dd0*/  @P1 BRA `(.L_x_117) ;  /* 0xfffffffc00e81947 */ /* 0x000fea000383ffff */
[----:B------:R-:W-:Y:S05]  /*2de0*/  BSYNC.RECONVERGENT B1 ;  /* 0x0000000000017941 */ /* 0x000fea0003800200 */
.L_x_116:
        /* <DEDUP_REMOVED lines=12> */
.L_x_119:
[----:B-----5:R-:W-:-:S05]  /*2eb0*/  HADD2 R14, R29, R31.H0_H0 ;  /* 0x2000001f1d0e7230 */ /* 0x020fca0000000000 */
[----:B------:R-:W-:-:S06]  /*2ec0*/  PRMT R14, R29, R28, R14 ;  /* 0x0000001c1d0e7216 */ /* 0x000fcc000000000e */
[----:B------:R-:W3:Y:S02]  /*2ed0*/  ATOM.E.CAS.STRONG.GPU PT, R14, [R12], R29, R14 ;  /* 0x0000001d0c0e738b */ /* 0x000ee400001ee10e */
[----:B---3--:R-:W-:Y:S01]  /*2ee0*/  ISETP.NE.U32.AND P1, PT, R14, R29, PT ;  /* 0x0000001d0e00720c */ /* 0x008fe20003f25070 */
[----:B------:R-:W-:-:S12]  /*2ef0*/  IMAD.MOV.U32 R29, RZ, RZ, R14 ;  /* 0x000000ffff1d7224 */ /* 0x000fd800078e000e */
[----:B------:R-:W-:Y:S05]  /*2f00*/  @P1 BRA `(.L_x_119) ;  /* 0xfffffffc00e81947 */ /* 0x000fea000383ffff */
[----:B------:R-:W-:Y:S05]  /*2f10*/  BSYNC.RECONVERGENT B1 ;  /* 0x0000000000017941 */ /* 0x000fea0003800200 */
.L_x_118:
        /* <DEDUP_REMOVED lines=12> */
.L_x_121:
[----:B-----5:R-:W-:-:S05]  /*2fe0*/  HADD2 R14, R29, R31.H0_H0 ;  /* 0x2000001f1d0e7230 */ /* 0x020fca0000000000 */
[----:B------:R-:W-:-:S06]  /*2ff0*/  PRMT R14, R29, R28, R14 ;  /* 0x0000001c1d0e7216 */ /* 0x000fcc000000000e */
[----:B------:R-:W3:Y:S02]  /*3000*/  ATOM.E.CAS.STRONG.GPU PT, R14, [R12], R29, R14 ;  /* 0x0000001d0c0e738b */ /* 0x000ee400001ee10e */
[----:B---3--:R-:W-:Y:S02]  /*3010*/  ISETP.NE.U32.AND P1, PT, R14, R29, PT ;  /* 0x0000001d0e00720c */ /* 0x008fe40003f25070 */
[----:B------:R-:W-:-:S11]  /*3020*/  MOV R29, R14 ;  /* 0x0000000e001d7202 */ /* 0x000fd60000000f00 */
[----:B------:R-:W-:Y:S05]  /*3030*/  @P1 BRA `(.L_x_121) ;  /* 0xfffffffc00e81947 */ /* 0x000fea000383ffff */
[----:B------:R-:W-:Y:S05]  /*3040*/  BSYNC.RECONVERGENT B1 ;  /* 0x0000000000017941 */ /* 0x000fea0003800200 */
.L_x_120:
[----:B------:R-:W-:Y:S05]  /*3050*/  @P0 BRA `(.L_x_79) ;  /* 0x0000000000dc0947 */ /* 0x000fea0003800000 */
[----:B------:R-:W0:Y:S01]  /*3060*/  LDS.U16 R23, [R23+0x70] ;  /* 0x0000700017177984 */ /* 0x000e220000000400 */
[----:B------:R-:W-:Y:S01]  /*3070*/  IADD3 R15, P0, PT, R2, 0x70, RZ ;  /* 0x00000070020f7810 */ /* 0x000fe20007f1e0ff */
[----:B------:R-:W-:Y:S03]  /*3080*/  BSSY.RECONVERGENT B1, `(.L_x_122) ;  /* 0x0000010000017945 */ /* 0x000fe60003800200 */
[C---:B------:R-:W-:Y:S01]  /*3090*/  LOP3.LUT R12, R15.reuse, 0xfffffffd, RZ, 0xc0, !PT ;  /* 0xfffffffd0f0c7812 */ /* 0x040fe200078ec0ff */
[----:B------:R-:W-:Y:S01]  /*30a0*/  IMAD.X R13, RZ, RZ, R4, P0 ;  /* 0x000000ffff0d7224 */ /* 0x000fe200000e0604 */
[----:B------:R-:W-:-:S04]  /*30b0*/  LOP3.LUT R14, R15, 0x2, RZ, 0xc0, !PT ;  /* 0x000000020f0e7812 */ /* 0x000fc800078ec0ff */
[----:B------:R1:W5:Y:S01]  /*30c0*/  LD.E R29, desc[UR8][R12.64] ;  /* 0x000000080c1d7980 */ /* 0x000362000c101900 */
[----:B------:R-:W-:-:S04]  /*30d0*/  ISETP.EQ.U32.AND P0, PT, R14, RZ, PT ;  /* 0x000000ff0e00720c */ /* 0x000fc80003f02070 */
[----:B------:R-:W-:Y:S01]  /*30e0*/  SEL R14, R21, 0x7610, P0 ;  /* 0x00007610150e7807 */ /* 0x000fe20000000000 */
[----:B0-----:R-:W-:-:S05]  /*30f0*/  HADD2.F32 R31, -RZ, R23.H0_H0 ;  /* 0x20000017ff1f7230 */ /* 0x001fca0000004100 */
[----:B------:R-:W-:-:S05]  /*3100*/  FMUL R31, R22, R31 ;  /* 0x0000001f161f7220 */ /* 0x000fca0000400000 */
[----:B-1----:R-:W-:-:S07]  /*3110*/  F2FP.F16.F32.PACK_AB R31, RZ, R31 ;  /* 0x0000001fff1f723e */ /* 0x002fce00000000ff */
.L_x_123:
[----:B-----5:R-:W-:-:S05]  /*3120*/  HADD2 R23, R29, R31.H0_H0 ;  /* 0x2000001f1d177230 */ /* 0x020fca0000000000 */
[----:B------:R-:W-:-:S06]  /*3130*/  PRMT R28, R29, R14, R23 ;  /* 0x0000000e1d1c7216 */ /* 0x000fcc0000000017 */
[----:B------:R-:W3:Y:S02]  /*3140*/  ATOM.E.CAS.STRONG.GPU PT, R28, [R12], R29, R28 ;  /* 0x0000001d0c1c738b */ /* 0x000ee400001ee11c */
[----:B---3--:R-:W-:Y:S01]  /*3150*/  ISETP.NE.U32.AND P0, PT, R28, R29, PT ;  /* 0x0000001d1c00720c */ /* 0x008fe20003f05070 */
[----:B------:R-:W-:-:S12]  /*3160*/  IMAD.MOV.U32 R29, RZ, RZ, R28 ;  /* 0x000000ffff1d7224 */ /* 0x000fd800078e001c */
[----:B------:R-:W-:Y:S05]  /*3170*/  @P0 BRA `(.L_x_123) ;  /* 0xfffffffc00e80947 */ /* 0x000fea000383ffff */
[----:B------:R-:W-:Y:S05]  /*3180*/  BSYNC.RECONVERGENT B1 ;  /* 0x0000000000017941 */ /* 0x000fea0003800200 */
.L_x_122:
        /* <DEDUP_REMOVED lines=12> */
.L_x_125:
[----:B-----5:R-:W-:-:S05]  /*3250*/  HADD2 R12, R23, R15.H0_H0 ;  /* 0x2000000f170c7230 */ /* 0x020fca0000000000 */
[----:B------:R-:W-:-:S06]  /*3260*/  PRMT R12, R23, R14, R12 ;  /* 0x0000000e170c7216 */ /* 0x000fcc000000000c */
[----:B------:R-:W3:Y:S02]  /*3270*/  ATOM.E.CAS.STRONG.GPU PT, R12, [R18], R23, R12 ;  /* 0x00000017120c738b */ /* 0x000ee400001ee10c */
[----:B---3--:R-:W-:Y:S02]  /*3280*/  ISETP.NE.U32.AND P0, PT, R12, R23, PT ;  /* 0x000000170c00720c */ /* 0x008fe40003f05070 */
[----:B------:R-:W-:-:S11]  /*3290*/  MOV R23, R12 ;  /* 0x0000000c00177202 */ /* 0x000fd60000000f00 */
[----:B------:R-:W-:Y:S05]  /*32a0*/  @P0 BRA `(.L_x_125) ;  /* 0xfffffffc00e80947 */ /* 0x000fea000383ffff */
[----:B------:R-:W-:Y:S05]  /*32b0*/  BSYNC.RECONVERGENT B1 ;  /* 0x0000000000017941 */ /* 0x000fea0003800200 */
.L_x_124:
[----:B------:R-:W0:Y:S01]  /*32c0*/  LDS.U16 R12, [R7+0x70] ;  /* 0x00007000070c7984 */ /* 0x000e220000000400 */
[----:B------:R-:W-:-:S04]  /*32d0*/  IADD3 R19, P0, PT, R16, 0x70, RZ ;  /* 0x0000007010137810 */ /* 0x000fc80007f1e0ff */
        /* <DEDUP_REMOVED lines=9> */
.L_x_126:
[----:B-----5:R-:W-:-:S05]  /*3370*/  HADD2 R12, R15, R13.H0_H0 ;  /* 0x2000000d0f0c7230 */ /* 0x020fca0000000000 */
[----:B------:R-:W-:-:S06]  /*3380*/  PRMT R12, R15, R21, R12 ;  /* 0x000000150f0c7216 */ /* 0x000fcc000000000c */
[----:B------:R-:W3:Y:S02]  /*3390*/  ATOM.E.CAS.STRONG.GPU PT, R12, [R16], R15, R12 ;  /* 0x0000000f100c738b */ /* 0x000ee400001ee10c */
[----:B---3--:R-:W-:Y:S01]  /*33a0*/  ISETP.NE.U32.AND P0, PT, R12, R15, PT ;  /* 0x0000000f0c00720c */ /* 0x008fe20003f05070 */
[----:B------:R-:W-:-:S12]  /*33b0*/  IMAD.MOV.U32 R15, RZ, RZ, R12 ;  /* 0x000000ffff0f7224 */ /* 0x000fd800078e000c */
[----:B------:R-:W-:Y:S05]  /*33c0*/  @P0 BRA `(.L_x_126) ;  /* 0xfffffffc00e80947 */ /* 0x000fea000383ffff */
.L_x_79:
[----:B------:R-:W-:Y:S05]  /*33d0*/  BSYNC.RECONVERGENT B0 ;  /* 0x0000000000007941 */ /* 0x000fea0003800200 */
.L_x_78:
[----:B------:R-:W-:-:S05]  /*33e0*/  VIADD R11, R11, 0x1 ;  /* 0x000000010b0b7836 */ /* 0x000fca0000000000 */
[----:B------:R-:W-:-:S13]  /*33f0*/  ISETP.NE.AND P0, PT, R11, 0x8, PT ;  /* 0x000000080b00780c */ /* 0x000fda0003f05270 */
[----:B------:R-:W-:Y:S05]  /*3400*/  @P0 BRA `(.L_x_127) ;  /* 0xffffffd400c40947 */ /* 0x000fea000383ffff */
[----:B------:R-:W0:Y:S01]  /*3410*/  LDCU UR4, c[0x0][0x3d4] ;  /* 0x00007a80ff0477ac */ /* 0x000e220008000800 */
[----:B------:R-:W-:Y:S01]  /*3420*/  IADD3 R6, PT, PT, R6, 0x8, RZ ;  /* 0x0000000806067810 */ /* 0x000fe20007ffe0ff */
[----:B------:R-:W-:Y:S03]  /*3430*/  BAR.SYNC.DEFER_BLOCKING 0x0 ;  /* 0x0000000000007b1d */ /* 0x000fe60000010000 */
[----:B0-----:R-:W-:-:S13]  /*3440*/  ISETP.GE.AND P0, PT, R6, UR4, PT ;  /* 0x0000000406007c0c */ /* 0x001fda000bf06270 */
[----:B------:R-:W-:Y:S05]  /*3450*/  @!P0 BRA `(.L_x_128) ;  /* 0xffffffcc00dc8947 */ /* 0x000fea000383ffff */
[----:B------:R-:W-:Y:S05]  /*3460*/  EXIT ;  /* 0x000000000000794d */ /* 0x000fea0003800000 */
        .weak           $__internal_2_$__cuda_sm3x_div_rn_noftz_f32_slowpath
        .type           $__internal_2_$__cuda_sm3x_div_rn_noftz_f32_slowpath,@function
        .size           $__internal_2_$__cuda_sm3x_div_rn_noftz_f32_slowpath,(.L_x_276 - $__internal_2_$__cuda_sm3x_div_rn_noftz_f32_slowpath)
$__internal_2_$__cuda_sm3x_div_rn_noftz_f32_slowpath:
[----:B------:R-:W-:Y:S01]  /*3470*/  SHF.R.U32.HI R13, RZ, 0x17, R9 ;  /* 0x00000017ff0d7819 */ /* 0x000fe20000011609 */
[----:B------:R-:W-:Y:S01]  /*3480*/  BSSY.RECONVERGENT B1, `(.L_x_129) ;  /* 0x0000064000017945 */ /* 0x000fe20003800200 */
[--C-:B------:R-:W-:Y:S01]  /*3490*/  SHF.R.U32.HI R15, RZ, 0x17, R12.reuse ;  /* 0x00000017ff0f7819 */ /* 0x100fe2000001160c */
[----:B------:R-:W-:Y:S01]  /*34a0*/  IMAD.MOV.U32 R16, RZ, RZ, R12 ;  /* 0x000000ffff107224 */ /* 0x000fe200078e000c */
[----:B------:R-:W-:Y:S02]  /*34b0*/  LOP3.LUT R13, R13, 0xff, RZ, 0xc0, !PT ;  /* 0x000000ff0d0d7812 */ /* 0x000fe400078ec0ff */
[----:B------:R-:W-:Y:S02]  /*34c0*/  LOP3.LUT R18, R15, 0xff, RZ, 0xc0, !PT ;  /* 0x000000ff0f127812 */ /* 0x000fe400078ec0ff */
[----:B------:R-:W-:Y:S01]  /*34d0*/  MOV R17, R9 ;  /* 0x0000000900117202 */ /* 0x000fe20000000f00 */
[----:B------:R-:W-:Y:S02]  /*34e0*/  VIADD R19, R13, 0xffffffff ;  /* 0xffffffff0d137836 */ /* 0x000fe40000000000 */
[----:B------:R-:W-:-:S03]  /*34f0*/  VIADD R20, R18, 0xffffffff ;  /* 0xffffffff12147836 */ /* 0x000fc60000000000 */
[----:B------:R-:W-:-:S04]  /*3500*/  ISETP.GT.U32.AND P0, PT, R19, 0xfd, PT ;  /* 0x000000fd1300780c */ /* 0x000fc80003f04070 */
[----:B------:R-:W-:-:S13]  /*3510*/  ISETP.GT.U32.OR P0, PT, R20, 0xfd, P0 ;  /* 0x000000fd1400780c */ /* 0x000fda0000704470 */
[----:B------:R-:W-:Y:S01]  /*3520*/  @!P0 IMAD.MOV.U32 R15, RZ, RZ, RZ ;  /* 0x000000ffff0f8224 */ /* 0x000fe200078e00ff */
        /* <DEDUP_REMOVED lines=19> */
[----:B------:R-:W-:Y:S02]  /*3660*/  @P0 IMAD.MOV.U32 R15, RZ, RZ, RZ ;  /* 0x000000ffff0f0224 */ /* 0x000fe400078e00ff */
[----:B------:R-:W-:Y:S01]  /*3670*/  @!P0 FFMA R16, R12, 1.84467440737095516160e+19, RZ ;  /* 0x5f8000000c108823 */ /* 0x000fe200000000ff */
[----:B------:R-:W-:Y:S02]  /*3680*/  @!P0 IMAD.MOV.U32 R15, RZ, RZ, -0x40 ;  /* 0xffffffc0ff0f8424 */ /* 0x000fe400078e00ff */
[----:B------:R-:W-:-:S03]  /*3690*/  @!P1 FFMA R17, R9, 1.84467440737095516160e+19, RZ ;  /* 0x5f80000009119823 */ /* 0x000fc600000000ff */
[----:B------:R-:W-:-:S07]  /*36a0*/  @!P1 IADD3 R15, PT, PT, R15, 0x40, RZ ;  /* 0x000000400f0f9810 */ /* 0x000fce0007ffe0ff */
.L_x_130:
[----:B------:R-:W-:Y:S01]  /*36b0*/  LEA R12, R13, 0xc0800000, 0x17 ;  /* 0xc08000000d0c7811 */ /* 0x000fe200078eb8ff */
[----:B------:R-:W-:Y:S01]  /*36c0*/  VIADD R18, R18, 0xffffff81 ;  /* 0xffffff8112127836 */ /* 0x000fe20000000000 */
[----:B------:R-:W-:Y:S03]  /*36d0*/  BSSY.RECONVERGENT B2, `(.L_x_135) ;  /* 0x0000035000027945 */ /* 0x000fe60003800200 */
[----:B------:R-:W-:Y:S02]  /*36e0*/  IMAD.IADD R19, R17, 0x1, -R12 ;  /* 0x0000000111137824 */ /* 0x000fe400078e0a0c */
[C---:B------:R-:W-:Y:S01]  /*36f0*/  IMAD R12, R18.reuse, -0x800000, R16 ;  /* 0xff800000120c7824 */ /* 0x040fe200078e0210 */
[----:B------:R-:W-:Y:S01]  /*3700*/  IADD3 R18, PT, PT, R18, 0x7f, -R13 ;  /* 0x0000007f12127810 */ /* 0x000fe20007ffe80d */
[----:B------:R-:W0:Y:S01]  /*3710*/  MUFU.RCP R17, R19 ;  /* 0x0000001300117308 */ /* 0x000e220000001000 */
[----:B------:R-:W-:-:S03]  /*3720*/  FADD.FTZ R21, -R19, -RZ ;  /* 0x800000ff13157221 */ /* 0x000fc60000010100 */
[----:B------:R-:W-:Y:S02]  /*3730*/  IMAD.IADD R18, R18, 0x1, R15 ;  /* 0x0000000112127824 */ /* 0x000fe400078e020f */
        /* <DEDUP_REMOVED lines=8> */
[----:B------:R-:W-:-:S04]  /*37c0*/  LOP3.LUT R13, R13, 0xff, RZ, 0xc0, !PT ;  /* 0x000000ff0d0d7812 */ /* 0x000fc800078ec0ff */
[----:B------:R-:W-:-:S05]  /*37d0*/  IADD3 R19, PT, PT, R13, R18, RZ ;  /* 0x000000120d137210 */ /* 0x000fca0007ffe0ff */
[----:B------:R-:W-:-:S05]  /*37e0*/  VIADD R13, R19, 0xffffffff ;  /* 0xffffffff130d7836 */ /* 0x000fca0000000000 */
        /* <DEDUP_REMOVED lines=10> */
[C---:B------:R-:W-:Y:S01]  /*3890*/  VIADD R18, R19.reuse, 0x20 ;  /* 0x0000002013127836 */ /* 0x040fe20000000000 */
[C---:B------:R-:W-:Y:S02]  /*38a0*/  ISETP.NE.AND P3, PT, R19.reuse, RZ, PT ;  /* 0x000000ff1300720c */ /* 0x040fe40003f65270 */
[----:B------:R-:W-:Y:S02]  /*38b0*/  ISETP.NE.AND P1, PT, R19, RZ, PT ;  /* 0x000000ff1300720c */ /* 0x000fe40003f25270 */
[----:B------:R-:W-:Y:S01]  /*38c0*/  LOP3.LUT R15, R13, 0x7fffff, RZ, 0xc0, !PT ;  /* 0x007fffff0d0f7812 */ /* 0x000fe200078ec0ff */
[CCC-:B------:R-:W-:Y:S01]  /*38d0*/  FFMA.RP R13, R17.reuse, R21.reuse, R16.reuse ;  /* 0x00000015110d7223 */ /* 0x1c0fe20000008010 */
[----:B------:R-:W-:Y:S01]  /*38e0*/  FFMA.RM R16, R17, R21, R16 ;  /* 0x0000001511107223 */ /* 0x000fe20000004010 */
[----:B------:R-:W-:Y:S01]  /*38f0*/  IMAD.MOV R17, RZ, RZ, -R19 ;  /* 0x000000ffff117224 */ /* 0x000fe200078e0a13 */
[----:B------:R-:W-:-:S03]  /*3900*/  LOP3.LUT R15, R15, 0x800000, RZ, 0xfc, !PT ;  /* 0x008000000f0f7812 */ /* 0x000fc600078efcff */
[----:B------:R-:W-:Y:S02]  /*3910*/  FSETP.NEU.FTZ.AND P0, PT, R13, R16, PT ;  /* 0x000000100d00720b */ /* 0x000fe40003f1d000 */
[----:B------:R-:W-:Y:S02]  /*3920*/  SHF.L.U32 R18, R15, R18, RZ ;  /* 0x000000120f127219 */ /* 0x000fe400000006ff */
[----:B------:R-:W-:Y:S02]  /*3930*/  SEL R16, R17, RZ, P3 ;  /* 0x000000ff11107207 */ /* 0x000fe40001800000 */
[----:B------:R-:W-:Y:S02]  /*3940*/  ISETP.NE.AND P1, PT, R18, RZ, P1 ;  /* 0x000000ff1200720c */ /* 0x000fe40000f25270 */
[----:B------:R-:W-:Y:S02]  /*3950*/  SHF.R.U32.HI R16, RZ, R16, R15 ;  /* 0x00000010ff107219 */ /* 0x000fe4000001160f */
[----:B------:R-:W-:-:S02]  /*3960*/  PLOP3.LUT P0, PT, P0, P1, PT, 0xf8, 0x8f ;  /* 0x00000000008f781c */ /* 0x000fc40000703f70 */
[----:B------:R-:W-:Y:S02]  /*3970*/  SHF.R.U32.HI R18, RZ, 0x1, R16 ;  /* 0x00000001ff127819 */ /* 0x000fe40000011610 */
[----:B------:R-:W-:-:S04]  /*3980*/  SEL R13, RZ, 0x1, !P0 ;  /* 0x00000001ff0d7807 */ /* 0x000fc80004000000 */
[----:B------:R-:W-:-:S04]  /*3990*/  LOP3.LUT R13, R13, 0x1, R18, 0xf8, !PT ;  /* 0x000000010d0d7812 */ /* 0x000fc800078ef812 */
[----:B------:R-:W-:-:S04]  /*39a0*/  LOP3.LUT R13, R13, R16, RZ, 0xc0, !PT ;  /* 0x000000100d0d7212 */ /* 0x000fc800078ec0ff */
[----:B------:R-:W-:-:S04]  /*39b0*/  IADD3 R13, PT, PT, R18, R13, RZ ;  /* 0x0000000d120d7210 */ /* 0x000fc80007ffe0ff */
[----:B------:R-:W-:Y:S01]  /*39c0*/  LOP3.LUT R12, R13, R12, RZ, 0xfc, !PT ;  /* 0x0000000c0d0c7212 */ /* 0x000fe200078efcff */
[----:B------:R-:W-:Y:S06]  /*39d0*/  BRA `(.L_x_138) ;  /* 0x0000000000107947 */ /* 0x000fec0003800000 */
.L_x_137:
[----:B------:R-:W-:-:S04]  /*39e0*/  LOP3.LUT R12, R12, 0x80000000, RZ, 0xc0, !PT ;  /* 0x800000000c0c7812 */ /* 0x000fc800078ec0ff */
[----:B------:R-:W-:Y:S01]  /*39f0*/  LOP3.LUT R12, R12, 0x7f800000, RZ, 0xfc, !PT ;  /* 0x7f8000000c0c7812 */ /* 0x000fe200078efcff */
[----:B------:R-:W-:Y:S06]  /*3a00*/  BRA `(.L_x_138) ;  /* 0x0000000000047947 */ /* 0x000fec0003800000 */
.L_x_136:
[----:B------:R-:W-:-:S07]  /*3a10*/  IMAD R12, R18, 0x800000, R12 ;  /* 0x00800000120c7824 */ /* 0x000fce00078e020c */
.L_x_138:
[----:B------:R-:W-:Y:S05]  /*3a20*/  BSYNC.RECONVERGENT B2 ;  /* 0x0000000000027941 */ /* 0x000fea0003800200 */
.L_x_135:
[----:B------:R-:W-:Y:S05]  /*3a30*/  BRA `(.L_x_139) ;  /* 0x0000000000207947 */ /* 0x000fea0003800000 */
.L_x_134:
[----:B------:R-:W-:-:S04]  /*3a40*/  LOP3.LUT R12, R17, 0x80000000, R16, 0x48, !PT ;  /* 0x80000000110c7812 */ /* 0x000fc800078e4810 */
[----:B------:R-:W-:Y:S01]  /*3a50*/  LOP3.LUT R12, R12, 0x7f800000, RZ, 0xfc, !PT ;  /* 0x7f8000000c0c7812 */ /* 0x000fe200078efcff */
[----:B------:R-:W-:Y:S06]  /*3a60*/  BRA `(.L_x_139) ;  /* 0x0000000000147947 */ /* 0x000fec0003800000 */
.L_x_133:
[----:B------:R-:W-:Y:S01]  /*3a70*/  LOP3.LUT R12, R17, 0x80000000, R16, 0x48, !PT ;  /* 0x80000000110c7812 */ /* 0x000fe200078e4810 */
[----:B------:R-:W-:Y:S06]  /*3a80*/  BRA `(.L_x_139) ;  /* 0x00000000000c7947 */ /* 0x000fec0003800000 */
.L_x_132:
[----:B------:R-:W0:Y:S01]  /*3a90*/  MUFU.RSQ R12, -QNAN ;  /* 0xffc00000000c7908 */ /* 0x000e220000001400 */
[----:B------:R-:W-:Y:S05]  /*3aa0*/  BRA `(.L_x_139) ;  /* 0x0000000000047947 */ /* 0x000fea0003800000 */
.L_x_131:
[----:B------:R-:W-:-:S07]  /*3ab0*/  FADD.FTZ R12, R12, R9 ;  /* 0x000000090c0c7221 */ /* 0x000fce0000010000 */
.L_x_139:
[----:B------:R-:W-:Y:S05]  /*3ac0*/  BSYNC.RECONVERGENT B1 ;  /* 0x0000000000017941 */ /* 0x000fea0003800200 */
.L_x_129:
[----:B------:R-:W-:-:S04]  /*3ad0*/  IMAD.MOV.U32 R15, RZ, RZ, 0x0 ;  /* 0x00000000ff0f7424 */ /* 0x000fc800078e00ff */
[----:B0-----:R-:W-:Y:S05]  /*3ae0*/  RET.REL.NODEC R14 `(_Z20flash_optimized_halfILi8ELi8EEvPK6__halfS2_S2_S2_PKfS4_PS0_S5_S5_S4_fi) ;  /* 0xffffffc40e447950 */ /* 0x001fea0003c3ffff */
.L_x_140:
        /* <DEDUP_REMOVED lines=9> */
.L_x_276:


//--------------------- .text._Z20flash_optimized_halfILi4ELi4EEvPK6__halfS2_S2_S2_PKfS4_PS0_S5_S5_S4_fi --------------------------
	.section	.text._Z20flash_optimized_halfILi4ELi4EEvPK6__halfS2_S2_S2_PKfS4_PS0_S5_S5_S4_fi,"ax",@progbits
	.align	128
        .global         _Z20flash_optimized_halfILi4ELi4EEvPK6__halfS2_S2_S2_PKfS4_PS0_S5_S5_S4_fi
        .type           _Z20flash_optimized_halfILi4ELi4EEvPK6__halfS2_S2_S2_PKfS4_PS0_S5_S5_S4_fi,@function
        .size           _Z20flash_optimized_halfILi4ELi4EEvPK6__halfS2_S2_S2_PKfS4_PS0_S5_S5_S4_fi,(.L_x_277 - _Z20flash_optimized_halfILi4ELi4EEvPK6__halfS2_S2_S2_PKfS4_PS0_S5_S5_S4_fi)
        .other          _Z20flash_optimized_halfILi4ELi4EEvPK6__halfS2_S2_S2_PKfS4_PS0_S5_S5_S4_fi,@"STO_CUDA_ENTRY STV_DEFAULT"
_Z20flash_optimized_halfILi4ELi4EEvPK6__halfS2_S2_S2_PKfS4_PS0_S5_S5_S4_fi:
.text._Z20flash_optimized_halfILi4ELi4EEvPK6__halfS2_S2_S2_PKfS4_PS0_S5_S5_S4_fi:
[----:B------:R-:W-:Y:S01]  /*0000*/  LDC R1, c[0x0][0x37c] ;  /* 0x0000df00ff017b82 */ /* 0x000fe20000000800 */
[----:B------:R-:W0:Y:S07]  /*0010*/  S2R R17, SR_CTAID.X ;  /* 0x0000000000117919 */ /* 0x000e2e0000002500 */
[----:B------:R-:W1:Y:S01]  /*0020*/  LDC R3, c[0x0][0x3d4] ;  /* 0x0000f500ff037b82 */ /* 0x000e620000000800 */
[----:B------:R-:W2:Y:S01]  /*0030*/  LDCU.64 UR10, c[0x0][0x358] ;  /* 0x00006b00ff0a77ac */ /* 0x000ea20008000a00 */
[----:B------:R-:W-:Y:S01]  /*0040*/  BSSY.RECONVERGENT B0, `(.L_x_141) ;  /* 0x000001d000007945 */ /* 0x000fe20003800200 */
[----:B------:R-:W3:Y:S01]  /*0050*/  S2R R0, SR_TID.X ;  /* 0x0000000000007919 */ /* 0x000ee20000002100 */
[----:B-1----:R-:W-:Y:S01]  /*0060*/  ISETP.GE.AND P1, PT, R3, 0x1, PT ;  /* 0x000000010300780c */ /* 0x002fe20003f26270 */
[----:B0-----:R-:W-:Y:S01]  /*0070*/  IMAD.SHL.U32 R2, R17, 0x4, RZ ;  /* 0x0000000411027824 */ /* 0x001fe200078e00ff */
[----:B---3--:R-:W-:-:S04]  /*0080*/  ISETP.GT.U32.AND P0, PT, R0, 0x3f, PT ;  /* 0x0000003f0000780c */ /* 0x008fc80003f04070 */
[----:B------:R-:W-:Y:S02]  /*0090*/  ISETP.GE.OR P0, PT, R2, R3, P0 ;  /* 0x000000030200720c */ /* 0x000fe40000706670 */
[----:B------:R-:W0:Y:S11]  /*00a0*/  S2R R3, SR_TID.Y ;  /* 0x0000000000037919 */ /* 0x000e360000002200 */
[----:B--2---:R-:W-:Y:S05]  /*00b0*/  @P0 BRA `(.L_x_142) ;  /* 0x0000000000540947 */ /* 0x004fea0003800000 */
[----:B------:R-:W1:Y:S01]  /*00c0*/  S2R R16, SR_CgaCtaId ;  /* 0x0000000000107919 */ /* 0x000e620000008800 */
[----:B------:R-:W2:Y:S01]  /*00d0*/  LDC.64 R8, c[0x0][0x380] ;  /* 0x0000e000ff087b82 */ /* 0x000ea20000000a00 */
[----:B------:R-:W-:Y:S01]  /*00e0*/  MOV R4, 0x400 ;  /* 0x0000040000047802 */ /* 0x000fe20000000f00 */
[----:B------:R-:W-:-:S04]  /*00f0*/  IMAD.MOV.U32 R12, RZ, RZ, R0 ;  /* 0x000000ffff0c7224 */ /* 0x000fc800078e0000 */
[----:B------:R-:W-:Y:S02]  /*0100*/  VIADD R5, R4, 0x200 ;  /* 0x0000020004057836 */ /* 0x000fe40000000000 */
[----:B------:R-:W3:Y:S01]  /*0110*/  LDC.64 R10, c[0x0][0x398] ;  /* 0x0000e600ff0a7b82 */ /* 0x000ee20000000a00 */
[C---:B-1----:R-:W-:Y:S02]  /*0120*/  LEA R14, R16.reuse, R4, 0x18 ;  /* 0x00000004100e7211 */ /* 0x042fe400078ec0ff */
[----:B------:R-:W-:-:S07]  /*0130*/  LEA R16, R16, R5, 0x18 ;  /* 0x0000000510107211 */ /* 0x000fce00078ec0ff */
.L_x_143:
[----:B------:R-:W-:-:S04]  /*0140*/  IMAD R7, R17, 0x100, R12 ;  /* 0x0000010011077824 */ /* 0x000fc800078e020c */
[----:B-12---:R-:W-:-:S04]  /*0150*/  IMAD.WIDE R4, R7, 0x2, R8 ;  /* 0x0000000207047825 */ /* 0x006fc800078e0208 */
[----:B---3--:R-:W-:Y:S02]  /*0160*/  IMAD.WIDE R6, R7, 0x2, R10 ;  /* 0x0000000207067825 */ /* 0x008fe400078e020a */
[----:B------:R-:W2:Y:S04]  /*0170*/  LDG.E.U16.CONSTANT R4, desc[UR10][R4.64] ;  /* 0x0000000a04047981 */ /* 0x000ea8000c1e9500 */
[----:B------:R-:W3:Y:S01]  /*0180*/  LDG.E.U16.CONSTANT R6, desc[UR10][R6.64] ;  /* 0x0000000a06067981 */ /* 0x000ee2000c1e9500 */
[----:B0-----:R-:W-:Y:S01]  /*0190*/  IMAD R13, R3, 0x40, R12 ;  /* 0x00000040030d7824 */ /* 0x001fe200078e020c */
[C---:B------:R-:W-:Y:S01]  /*01a0*/  ISETP.GE.U32.AND P0, PT, R12.reuse, 0x3c, PT ;  /* 0x0000003c0c00780c */ /* 0x040fe20003f06070 */
[----:B------:R-:W-:Y:S02]  /*01b0*/  VIADD R12, R12, 0x4 ;  /* 0x000000040c0c7836 */ /* 0x000fe40000000000 */
[----:B------:R-:W-:-:S02]  /*01c0*/  IMAD R15, R13, 0x2, R14 ;  /* 0x000000020d0f7824 */ /* 0x000fc400078e020e */
[----:B------:R-:W-:-:S03]  /*01d0*/  IMAD R13, R13, 0x2, R16 ;  /* 0x000000020d0d7824 */ /* 0x000fc600078e0210 */
[----:B--2---:R1:W-:Y:S04]  /*01e0*/  STS.U16 [R15], R4 ;  /* 0x000000040f007388 */ /* 0x0043e80000000400 */
[----:B---3--:R1:W-:Y:S01]  /*01f0*/  STS.U16 [R13], R6 ;  /* 0x000000060d007388 */ /* 0x0083e20000000400 */
[----:B------:R-:W-:Y:S05]  /*0200*/  @!P0 BRA `(.L_x_143) ;  /* 0xfffffffc00cc8947 */ /* 0x000fea000383ffff */
.L_x_142:
[----:B------:R-:W-:Y:S05]  /*0210*/  BSYNC.RECONVERGENT B0 ;  /* 0x0000000000007941 */ /* 0x000fea0003800200 */
.L_x_141:
[----:B------:R-:W-:Y:S06]  /*0220*/  BAR.SYNC.DEFER_BLOCKING 0x0 ;  /* 0x0000000000007b1d */ /* 0x000fec0000010000 */
[----:B------:R-:W-:Y:S05]  /*0230*/  @!P1 EXIT ;  /* 0x000000000000994d */ /* 0x000fea0003800000 */
[----:B------:R-:W2:Y:S01]  /*0240*/  LDC.64 R34, c[0x0][0x3a8] ;  /* 0x0000ea00ff227b82 */ /* 0x000ea20000000a00 */
[----:B------:R-:W-:Y:S01]  /*0250*/  VIMNMX.U32 R7, PT, PT, R0, 0x3c, !PT ;  /* 0x0000003c00077848 */ /* 0x000fe20007fe0000 */
[----:B0-----:R-:W-:Y:S01]  /*0260*/  IMAD.IADD R5, R2, 0x1, R3 ;  /* 0x0000000102057824 */ /* 0x001fe200078e0203 */
[----:B------:R-:W-:Y:S01]  /*0270*/  UMOV UR4, 0x400 ;  /* 0x0000040000047882 */ /* 0x000fe20000000000 */
[----:B------:R-:W-:Y:S01]  /*0280*/  LEA R8, R3, 0x10, 0x7 ;  /* 0x0000001003087811 */ /* 0x000fe200078e38ff */
[----:B------:R-:W-:Y:S01]  /*0290*/  UIADD3 UR4, UPT, UPT, UR4, 0x600, URZ ;  /* 0x0000060004047890 */ /* 0x000fe2000fffe0ff */
[----:B------:R-:W-:Y:S01]  /*02a0*/  IADD3 R2, PT, PT, R7, 0x3, -R0 ;  /* 0x0000000307027810 */ /* 0x000fe20007ffe800 */
[----:B-1----:R-:W-:Y:S01]  /*02b0*/  IMAD.SHL.U32 R4, R5, 0x40, RZ ;  /* 0x0000004005047824 */ /* 0x002fe200078e00ff */
[----:B------:R-:W0:Y:S02]  /*02c0*/  LDC.64 R32, c[0x0][0x3a0] ;  /* 0x0000e800ff207b82 */ /* 0x000e240000000a00 */
[----:B------:R-:W-:-:S04]  /*02d0*/  LEA.HI R7, R2, 0x1, RZ, 0x1e ;  /* 0x0000000102077811 */ /* 0x000fc800078ff0ff */
[----:B------:R-:W-:Y:S02]  /*02e0*/  LOP3.LUT R6, R7, 0x3, RZ, 0xc0, !PT ;  /* 0x0000000307067812 */ /* 0x000fe400078ec0ff */
[----:B------:R-:W1:Y:S08]  /*02f0*/  LDC.64 R14, c[0x0][0x3c8] ;  /* 0x0000f200ff0e7b82 */ /* 0x000e700000000a00 */
[----:B------:R-:W3:Y:S01]  /*0300*/  S2UR UR5, SR_CgaCtaId ;  /* 0x00000000000579c3 */ /* 0x000ee20000008800 */
[----:B--2---:R-:W-:-:S04]  /*0310*/  IMAD.WIDE R34, R5, 0x4, R34 ;  /* 0x0000000405227825 */ /* 0x004fc800078e0222 */
[----:B0-----:R-:W-:-:S04]  /*0320*/  IMAD.WIDE R32, R5, 0x4, R32 ;  /* 0x0000000405207825 */ /* 0x001fc800078e0220 */
[----:B-1----:R-:W-:Y:S01]  /*0330*/  IMAD.WIDE R14, R5, 0x4, R14 ;  /* 0x00000004050e7825 */ /* 0x002fe200078e020e */
[C---:B------:R-:W-:Y:S02]  /*0340*/  LOP3.LUT R5, R7.reuse, 0x7, RZ, 0xc0, !PT ;  /* 0x0000000707057812 */ /* 0x040fe400078ec0ff */
[----:B------:R-:W-:-:S03]  /*0350*/  LOP3.LUT R7, R7, 0x7ffffff8, RZ, 0xc0, !PT ;  /* 0x7ffffff807077812 */ /* 0x000fc600078ec0ff */
[----:B------:R-:W-:Y:S01]  /*0360*/  VIADD R9, R5, 0xffffffff ;  /* 0xffffffff05097836 */ /* 0x000fe20000000000 */
[----:B---3--:R-:W-:-:S06]  /*0370*/  ULEA UR4, UR5, UR4, 0x18 ;  /* 0x0000000405047291 */ /* 0x008fcc000f8ec0ff */
[----:B------:R-:W-:Y:S01]  /*0380*/  VIADD R8, R8, UR4 ;  /* 0x0000000408087c36 */ /* 0x000fe20008000000 */
[----:B------:R-:W-:-:S06]  /*0390*/  UMOV UR4, URZ ;  /* 0x000000ff00047c82 */ /* 0x000fcc0008000000 */
.L_x_252:
[----:B------:R-:W-:Y:S01]  /*03a0*/  ISETP.GT.U32.AND P1, PT, R0, 0x3f, PT ;  /* 0x0000003f0000780c */ /* 0x000fe20003f24070 */
[----:B------:R-:W-:-:S12]  /*03b0*/  BSSY.RECONVERGENT B0, `(.L_x_144) ;  /* 0x0000069000007945 */ /* 0x000fd80003800200 */
[----:B------:R-:W-:Y:S05]  /*03c0*/  @P1 BRA `(.L_x_145) ;  /* 0x00000004009c1947 */ /* 0x000fea0003800000 */
[----:B------:R-:W-:Y:S01]  /*03d0*/  ISETP.NE.AND P0, PT, R6, RZ, PT ;  /* 0x000000ff0600720c */ /* 0x000fe20003f05270 */
[----:B------:R-:W-:Y:S01]  /*03e0*/  VIADD R10, R3, UR4 ;  /* 0x00000004030a7c36 */ /* 0x000fe20008000000 */
[----:B------:R-:W-:Y:S01]  /*03f0*/  BSSY.RECONVERGENT B1, `(.L_x_146) ;  /* 0x000002a000017945 */ /* 0x000fe20003800200 */
[----:B------:R-:W-:Y:S01]  /*0400*/  ISETP.GE.U32.AND P2, PT, R2, 0xc, PT ;  /* 0x0000000c0200780c */ /* 0x000fe20003f46070 */
[----:B------:R-:W-:Y:S02]  /*0410*/  IMAD.MOV.U32 R16, RZ, RZ, R0 ;  /* 0x000000ffff107224 */ /* 0x000fe400078e0000 */
[----:B------:R-:W-:-:S07]  /*0420*/  IMAD.SHL.U32 R25, R10, 0x40, RZ ;  /* 0x000000400a197824 */ /* 0x000fce00078e00ff */
[----:B------:R-:W-:Y:S05]  /*0430*/  @!P0 BRA `(.L_x_147) ;  /* 0x0000000000948947 */ /* 0x000fea0003800000 */
[----:B------:R-:W0:Y:S01]  /*0440*/  LDC.64 R12, c[0x0][0x388] ;  /* 0x0000e200ff0c7b82 */ /* 0x000e220000000a00 */
[----:B------:R-:W-:Y:S02]  /*0450*/  IMAD R20, R3, 0x40, R0 ;  /* 0x0000004003147824 */ /* 0x000fe400078e0200 */
[----:B------:R-:W-:-:S04]  /*0460*/  IMAD.U32 R19, RZ, RZ, UR4 ;  /* 0x00000004ff137e24 */ /* 0x000fc8000f8e00ff */
[----:B------:R-:W-:Y:S01]  /*0470*/  IMAD R19, R19, 0x40, R20 ;  /* 0x0000004013137824 */ /* 0x000fe200078e0214 */
[----:B------:R-:W1:Y:S03]  /*0480*/  LDC.64 R10, c[0x0][0x390] ;  /* 0x0000e400ff0a7b82 */ /* 0x000e660000000a00 */
        /* <DEDUP_REMOVED lines=8> */
[----:B------:R-:W-:Y:S01]  /*0510*/  ISETP.NE.AND P0, PT, R6, 0x1, PT ;  /* 0x000000010600780c */ /* 0x000fe20003f05270 */
        /* <DEDUP_REMOVED lines=8> */
[----:B------:R-:W-:Y:S01]  /*05a0*/  ISETP.NE.AND P0, PT, R6, 0x2, PT ;  /* 0x000000020600780c */ /* 0x000fe20003f05270 */
[----:B0-----:R-:W-:-:S04]  /*05b0*/  IMAD.IADD R17, R25, 0x1, R0 ;  /* 0x0000000119117824 */ /* 0x001fc800078e0200 */
[----:B------:R-:W-:-:S04]  /*05c0*/  IMAD.WIDE.U32 R12, R17, 0x2, R12 ;  /* 0x00000002110c7825 */ /* 0x000fc800078e000c */
[----:B------:R-:W-:Y:S02]  /*05d0*/  IMAD.WIDE.U32 R10, R17, 0x2, R10 ;  /* 0x00000002110a7825 */ /* 0x000fe400078e000a */
[----:B------:R-:W2:Y:S04]  /*05e0*/  LDG.E.U16.CONSTANT R17, desc[UR10][R12.64+0x8] ;  /* 0x0000080a0c117981 */ /* 0x000ea8000c1e9500 */
[----:B------:R-:W3:Y:S04]  /*05f0*/  LDG.E.U16.CONSTANT R18, desc[UR10][R10.64+0x8] ;  /* 0x0000080a0a127981 */ /* 0x000ee8000c1e9500 */
[----:B------:R-:W4:Y:S04]  /*0600*/  @P0 LDG.E.U16.CONSTANT R19, desc[UR10][R12.64+0x10] ;  /* 0x0000100a0c130981 */ /* 0x000f28000c1e9500 */
[----:B------:R-:W5:Y:S01]  /*0610*/  @P0 LDG.E.U16.CONSTANT R20, desc[UR10][R10.64+0x10] ;  /* 0x0000100a0a140981 */ /* 0x000f62000c1e9500 */
[C---:B------:R-:W-:Y:S01]  /*0620*/  VIADD R23, R0.reuse, 0xc ;  /* 0x0000000c00177836 */ /* 0x040fe20000000000 */
[----:B------:R-:W-:-:S03]  /*0630*/  IADD3 R16, PT, PT, R0, 0x8, RZ ;  /* 0x0000000800107810 */ /* 0x000fc60007ffe0ff */
[----:B------:R-:W-:Y:S01]  /*0640*/  @P0 IMAD.MOV.U32 R16, RZ, RZ, R23 ;  /* 0x000000ffff100224 */ /* 0x000fe200078e0017 */
[----:B--2---:R1:W-:Y:S04]  /*0650*/  STS.U16 [R22+0x8], R17 ;  /* 0x0000081116007388 */ /* 0x0043e80000000400 */
[----:B---3--:R1:W-:Y:S04]  /*0660*/  STS.U16 [R21+0x8], R18 ;  /* 0x0000081215007388 */ /* 0x0083e80000000400 */
[----:B----4-:R1:W-:Y:S04]  /*0670*/  @P0 STS.U16 [R22+0x10], R19 ;  /* 0x0000101316000388 */ /* 0x0103e80000000400 */
[----:B-----5:R1:W-:Y:S02]  /*0680*/  @P0 STS.U16 [R21+0x10], R20 ;  /* 0x0000101415000388 */ /* 0x0203e40000000400 */
.L_x_147:
[----:B------:R-:W-:Y:S05]  /*0690*/  BSYNC.RECONVERGENT B1 ;  /* 0x0000000000017941 */ /* 0x000fea0003800200 */
.L_x_146:
[----:B------:R-:W-:Y:S05]  /*06a0*/  @!P2 BRA `(.L_x_145) ;  /* 0x0000000000e4a947 */ /* 0x000fea0003800000 */
[----:B------:R-:W2:Y:S01]  /*06b0*/  S2UR UR6, SR_CgaCtaId ;  /* 0x00000000000679c3 */ /* 0x000ea20000008800 */
[----:B------:R-:W3:Y:S01]  /*06c0*/  LDCU.64 UR8, c[0x0][0x388] ;  /* 0x00007100ff0877ac */ /* 0x000ee20008000a00 */
[----:B------:R-:W-:Y:S01]  /*06d0*/  IADD3 R25, P0, PT, R25, R16, RZ ;  /* 0x0000001019197210 */ /* 0x000fe20007f1e0ff */
[----:B01----:R-:W-:Y:S01]  /*06e0*/  IMAD R17, R3, 0x40, R16 ;  /* 0x0000004003117824 */ /* 0x003fe200078e0210 */
[----:B------:R-:W0:Y:S01]  /*06f0*/  LDCU.64 UR12, c[0x0][0x390] ;  /* 0x00007200ff0c77ac */ /* 0x000e220008000a00 */
[----:B------:R-:W-:Y:S02]  /*0700*/  IMAD.U32 R12, RZ, RZ, UR4 ;  /* 0x00000004ff0c7e24 */ /* 0x000fe4000f8e00ff */
[----:B------:R-:W-:Y:S01]  /*0710*/  IMAD.X R10, RZ, RZ, RZ, P0 ;  /* 0x000000ffff0a7224 */ /* 0x000fe200000e06ff */
[----:B------:R-:W-:Y:S01]  /*0720*/  UMOV UR5, 0x400 ;  /* 0x0000040000057882 */ /* 0x000fe20000000000 */
[C---:B------:R-:W-:Y:S01]  /*0730*/  IMAD.SHL.U32 R28, R25.reuse, 0x2, RZ ;  /* 0x00000002191c7824 */ /* 0x040fe200078e00ff */
[----:B------:R-:W-:Y:S01]  /*0740*/  UIADD3 UR5, UPT, UPT, UR5, 0x400, URZ ;  /* 0x0000040005057890 */ /* 0x000fe2000fffe0ff */
[----:B------:R-:W-:Y:S01]  /*0750*/  IMAD R17, R12, 0x40, R17 ;  /* 0x000000400c117824 */ /* 0x000fe200078e0211 */
[----:B------:R-:W-:Y:S01]  /*0760*/  SHF.L.U64.HI R25, R25, 0x1, R10 ;  /* 0x0000000119197819 */ /* 0x000fe2000001020a */
[----:B------:R-:W-:Y:S01]  /*0770*/  IMAD R21, R16, 0x2, R8 ;  /* 0x0000000210157824 */ /* 0x000fe200078e0208 */
[----:B------:R-:W-:-:S02]  /*0780*/  LEA R10, R3, 0x10, 0x7 ;  /* 0x00000010030a7811 */ /* 0x000fc400078e38ff */
[C---:B---3--:R-:W-:Y:S02]  /*0790*/  IADD3 R30, P0, PT, R28.reuse, UR8, RZ ;  /* 0x000000081c1e7c10 */ /* 0x048fe4000ff1e0ff */
[----:B0-----:R-:W-:Y:S01]  /*07a0*/  IADD3 R28, P3, PT, R28, UR12, RZ ;  /* 0x0000000c1c1c7c10 */ /* 0x001fe2000ff7e0ff */
[----:B--2---:R-:W-:Y:S01]  /*07b0*/  ULEA UR5, UR6, UR5, 0x18 ;  /* 0x0000000506057291 */ /* 0x004fe2000f8ec0ff */
[----:B------:R-:W-:Y:S02]  /*07c0*/  IADD3 R30, P2, PT, R30, 0x18, RZ ;  /* 0x000000181e1e7810 */ /* 0x000fe40007f5e0ff */
[----:B------:R-:W-:Y:S02]  /*07d0*/  IADD3 R28, P4, PT, R28, 0x18, RZ ;  /* 0x000000181c1c7810 */ /* 0x000fe40007f9e0ff */
[--C-:B------:R-:W-:Y:S01]  /*07e0*/  IADD3.X R11, PT, PT, RZ, UR9, R25.reuse, P2, P0 ;  /* 0x00000009ff0b7c10 */ /* 0x100fe200097e0419 */
[----:B------:R-:W-:Y:S01]  /*07f0*/  VIADD R13, R10, UR5 ;  /* 0x000000050a0d7c36 */ /* 0x000fe20008000000 */
[----:B------:R-:W-:-:S03]  /*0800*/  IADD3.X R25, PT, PT, RZ, UR13, R25, P4, P3 ;  /* 0x0000000dff197c10 */ /* 0x000fc6000a7e6419 */
[----:B------:R-:W-:-:S07]  /*0810*/  IMAD R20, R16, 0x2, R13 ;  /* 0x0000000210147824 */ /* 0x000fce00078e020d */
.L_x_148:
[----:B------:R-:W0:Y:S01]  /*0820*/  LDC.64 R12, c[0x0][0x388] ;  /* 0x0000e200ff0c7b82 */ /* 0x000e220000000a00 */
[----:B------:R-:W-:-:S05]  /*0830*/  IMAD.MOV.U32 R10, RZ, RZ, R30 ;  /* 0x000000ffff0a7224 */ /* 0x000fca00078e001e */
[----:B------:R-:W2:Y:S02]  /*0840*/  LDG.E.U16.CONSTANT R27, desc[UR10][R10.64+-0x8] ;  /* 0xfffff80a0a1b7981 */ /* 0x000ea4000c1e9500 */
[----:B------:R-:W1:Y:S02]  /*0850*/  LDC.64 R18, c[0x0][0x390] ;  /* 0x0000e400ff127b82 */ /* 0x000e640000000a00 */
[----:B------:R-:W3:Y:S01]  /*0860*/  LDG.E.U16.CONSTANT R29, desc[UR10][R10.64] ;  /* 0x0000000a0a1d7981 */ /* 0x000ee2000c1e9500 */
[----:B0-----:R-:W-:-:S05]  /*0870*/  IMAD.WIDE.U32 R12, R17, 0x2, R12 ;  /* 0x00000002110c7825 */ /* 0x001fca00078e000c */
[----:B------:R0:W4:Y:S01]  /*0880*/  LDG.E.U16.CONSTANT R23, desc[UR10][R12.64] ;  /* 0x0000000a0c177981 */ /* 0x000122000c1e9500 */
[----:B-1----:R-:W-:-:S06]  /*0890*/  IMAD.WIDE.U32 R18, R17, 0x2, R18 ;  /* 0x0000000211127825 */ /* 0x002fcc00078e0012 */
[----:B------:R-:W5:Y:S01]  /*08a0*/  LDG.E.U16.CONSTANT R18, desc[UR10][R18.64] ;  /* 0x0000000a12127981 */ /* 0x000f62000c1e9500 */
[----:B0-----:R-:W-:Y:S02]  /*08b0*/  IMAD.MOV.U32 R12, RZ, RZ, R28 ;  /* 0x000000ffff0c7224 */ /* 0x001fe400078e001c */
[----:B------:R-:W-:Y:S02]  /*08c0*/  IMAD.MOV.U32 R13, RZ, RZ, R25 ;  /* 0x000000ffff0d7224 */ /* 0x000fe400078e0019 */
[----:B------:R0:W2:Y:S04]  /*08d0*/  LDG.E.U16.CONSTANT R25, desc[UR10][R10.64+-0x10] ;  /* 0xfffff00a0a197981 */ /* 0x0000a8000c1e9500 */
[----:B------:R-:W3:Y:S04]  /*08e0*/  LDG.E.U16.CONSTANT R22, desc[UR10][R12.64+-0x10] ;  /* 0xfffff00a0c167981 */ /* 0x000ee8000c1e9500 */
[----:B------:R-:W3:Y:S04]  /*08f0*/  LDG.E.U16.CONSTANT R24, desc[UR10][R12.64+-0x8] ;  /* 0xfffff80a0c187981 */ /* 0x000ee8000c1e9500 */
[----:B------:R-:W3:Y:S01]  /*0900*/  LDG.E.U16.CONSTANT R26, desc[UR10][R12.64] ;  /* 0x0000000a0c1a7981 */ /* 0x000ee2000c1e9500 */
[----:B------:R-:W-:-:S02]  /*0910*/  ISETP.GE.U32.AND P0, PT, R16, 0x30, PT ;  /* 0x000000301000780c */ /* 0x000fc40003f06070 */
[----:B------:R-:W-:Y:S01]  /*0920*/  IADD3 R30, P2, PT, R10, 0x20, RZ ;  /* 0x000000200a1e7810 */ /* 0x000fe20007f5e0ff */
[----:B0-----:R-:W-:Y:S01]  /*0930*/  VIADD R10, R16, 0x10 ;  /* 0x00000010100a7836 */ /* 0x001fe20000000000 */
[----:B------:R-:W-:Y:S01]  /*0940*/  IADD3 R28, P3, PT, R12, 0x20, RZ ;  /* 0x000000200c1c7810 */ /* 0x000fe20007f7e0ff */
[----:B------:R-:W-:Y:S02]  /*0950*/  VIADD R17, R17, 0x10 ;  /* 0x0000001011117836 */ /* 0x000fe40000000000 */
[----:B------:R-:W-:Y:S02]  /*0960*/  IMAD.X R11, RZ, RZ, R11, P2 ;  /* 0x000000ffff0b7224 */ /* 0x000fe400010e060b */
[----:B------:R-:W-:Y:S01]  /*0970*/  IMAD.MOV.U32 R16, RZ, RZ, R10 ;  /* 0x000000ffff107224 */ /* 0x000fe200078e000a */
[----:B----4-:R-:W-:Y:S04]  /*0980*/  STS.U16 [R20+-0x10], R23 ;  /* 0xfffff01714007388 */ /* 0x010fe80000000400 */
[----:B-----5:R-:W-:Y:S04]  /*0990*/  STS.U16 [R21+-0x10], R18 ;  /* 0xfffff01215007388 */ /* 0x020fe80000000400 */
[----:B--2---:R0:W-:Y:S04]  /*09a0*/  STS.U16 [R20+-0x8], R25 ;  /* 0xfffff81914007388 */ /* 0x0041e80000000400 */
[----:B---3--:R-:W-:Y:S04]  /*09b0*/  STS.U16 [R21+-0x8], R22 ;  /* 0xfffff81615007388 */ /* 0x008fe80000000400 */
[----:B------:R-:W-:Y:S04]  /*09c0*/  STS.U16 [R20], R27 ;  /* 0x0000001b14007388 */ /* 0x000fe80000000400 */
[----:B------:R-:W-:Y:S01]  /*09d0*/  STS.U16 [R21], R24 ;  /* 0x0000001815007388 */ /* 0x000fe20000000400 */
[----:B0-----:R-:W-:-:S03]  /*09e0*/  IMAD.X R25, RZ, RZ, R13, P3 ;  /* 0x000000ffff197224 */ /* 0x001fc600018e060d */
[----:B------:R0:W-:Y:S04]  /*09f0*/  STS.U16 [R20+0x8], R29 ;  /* 0x0000081d14007388 */ /* 0x0001e80000000400 */
[----:B------:R1:W-:Y:S01]  /*0a00*/  STS.U16 [R21+0x8], R26 ;  /* 0x0000081a15007388 */ /* 0x0003e20000000400 */
[----:B0-----:R-:W-:Y:S02]  /*0a10*/  VIADD R20, R20, 0x20 ;  /* 0x0000002014147836 */ /* 0x001fe40000000000 */
[----:B-1----:R-:W-:Y:S01]  /*0a20*/  VIADD R21, R21, 0x20 ;  /* 0x0000002015157836 */ /* 0x002fe20000000000 */
[----:B------:R-:W-:Y:S06]  /*0a30*/  @!P0 BRA `(.L_x_148) ;  /* 0xfffffffc00788947 */ /* 0x000fec000383ffff */
.L_x_145:
[----:B------:R-:W-:Y:S05]  /*0a40*/  BSYNC.RECONVERGENT B0 ;  /* 0x0000000000007941 */ /* 0x000fea0003800200 */
.L_x_144:
[----:B------:R2:W5:Y:S04]  /*0a50*/  LDG.E.CONSTANT R10, desc[UR10][R34.64] ;  /* 0x0000000a220a7981 */ /* 0x000568000c1e9900 */
[----:B------:R2:W5:Y:S04]  /*0a60*/  LDG.E.CONSTANT R11, desc[UR10][R32.64] ;  /* 0x0000000a200b7981 */ /* 0x000568000c1e9900 */
[----:B------:R2:W5:Y:S01]  /*0a70*/  LDG.E.CONSTANT R12, desc[UR10][R14.64] ;  /* 0x0000000a0e0c7981 */ /* 0x000562000c1e9900 */
[----:B------:R-:W-:Y:S01]  /*0a80*/  UMOV UR5, URZ ;  /* 0x000000ff00057c82 */ /* 0x000fe20008000000 */
[----:B------:R-:W-:Y:S06]  /*0a90*/  BAR.SYNC.DEFER_BLOCKING 0x0 ;  /* 0x0000000000007b1d */ /* 0x000fec0000010000 */
.L_x_251:
[----:B------:R-:W3:Y:S01]  /*0aa0*/  S2UR UR7, SR_CgaCtaId ;  /* 0x00000000000779c3 */ /* 0x000ee20000008800 */
[----:B------:R-:W-:Y:S01]  /*0ab0*/  UMOV UR6, 0x400 ;  /* 0x0000040000067882 */ /* 0x000fe20000000000 */
[----:B------:R-:W-:Y:S01]  /*0ac0*/  HFMA2 R13, -RZ, RZ, 0, 0 ;  /* 0x00000000ff0d7431 */ /* 0x000fe200000001ff */
[----:B------:R-:W-:Y:S02]  /*0ad0*/  UIADD3 UR9, UPT, UPT, UR6, 0x400, URZ ;  /* 0x0000040006097890 */ /* 0x000fe4000fffe0ff */
[----:B---3--:R-:W-:Y:S02]  /*0ae0*/  ULEA UR8, UR7, UR6, 0x18 ;  /* 0x0000000607087291 */ /* 0x008fe4000f8ec0ff */
[----:B------:R-:W-:Y:S01]  /*0af0*/  ULEA UR9, UR7, UR9, 0x18 ;  /* 0x0000000907097291 */ /* 0x000fe2000f8ec0ff */
[----:B------:R-:W-:-:S11]  /*0b00*/  UMOV UR6, URZ ;  /* 0x000000ff00067c82 */ /* 0x000fd60008000000 */
.L_x_149:
[----:B------:R-:W-:Y:S02]  /*0b10*/  ULEA UR7, UR5, UR6, 0x6 ;  /* 0x0000000605077291 */ /* 0x000fe4000f8e30ff */
[----:B------:R-:W-:Y:S01]  /*0b20*/  LEA R16, R3, UR6, 0x6 ;  /* 0x0000000603107c11 */ /* 0x000fe2000f8e30ff */
[----:B------:R-:W-:Y:S02]  /*0b30*/  UIADD3 UR6, UPT, UPT, UR6, 0x10, URZ ;  /* 0x0000001006067890 */ /* 0x000fe4000fffe0ff */
[----:B------:R-:W-:Y:S01]  /*0b40*/  ULEA UR7, UR7, UR9, 0x1 ;  /* 0x0000000907077291 */ /* 0x000fe2000f8e08ff */
[----:B------:R-:W-:Y:S01]  /*0b50*/  LEA R36, R16, UR8, 0x1 ;  /* 0x0000000810247c11 */ /* 0x000fe2000f8e08ff */
[----:B------:R-:W-:-:S04]  /*0b60*/  UISETP.NE.AND UP0, UPT, UR6, 0x40, UPT ;  /* 0x000000400600788c */ /* 0x000fc8000bf05270 */
[----:B01----:R-:W0:Y:S04]  /*0b70*/  LDS.64 R16, [R36] ;  /* 0x0000000024107984 */ /* 0x003e280000000a00 */
[----:B------:R-:W1:Y:S04]  /*0b80*/  LDS.64 R18, [UR7] ;  /* 0x00000007ff127984 */ /* 0x000e680008000a00 */
[----:B------:R-:W3:Y:S04]  /*0b90*/  LDS.64 R20, [R36+0x8] ;  /* 0x0000080024147984 */ /* 0x000ee80000000a00 */
[----:B------:R-:W4:Y:S04]  /*0ba0*/  LDS.64 R22, [UR7+0x8] ;  /* 0x00000807ff167984 */ /* 0x000f280008000a00 */
[----:B------:R-:W2:Y:S04]  /*0bb0*/  LDS.64 R24, [R36+0x10] ;  /* 0x0000100024187984 */ /* 0x000ea80000000a00 */
[----:B------:R-:W2:Y:S04]  /*0bc0*/  LDS.64 R26, [UR7+0x10] ;  /* 0x00001007ff1a7984 */ /* 0x000ea80008000a00 */
[----:B------:R-:W2:Y:S01]  /*0bd0*/  LDS.64 R30, [UR7+0x18] ;  /* 0x00001807ff1e7984 */ /* 0x000ea20008000a00 */
[----:B0-----:R-:W-:-:S02]  /*0be0*/  HADD2.F32 R28, -RZ, R16.H0_H0 ;  /* 0x20000010ff1c7230 */ /* 0x001fc40000004100 */
[----:B------:R-:W-:Y:S02]  /*0bf0*/  HADD2.F32 R16, -RZ, R16.H1_H1 ;  /* 0x30000010ff107230 */ /* 0x000fe40000004100 */
[--C-:B-1----:R-:W-:Y:S02]  /*0c00*/  HADD2.F32 R29, -RZ, R18.reuse.H0_H0 ;  /* 0x20000012ff1d7230 */ /* 0x102fe40000004100 */
[----:B------:R-:W-:Y:S02]  /*0c10*/  HADD2.F32 R18, -RZ, R18.H1_H1 ;  /* 0x30000012ff127230 */ /* 0x000fe40000004100 */
[----:B------:R-:W-:Y:S02]  /*0c20*/  HADD2.F32 R38, -RZ, R17.H0_H0 ;  /* 0x20000011ff267230 */ /* 0x000fe40000004100 */
[----:B------:R-:W-:Y:S01]  /*0c30*/  FFMA R13, R28, R29, R13 ;  /* 0x0000001d1c0d7223 */ /* 0x000fe2000000000d */
[--C-:B------:R-:W-:Y:S01]  /*0c40*/  HADD2.F32 R37, -RZ, R19.reuse.H0_H0 ;  /* 0x20000013ff257230 */ /* 0x100fe20000004100 */
[----:B------:R-:W0:Y:S01]  /*0c50*/  LDS.64 R28, [R36+0x18] ;  /* 0x00001800241c7984 */ /* 0x000e220000000a00 */
[----:B------:R-:W-:-:S02]  /*0c60*/  HADD2.F32 R19, -RZ, R19.H1_H1 ;  /* 0x30000013ff137230 */ /* 0x000fc40000004100 */
[----:B------:R-:W-:Y:S01]  /*0c70*/  FFMA R13, R16, R18, R13 ;  /* 0x00000012100d7223 */ /* 0x000fe2000000000d */
[----:B------:R-:W-:Y:S02]  /*0c80*/  HADD2.F32 R16, -RZ, R17.H1_H1 ;  /* 0x30000011ff107230 */ /* 0x000fe40000004100 */
[----:B---3--:R-:W-:Y:S02]  /*0c90*/  HADD2.F32 R18, -RZ, R20.H0_H0 ;  /* 0x20000014ff127230 */ /* 0x008fe40000004100 */
[----:B------:R-:W-:Y:S01]  /*0ca0*/  FFMA R13, R38, R37, R13 ;  /* 0x00000025260d7223 */ /* 0x000fe2000000000d */
[----:B----4-:R-:W-:Y:S02]  /*0cb0*/  HADD2.F32 R17, -RZ, R22.H0_H0 ;  /* 0x20000016ff117230 */ /* 0x010fe40000004100 */
[----:B------:R-:W-:Y:S02]  /*0cc0*/  HADD2.F32 R20, -RZ, R20.H1_H1 ;  /* 0x30000014ff147230 */ /* 0x000fe40000004100 */
[----:B------:R-:W-:Y:S01]  /*0cd0*/  FFMA R13, R16, R19, R13 ;  /* 0x00000013100d7223 */ /* 0x000fe2000000000d */
[----:B------:R-:W-:-:S02]  /*0ce0*/  HADD2.F32 R22, -RZ, R22.H1_H1 ;  /* 0x30000016ff167230 */ /* 0x000fc40000004100 */
[----:B------:R-:W-:Y:S02]  /*0cf0*/  HADD2.F32 R16, -RZ, R21.H0_H0 ;  /* 0x20000015ff107230 */ /* 0x000fe40000004100 */
[----:B------:R-:W-:Y:S01]  /*0d00*/  FFMA R13, R18, R17, R13 ;  /* 0x00000011120d7223 */ /* 0x000fe2000000000d */
[----:B------:R-:W-:Y:S02]  /*0d10*/  HADD2.F32 R17, -RZ, R23.H0_H0 ;  /* 0x20000017ff117230 */ /* 0x000fe40000004100 */
[----:B------:R-:W-:Y:S02]  /*0d20*/  HADD2.F32 R18, -RZ, R21.H1_H1 ;  /* 0x30000015ff127230 */ /* 0x000fe40000004100 */
[----:B------:R-:W-:Y:S01]  /*0d30*/  FFMA R13, R20, R22, R13 ;  /* 0x00000016140d7223 */ /* 0x000fe2000000000d */
[----:B------:R-:W-:-:S03]  /*0d40*/  HADD2.F32 R23, -RZ, R23.H1_H1 ;  /* 0x30000017ff177230 */ /* 0x000fc60000004100 */
[----:B------:R-:W-:Y:S01]  /*0d50*/  FFMA R13, R16, R17, R13 ;  /* 0x00000011100d7223 */ /* 0x000fe2000000000d */
[----:B--2---:R-:W-:Y:S02]  /*0d60*/  HADD2.F32 R16, -RZ, R24.H0_H0 ;  /* 0x20000018ff107230 */ /* 0x004fe40000004100 */
[----:B------:R-:W-:Y:S02]  /*0d70*/  HADD2.F32 R17, -RZ, R26.H0_H0 ;  /* 0x2000001aff117230 */ /* 0x000fe40000004100 */
[----:B------:R-:W-:Y:S01]  /*0d80*/  FFMA R13, R18, R23, R13 ;  /* 0x00000017120d7223 */ /* 0x000fe2000000000d */
[----:B------:R-:W-:Y:S02]  /*0d90*/  HADD2.F32 R24, -RZ, R24.H1_H1 ;  /* 0x30000018ff187230 */ /* 0x000fe40000004100 */
[----:B------:R-:W-:Y:S02]  /*0da0*/  HADD2.F32 R26, -RZ, R26.H1_H1 ;  /* 0x3000001aff1a7230 */ /* 0x000fe40000004100 */
[----:B------:R-:W-:Y:S01]  /*0db0*/  FFMA R13, R16, R17, R13 ;  /* 0x00000011100d7223 */ /* 0x000fe2000000000d */
[----:B------:R-:W-:-:S02]  /*0dc0*/  HADD2.F32 R16, -RZ, R25.H0_H0 ;  /* 0x20000019ff107230 */ /* 0x000fc40000004100 */
[----:B------:R-:W-:Y:S02]  /*0dd0*/  HADD2.F32 R17, -RZ, R27.H0_H0 ;  /* 0x2000001bff117230 */ /* 0x000fe40000004100 */
[----:B------:R-:W-:Y:S01]  /*0de0*/  FFMA R13, R24, R26, R13 ;  /* 0x0000001a180d7223 */ /* 0x000fe2000000000d */
[----:B------:R-:W-:Y:S02]  /*0df0*/  HADD2.F32 R18, -RZ, R25.H1_H1 ;  /* 0x30000019ff127230 */ /* 0x000fe40000004100 */
[----:B------:R-:W-:Y:S02]  /*0e00*/  HADD2.F32 R27, -RZ, R27.H1_H1 ;  /* 0x3000001bff1b7230 */ /* 0x000fe40000004100 */
[----:B------:R-:W-:Y:S01]  /*0e10*/  FFMA R13, R16, R17, R13 ;  /* 0x00000011100d7223 */ /* 0x000fe2000000000d */
[----:B------:R-:W-:Y:S02]  /*0e20*/  HADD2.F32 R17, -RZ, R30.H0_H0 ;  /* 0x2000001eff117230 */ /* 0x000fe40000004100 */
[----:B0-----:R-:W-:-:S02]  /*0e30*/  HADD2.F32 R16, -RZ, R28.H0_H0 ;  /* 0x2000001cff107230 */ /* 0x001fc40000004100 */
[----:B------:R-:W-:Y:S01]  /*0e40*/  FFMA R13, R18, R27, R13 ;  /* 0x0000001b120d7223 */ /* 0x000fe2000000000d */
[----:B------:R-:W-:Y:S02]  /*0e50*/  HADD2.F32 R28, -RZ, R28.H1_H1 ;  /* 0x3000001cff1c7230 */ /* 0x000fe40000004100 */
[----:B------:R-:W-:Y:S02]  /*0e60*/  HADD2.F32 R30, -RZ, R30.H1_H1 ;  /* 0x3000001eff1e7230 */ /* 0x000fe40000004100 */
[----:B------:R-:W-:Y:S01]  /*0e70*/  FFMA R13, R16, R17, R13 ;  /* 0x00000011100d7223 */ /* 0x000fe2000000000d */
[----:B------:R-:W-:Y:S02]  /*0e80*/  HADD2.F32 R16, -RZ, R29.H0_H0 ;  /* 0x2000001dff107230 */ /* 0x000fe40000004100 */
[----:B------:R-:W-:Y:S02]  /*0e90*/  HADD2.F32 R17, -RZ, R31.H0_H0 ;  /* 0x2000001fff117230 */ /* 0x000fe40000004100 */
[----:B------:R-:W-:Y:S01]  /*0ea0*/  FFMA R13, R28, R30, R13 ;  /* 0x0000001e1c0d7223 */ /* 0x000fe2000000000d */
[----:B------:R-:W-:-:S02]  /*0eb0*/  HADD2.F32 R18, -RZ, R29.H1_H1 ;  /* 0x3000001dff127230 */ /* 0x000fc40000004100 */
[----:B------:R-:W-:Y:S02]  /*0ec0*/  HADD2.F32 R31, -RZ, R31.H1_H1 ;  /* 0x3000001fff1f7230 */ /* 0x000fe40000004100 */
[----:B------:R-:W-:-:S04]  /*0ed0*/  FFMA R13, R16, R17, R13 ;  /* 0x00000011100d7223 */ /* 0x000fc8000000000d */
[----:B------:R-:W-:Y:S01]  /*0ee0*/  FFMA R13, R18, R31, R13 ;  /* 0x0000001f120d7223 */ /* 0x000fe2000000000d */
[----:B------:R-:W-:Y:S06]  /*0ef0*/  BRA.U UP0, `(.L_x_149) ;  /* 0xfffffffd00047547 */ /* 0x000fec000b83ffff */
[----:B------:R-:W0:Y:S01]  /*0f00*/  LDCU UR6, c[0x0][0x3d0] ;  /* 0x00007a00ff0677ac */ /* 0x000e220008000800 */
[----:B------:R-:W-:Y:S01]  /*0f10*/  IMAD.MOV.U32 R16, RZ, RZ, 0x3bbb989d ;  /* 0x3bbb989dff107424 */ /* 0x000fe200078e00ff */
[----:B-----5:R-:W1:Y:S01]  /*0f20*/  MUFU.RCP R20, R11 ;  /* 0x0000000b00147308 */ /* 0x020e620000001000 */
[----:B------:R-:W-:Y:S01]  /*0f30*/  IMAD.MOV.U32 R17, RZ, RZ, 0x437c0000 ;  /* 0x437c0000ff117424 */ /* 0x000fe200078e00ff */
[----:B------:R-:W-:Y:S01]  /*0f40*/  BSSY.RECONVERGENT B0, `(.L_x_150) ;  /* 0x0000013000007945 */ /* 0x000fe20003800200 */
[----:B0-----:R-:W-:-:S04]  /*0f50*/  FFMA R13, R13, UR6, -R10 ;  /* 0x000000060d0d7c23 */ /* 0x001fc8000800080a */
[----:B------:R-:W-:-:S04]  /*0f60*/  FFMA.SAT R16, R13, R16, 0.5 ;  /* 0x3f0000000d107423 */ /* 0x000fc80000002010 */
[----:B------:R-:W-:Y:S01]  /*0f70*/  FFMA.RM R16, R16, R17, 12582913 ;  /* 0x4b40000110107423 */ /* 0x000fe20000004011 */
[----:B-1----:R-:W-:-:S03]  /*0f80*/  FFMA R17, -R11, R20, 1 ;  /* 0x3f8000000b117423 */ /* 0x002fc60000000114 */
[C---:B------:R-:W-:Y:S01]  /*0f90*/  FADD R18, R16.reuse, -12583039 ;  /* 0xcb40007f10127421 */ /* 0x040fe20000000000 */
[----:B------:R-:W-:Y:S02]  /*0fa0*/  IMAD.SHL.U32 R16, R16, 0x800000, RZ ;  /* 0x0080000010107824 */ /* 0x000fe400078e00ff */
[----:B------:R-:W-:Y:S01]  /*0fb0*/  FFMA R17, R20, R17, R20 ;  /* 0x0000001114117223 */ /* 0x000fe20000000014 */
        /* <DEDUP_REMOVED lines=10> */
[----:B------:R-:W-:Y:S05]  /*1060*/  CALL.REL.NOINC `($__internal_3_$__cuda_sm3x_div_rn_noftz_f32_slowpath) ;  /* 0x0000004400007944 */ /* 0x000fea0003c00000 */
.L_x_151:
[----:B------:R-:W-:Y:S05]  /*1070*/  BSYNC.RECONVERGENT B0 ;  /* 0x0000000000007941 */ /* 0x000fea0003800200 */
.L_x_150:
[----:B------:R-:W0:Y:S01]  /*1080*/  S2UR UR13, SR_CgaCtaId ;  /* 0x00000000000d79c3 */ /* 0x000e220000008800 */
[----:B------:R-:W-:Y:S01]  /*1090*/  UMOV UR12, 0x400 ;  /* 0x00000400000c7882 */ /* 0x000fe20000000000 */
[----:B------:R-:W-:Y:S01]  /*10a0*/  IMAD.MOV.U32 R29, RZ, RZ, RZ ;  /* 0x000000ffff1d7224 */ /* 0x000fe200078e00ff */
[----:B------:R-:W-:Y:S02]  /*10b0*/  UIADD3 UR6, UPT, UPT, UR12, 0x200, URZ ;  /* 0x000002000c067890 */ /* 0x000fe4000fffe0ff */
[----:B------:R-:W-:Y:S02]  /*10c0*/  UIADD3 UR7, UPT, UPT, UR12, 0x600, URZ ;  /* 0x000006000c077890 */ /* 0x000fe4000fffe0ff */
[----:B0-----:R-:W-:Y:S02]  /*10d0*/  ULEA UR8, UR13, UR6, 0x18 ;  /* 0x000000060d087291 */ /* 0x001fe4000f8ec0ff */
[----:B------:R-:W-:Y:S01]  /*10e0*/  ULEA UR9, UR13, UR7, 0x18 ;  /* 0x000000070d097291 */ /* 0x000fe2000f8ec0ff */
[----:B------:R-:W-:-:S11]  /*10f0*/  UMOV UR6, URZ ;  /* 0x000000ff00067c82 */ /* 0x000fd60008000000 */
.L_x_152:
[----:B------:R-:W-:Y:S02]  /*1100*/  ULEA UR7, UR5, UR6, 0x6 ;  /* 0x0000000605077291 */ /* 0x000fe4000f8e30ff */
[----:B------:R-:W-:Y:S01]  /*1110*/  LEA R16, R3, UR6, 0x6 ;  /* 0x0000000603107c11 */ /* 0x000fe2000f8e30ff */
[----:B------:R-:W-:Y:S02]  /*1120*/  UIADD3 UR6, UPT, UPT, UR6, 0x10, URZ ;  /* 0x0000001006067890 */ /* 0x000fe4000fffe0ff */
[----:B------:R-:W-:Y:S01]  /*1130*/  ULEA UR7, UR7, UR9, 0x1 ;  /* 0x0000000907077291 */ /* 0x000fe2000f8e08ff */
[----:B------:R-:W-:Y:S01]  /*1140*/  LEA R36, R16, UR8, 0x1 ;  /* 0x0000000810247c11 */ /* 0x000fe2000f8e08ff */
[----:B------:R-:W-:-:S04]  /*1150*/  UISETP.NE.AND UP0, UPT, UR6, 0x40, UPT ;  /* 0x000000400600788c */ /* 0x000fc8000bf05270 */
[----:B------:R-:W0:Y:S04]  /*1160*/  LDS.64 R16, [R36] ;  /* 0x0000000024107984 */ /* 0x000e280000000a00 */
[----:B------:R-:W1:Y:S04]  /*1170*/  LDS.64 R18, [UR7] ;  /* 0x00000007ff127984 */ /* 0x000e680008000a00 */
[----:B------:R-:W2:Y:S04]  /*1180*/  LDS.64 R20, [R36+0x8] ;  /* 0x0000080024147984 */ /* 0x000ea80000000a00 */
[----:B------:R-:W3:Y:S04]  /*1190*/  LDS.64 R22, [UR7+0x8] ;  /* 0x00000807ff167984 */ /* 0x000ee80008000a00 */
[----:B------:R-:W4:Y:S04]  /*11a0*/  LDS.64 R24, [R36+0x10] ;  /* 0x0000100024187984 */ /* 0x000f280000000a00 */
[----:B------:R-:W5:Y:S01]  /*11b0*/  LDS.64 R26, [UR7+0x10] ;  /* 0x00001007ff1a7984 */ /* 0x000f620008000a00 */
[----:B0-----:R-:W-:-:S02]  /*11c0*/  HADD2.F32 R28, -RZ, R16.H0_H0 ;  /* 0x20000010ff1c7230 */ /* 0x001fc40000004100 */
[----:B------:R-:W-:Y:S02]  /*11d0*/  HADD2.F32 R16, -RZ, R16.H1_H1 ;  /* 0x30000010ff107230 */ /* 0x000fe40000004100 */
[--C-:B-1----:R-:W-:Y:S02]  /*11e0*/  HADD2.F32 R30, -RZ, R18.reuse.H0_H0 ;  /* 0x20000012ff1e7230 */ /* 0x102fe40000004100 */
[----:B------:R-:W-:Y:S02]  /*11f0*/  HADD2.F32 R18, -RZ, R18.H1_H1 ;  /* 0x30000012ff127230 */ /* 0x000fe40000004100 */
[----:B------:R-:W-:Y:S02]  /*1200*/  HADD2.F32 R39, -RZ, R17.H0_H0 ;  /* 0x20000011ff277230 */ /* 0x000fe40000004100 */
[----:B------:R-:W-:Y:S01]  /*1210*/  FFMA R37, R28, R30, R29 ;  /* 0x0000001e1c257223 */ /* 0x000fe2000000001d */
[----:B------:R-:W-:Y:S01]  /*1220*/  HADD2.F32 R38, -RZ, R19.H0_H0 ;  /* 0x20000013ff267230 */ /* 0x000fe20000004100 */
[----:B------:R-:W0:Y:S01]  /*1230*/  LDS.64 R28, [R36+0x18] ;  /* 0x00001800241c7984 */ /* 0x000e220000000a00 */
[----:B------:R-:W-:-:S02]  /*1240*/  HADD2.F32 R17, -RZ, R17.H1_H1 ;  /* 0x30000011ff117230 */ /* 0x000fc40000004100 */
[----:B------:R-:W-:Y:S01]  /*1250*/  FFMA R16, R16, R18, R37 ;  /* 0x0000001210107223 */ /* 0x000fe20000000025 */
[----:B------:R-:W-:Y:S01]  /*1260*/  HADD2.F32 R19, -RZ, R19.H1_H1 ;  /* 0x30000013ff137230 */ /* 0x000fe20000004100 */
[----:B------:R-:W1:Y:S01]  /*1270*/  LDS.64 R30, [UR7+0x18] ;  /* 0x00001807ff1e7984 */ /* 0x000e620008000a00 */
[----:B--2---:R-:W-:Y:S02]  /*1280*/  HADD2.F32 R37, -RZ, R20.H0_H0 ;  /* 0x20000014ff257230 */ /* 0x004fe40000004100 */
[----:B------:R-:W-:Y:S01]  /*1290*/  FFMA R16, R39, R38, R16 ;  /* 0x0000002627107223 */ /* 0x000fe20000000010 */
[--C-:B---3--:R-:W-:Y:S02]  /*12a0*/  HADD2.F32 R18, -RZ, R22.reuse.H0_H0 ;  /* 0x20000016ff127230 */ /* 0x108fe40000004100 */
        /* <DEDUP_REMOVED lines=8> */
[----:B------:R-:W-:Y:S02]  /*1330*/  HADD2.F32 R23, -RZ, R23.H1_H1 ;  /* 0x30000017ff177230 */ /* 0x000fe40000004100 */
[----:B----4-:R-:W-:-:S02]  /*1340*/  HADD2.F32 R17, -RZ, R24.H0_H0 ;  /* 0x20000018ff117230 */ /* 0x010fc40000004100 */
[----:B------:R-:W-:Y:S01]  /*1350*/  FFMA R16, R19, R18, R16 ;  /* 0x0000001213107223 */ /* 0x000fe20000000010 */
[----:B-----5:R-:W-:Y:S02]  /*1360*/  HADD2.F32 R18, -RZ, R26.H0_H0 ;  /* 0x2000001aff127230 */ /* 0x020fe40000004100 */
        /* <DEDUP_REMOVED lines=9> */
[----:B------:R-:W-:Y:S01]  /*1400*/  FFMA R16, R17, R18, R16 ;  /* 0x0000001211107223 */ /* 0x000fe20000000010 */
[----:B0-----:R-:W-:-:S03]  /*1410*/  HADD2.F32 R17, -RZ, R28.H0_H0 ;  /* 0x2000001cff117230 */ /* 0x001fc60000004100 */
[----:B------:R-:W-:Y:S01]  /*1420*/  FFMA R16, R25, R27, R16 ;  /* 0x0000001b19107223 */ /* 0x000fe20000000010 */
[----:B------:R-:W-:Y:S02]  /*1430*/  HADD2.F32 R19, -RZ, R28.H1_H1 ;  /* 0x3000001cff137230 */ /* 0x000fe40000004100 */
[--C-:B-1----:R-:W-:Y:S02]  /*1440*/  HADD2.F32 R18, -RZ, R30.reuse.H0_H0 ;  /* 0x2000001eff127230 */ /* 0x102fe40000004100 */
        /* <DEDUP_REMOVED lines=9> */
[----:B------:R-:W-:Y:S06]  /*14e0*/  BRA.U UP0, `(.L_x_152) ;  /* 0xfffffffd00047547 */ /* 0x000fec000b83ffff */
[----:B------:R-:W-:Y:S04]  /*14f0*/  BSSY.RECONVERGENT B0, `(.L_x_153) ;  /* 0x00003ee000007945 */ /* 0x000fe80003800200 */
[----:B------:R-:W-:Y:S05]  /*1500*/  @P1 BRA `(.L_x_154) ;  /* 0x0000003c00b01947 */ /* 0x000fea0003800000 */
[----:B------:R-:W0:Y:S01]  /*1510*/  LDCU UR7, c[0x0][0x3d0] ;  /* 0x00007a00ff0777ac */ /* 0x000e220008000800 */
[----:B------:R-:W-:Y:S01]  /*1520*/  ISETP.GE.U32.AND P0, PT, R2, 0x1c, PT ;  /* 0x0000001c0200780c */ /* 0x000fe20003f06070 */
[----:B------:R-:W-:Y:S01]  /*1530*/  FADD R16, -R12, R29 ;  /* 0x0000001d0c107221 */ /* 0x000fe20000000100 */
[----:B------:R-:W-:Y:S01]  /*1540*/  BSSY.RECONVERGENT B1, `(.L_x_155) ;  /* 0x00001f1000017945 */ /* 0x000fe20003800200 */
[----:B------:R-:W-:Y:S01]  /*1550*/  UIADD3 UR6, UPT, UPT, UR5, UR4, URZ ;  /* 0x0000000405067290 */ /* 0x000fe2000fffe0ff */
[----:B------:R-:W-:Y:S02]  /*1560*/  IMAD.MOV.U32 R37, RZ, RZ, R0 ;  /* 0x000000ffff257224 */ /* 0x000fe400078e0000 */
[----:B------:R-:W-:-:S03]  /*1570*/  FMUL R16, R16, R13 ;  /* 0x0000000d10107220 */ /* 0x000fc60000400000 */
[----:B------:R-:W-:-:S04]  /*1580*/  IMAD.U32 R31, RZ, RZ, UR6 ;  /* 0x00000006ff1f7e24 */ /* 0x000fc8000f8e00ff */
[----:B------:R-:W-:Y:S02]  /*1590*/  IMAD.SHL.U32 R31, R31, 0x40, RZ ;  /* 0x000000401f1f7824 */ /* 0x000fe400078e00ff */
[----:B0-----:R-:W-:Y:S01]  /*15a0*/  FMUL R36, R16, UR7 ;  /* 0x0000000710247c20 */ /* 0x001fe20008400000 */
[----:B------:R-:W-:Y:S06]  /*15b0*/  @!P0 BRA `(.L_x_156) ;  /* 0x0000001c00a48947 */ /* 0x000fec0003800000 */
[----:B------:R-:W-:Y:S01]  /*15c0*/  UIADD3 UR6, UPT, UPT, UR12, 0x400, URZ ;  /* 0x000004000c067890 */ /* 0x000fe2000fffe0ff */
[----:B------:R-:W-:Y:S02]  /*15d0*/  IMAD.U32 R16, RZ, RZ, UR13 ;  /* 0x0000000dff107e24 */ /* 0x000fe4000f8e00ff */
[----:B------:R-:W-:Y:S02]  /*15e0*/  IMAD.U32 R28, RZ, RZ, UR13 ;  /* 0x0000000dff1c7e24 */ /* 0x000fe4000f8e00ff */
[----:B------:R-:W-:Y:S02]  /*15f0*/  IMAD.MOV.U32 R30, RZ, RZ, RZ ;  /* 0x000000ffff1e7224 */ /* 0x000fe400078e00ff */
[----:B------:R-:W-:Y:S01]  /*1600*/  IMAD.U32 R29, RZ, RZ, UR6 ;  /* 0x00000006ff1d7e24 */ /* 0x000fe2000f8e00ff */
[----:B------:R-:W-:Y:S01]  /*1610*/  LEA R28, R28, UR12, 0x18 ;  /* 0x0000000c1c1c7c11 */ /* 0x000fe2000f8ec0ff */
[----:B------:R-:W-:-:S03]  /*1620*/  IMAD.MOV.U32 R37, RZ, RZ, R0 ;  /* 0x000000ffff257224 */ /* 0x000fc600078e0000 */
[----:B------:R-:W-:-:S07]  /*1630*/  LEA R29, R16, R29, 0x18 ;  /* 0x0000001d101d7211 */ /* 0x000fce00078ec0ff */
.L_x_205:
[----:B------:R-:W-:Y:S01]  /*1640*/  IMAD.U32 R24, RZ, RZ, UR5 ;  /* 0x00000005ff187e24 */ /* 0x000fe2000f8e00ff */
[----:B------:R-:W0:Y:S01]  /*1650*/  LDC.64 R18, c[0x0][0x3b0] ;  /* 0x0000ec00ff127b82 */ /* 0x000e220000000a00 */
[--C-:B------:R-:W-:Y:S01]  /*1660*/  IMAD.IADD R17, R4, 0x1, R37.reuse ;  /* 0x0000000104117824 */ /* 0x100fe200078e0225 */
[----:B------:R-:W-:Y:S01]  /*1670*/  BSSY.RECONVERGENT B2, `(.L_x_157) ;  /* 0x0000015000027945 */ /* 0x000fe20003800200 */
[----:B------:R-:W-:Y:S02]  /*1680*/  IMAD R24, R24, 0x40, R37 ;  /* 0x0000004018187824 */ /* 0x000fe400078e0225 */
[----:B------:R-:W-:Y:S02]  /*1690*/  IMAD.MOV.U32 R26, RZ, RZ, 0x3254 ;  /* 0x00003254ff1a7424 */ /* 0x000fe400078e00ff */
[----:B------:R-:W-:-:S05]  /*16a0*/  IMAD R27, R24, 0x2, R29 ;  /* 0x00000002181b7824 */ /* 0x000fca00078e021d */
[----:B------:R-:W1:Y:S01]  /*16b0*/  LDS.U16 R20, [R27] ;  /* 0x000000001b147984 */ /* 0x000e620000000400 */
[----:B0-----:R-:W-:-:S04]  /*16c0*/  IMAD.WIDE R18, R17, 0x2, R18 ;  /* 0x0000000211127825 */ /* 0x001fc800078e0212 */
[----:B------:R-:W-:Y:S01]  /*16d0*/  IMAD.MOV.U32 R17, RZ, RZ, R19 ;  /* 0x000000ffff117224 */ /* 0x000fe200078e0013 */
[C---:B------:R-:W-:Y:S02]  /*16e0*/  LOP3.LUT R16, R18.reuse, 0xfffffffd, RZ, 0xc0, !PT ;  /* 0xfffffffd12107812 */ /* 0x040fe400078ec0ff */
[----:B------:R-:W-:-:S03]  /*16f0*/  LOP3.LUT R22, R18, 0x2, RZ, 0xc0, !PT ;  /* 0x0000000212167812 */ /* 0x000fc600078ec0ff */
[----:B------:R0:W5:Y:S01]  /*1700*/  LD.E R23, desc[UR10][R16.64] ;  /* 0x0000000a10177980 */ /* 0x000162000c101900 */
[----:B------:R-:W-:-:S04]  /*1710*/  ISETP.EQ.U32.AND P0, PT, R22, RZ, PT ;  /* 0x000000ff1600720c */ /* 0x000fc80003f02070 */
[----:B------:R-:W-:Y:S01]  /*1720*/  SEL R25, R26, 0x7610, P0 ;  /* 0x000076101a197807 */ /* 0x000fe20000000000 */
[----:B-1----:R-:W-:-:S05]  /*1730*/  HADD2.F32 R21, -RZ, R20.H0_H0 ;  /* 0x20000014ff157230 */ /* 0x002fca0000004100 */
[----:B------:R-:W-:-:S05]  /*1740*/  FMUL R21, R36, R21 ;  /* 0x0000001524157220 */ /* 0x000fca0000400000 */
[----:B0-----:R-:W-:-:S07]  /*1750*/  F2FP.F16.F32.PACK_AB R22, RZ, R21 ;  /* 0x00000015ff16723e */ /* 0x001fce00000000ff */
.L_x_158:
[----:B-----5:R-:W-:-:S05]  /*1760*/  HADD2 R20, R23, R22.H0_H0 ;  /* 0x2000001617147230 */ /* 0x020fca0000000000 */
[----:B------:R-:W-:-:S05]  /*1770*/  PRMT R21, R23, R25, R20 ;  /* 0x0000001917157216 */ /* 0x000fca0000000014 */
[----:B------:R-:W2:Y:S02]  /*1780*/  ATOM.E.CAS.STRONG.GPU PT, R20, [R16], R23, R21 ;  /* 0x000000171014738b */ /* 0x000ea400001ee115 */
[----:B--2---:R-:W-:Y:S01]  /*1790*/  ISETP.NE.U32.AND P0, PT, R20, R23, PT ;  /* 0x000000171400720c */ /* 0x004fe20003f05070 */
[----:B------:R-:W-:-:S12]  /*17a0*/  IMAD.MOV.U32 R23, RZ, RZ, R20 ;  /* 0x000000ffff177224 */ /* 0x000fd800078e0014 */
[----:B------:R-:W-:Y:S05]  /*17b0*/  @P0 BRA `(.L_x_158) ;  /* 0xfffffffc00e80947 */ /* 0x000fea000383ffff */
[----:B------:R-:W-:Y:S05]  /*17c0*/  BSYNC.RECONVERGENT B2 ;  /* 0x0000000000027941 */ /* 0x000fea0003800200 */
.L_x_157:
[----:B------:R-:W-:Y:S01]  /*17d0*/  IMAD R39, R3, 0x40, R37 ;  /* 0x0000004003277824 */ /* 0x000fe200078e0225 */
[----:B------:R-:W0:Y:S01]  /*17e0*/  LDC.64 R22, c[0x0][0x3b8] ;  /* 0x0000ee00ff167b82 */ /* 0x000e220000000a00 */
[----:B------:R-:W-:Y:S01]  /*17f0*/  MOV R41, UR4 ;  /* 0x0000000400297c02 */ /* 0x000fe20008000f00 */
[----:B------:R-:W-:Y:S01]  /*1800*/  BSSY.RECONVERGENT B2, `(.L_x_159) ;  /* 0x0000014000027945 */ /* 0x000fe20003800200 */
[----:B------:R-:W-:-:S03]  /*1810*/  IMAD R19, R39, 0x2, R28 ;  /* 0x0000000227137824 */ /* 0x000fc600078e021c */
[----:B------:R-:W-:Y:S02]  /*1820*/  IMAD R41, R41, 0x40, R24 ;  /* 0x0000004029297824 */ /* 0x000fe400078e0218 */
[----:B------:R-:W1:Y:S02]  /*1830*/  LDS.U16 R18, [R19] ;  /* 0x0000000013127984 */ /* 0x000e640000000400 */
[----:B0-----:R-:W-:-:S04]  /*1840*/  IMAD.WIDE.U32 R20, R41, 0x2, R22 ;  /* 0x0000000229147825 */ /* 0x001fc800078e0016 */
        /* <DEDUP_REMOVED lines=9> */
.L_x_160:
[----:B-----5:R-:W-:-:S05]  /*18e0*/  HADD2 R18, R25, R24.H0_H0 ;  /* 0x2000001819127230 */ /* 0x020fca0000000000 */
[----:B------:R-:W-:-:S05]  /*18f0*/  PRMT R43, R25, R38, R18 ;  /* 0x00000026192b7216 */ /* 0x000fca0000000012 */
[----:B------:R-:W2:Y:S02]  /*1900*/  ATOM.E.CAS.STRONG.GPU PT, R18, [R16], R25, R43 ;  /* 0x000000191012738b */ /* 0x000ea400001ee12b */
[----:B--2---:R-:W-:Y:S01]  /*1910*/  ISETP.NE.U32.AND P0, PT, R18, R25, PT ;  /* 0x000000191200720c */ /* 0x004fe20003f05070 */
[----:B------:R-:W-:-:S12]  /*1920*/  IMAD.MOV.U32 R25, RZ, RZ, R18 ;  /* 0x000000ffff197224 */ /* 0x000fd800078e0012 */
[----:B------:R-:W-:Y:S05]  /*1930*/  @P0 BRA `(.L_x_160) ;  /* 0xfffffffc00e80947 */ /* 0x000fea000383ffff */
[----:B------:R-:W-:Y:S05]  /*1940*/  BSYNC.RECONVERGENT B2 ;  /* 0x0000000000027941 */ /* 0x000fea0003800200 */
.L_x_159:
[----:B------:R-:W-:Y:S01]  /*1950*/  LEA R18, R39, UR8, 0x1 ;  /* 0x0000000827127c11 */ /* 0x000fe2000f8e08ff */
[----:B------:R-:W0:Y:S01]  /*1960*/  LDC.64 R24, c[0x0][0x3c0] ;  /* 0x0000f000ff187b82 */ /* 0x000e220000000a00 */
[----:B------:R-:W-:Y:S03]  /*1970*/  BSSY.RECONVERGENT B2, `(.L_x_161) ;  /* 0x0000012000027945 */ /* 0x000fe60003800200 */
[----:B------:R-:W1:Y:S01]  /*1980*/  LDS.U16 R38, [R18] ;  /* 0x0000000012267984 */ /* 0x000e620000000400 */
        /* <DEDUP_REMOVED lines=10> */
.L_x_162:
[----:B-----5:R-:W-:-:S05]  /*1a30*/  HADD2 R38, R39, R40.H0_H0 ;  /* 0x2000002827267230 */ /* 0x020fca0000000000 */
[----:B------:R-:W-:-:S05]  /*1a40*/  PRMT R41, R39, R42, R38 ;  /* 0x0000002a27297216 */ /* 0x000fca0000000026 */
[----:B------:R-:W2:Y:S02]  /*1a50*/  ATOM.E.CAS.STRONG.GPU PT, R38, [R16], R39, R41 ;  /* 0x000000271026738b */ /* 0x000ea400001ee129 */
[----:B--2---:R-:W-:Y:S01]  /*1a60*/  ISETP.NE.U32.AND P0, PT, R38, R39, PT ;  /* 0x000000272600720c */ /* 0x004fe20003f05070 */
[----:B------:R-:W-:-:S12]  /*1a70*/  IMAD.MOV.U32 R39, RZ, RZ, R38 ;  /* 0x000000ffff277224 */ /* 0x000fd800078e0026 */
[----:B------:R-:W-:Y:S05]  /*1a80*/  @P0 BRA `(.L_x_162) ;  /* 0xfffffffc00e80947 */ /* 0x000fea000383ffff */
[----:B------:R-:W-:Y:S05]  /*1a90*/  BSYNC.RECONVERGENT B2 ;  /* 0x0000000000027941 */ /* 0x000fea0003800200 */
.L_x_161:
[----:B------:R-:W0:Y:S01]  /*1aa0*/  LDCU.64 UR6, c[0x0][0x3b0] ;  /* 0x00007600ff0677ac */ /* 0x000e220008000a00 */
[----:B------:R-:W1:Y:S01]  /*1ab0*/  LDS.U16 R38, [R27+0x8] ;  /* 0x000008001b267984 */ /* 0x000e620000000400 */
[C---:B------:R-:W-:Y:S01]  /*1ac0*/  IADD3 R16, P0, PT, R4.reuse, R37, RZ ;  /* 0x0000002504107210 */ /* 0x040fe20007f1e0ff */
[----:B------:R-:W-:Y:S03]  /*1ad0*/  BSSY.RECONVERGENT B2, `(.L_x_163) ;  /* 0x0000014000027945 */ /* 0x000fe60003800200 */
[----:B------:R-:W-:Y:S02]  /*1ae0*/  LEA.HI.X.SX32 R21, R4, RZ, 0x1, P0 ;  /* 0x000000ff04157211 */ /* 0x000fe400000f0eff */
[----:B0-----:R-:W-:-:S04]  /*1af0*/  LEA R17, P0, R16, UR6, 0x1 ;  /* 0x0000000610117c11 */ /* 0x001fc8000f8008ff */
[----:B------:R-:W-:Y:S02]  /*1b00*/  LEA.HI.X R16, R16, UR7, R21, 0x1, P0 ;  /* 0x0000000710107c11 */ /* 0x000fe400080f0c15 */
[----:B------:R-:W-:-:S04]  /*1b10*/  IADD3 R39, P0, PT, R17, 0x8, RZ ;  /* 0x0000000811277810 */ /* 0x000fc80007f1e0ff */
[----:B------:R-:W-:Y:S01]  /*1b20*/  LOP3.LUT R20, R39, 0xfffffffd, RZ, 0xc0, !PT ;  /* 0xfffffffd27147812 */ /* 0x000fe200078ec0ff */
[----:B------:R-:W-:-:S05]  /*1b30*/  IMAD.X R21, RZ, RZ, R16, P0 ;  /* 0x000000ffff157224 */ /* 0x000fca00000e0610 */
[----:B------:R0:W5:Y:S01]  /*1b40*/  LD.E R41, desc[UR10][R20.64] ;  /* 0x0000000a14297980 */ /* 0x000162000c101900 */
[----:B-1----:R-:W-:Y:S01]  /*1b50*/  HADD2.F32 R43, -RZ, R38.H0_H0 ;  /* 0x20000026ff2b7230 */ /* 0x002fe20000004100 */
[----:B------:R-:W-:-:S04]  /*1b60*/  LOP3.LUT R38, R39, 0x2, RZ, 0xc0, !PT ;  /* 0x0000000227267812 */ /* 0x000fc800078ec0ff */
[----:B------:R-:W-:Y:S01]  /*1b70*/  FMUL R43, R36, R43 ;  /* 0x0000002b242b7220 */ /* 0x000fe20000400000 */
[----:B------:R-:W-:-:S04]  /*1b80*/  ISETP.EQ.U32.AND P0, PT, R38, RZ, PT ;  /* 0x000000ff2600720c */ /* 0x000fc80003f02070 */
[----:B------:R-:W-:Y:S02]  /*1b90*/  F2FP.F16.F32.PACK_AB R43, RZ, R43 ;  /* 0x0000002bff2b723e */ /* 0x000fe400000000ff */
[----:B0-----:R-:W-:-:S07]  /*1ba0*/  SEL R40, R26, 0x7610, P0 ;  /* 0x000076101a287807 */ /* 0x001fce0000000000 */
.L_x_164:
[----:B-----5:R-:W-:-:S05]  /*1bb0*/  HADD2 R38, R41, R43.H0_H0 ;  /* 0x2000002b29267230 */ /* 0x020fca0000000000 */
[----:B------:R-:W-:-:S06]  /*1bc0*/  PRMT R38, R41, R40, R38 ;  /* 0x0000002829267216 */ /* 0x000fcc0000000026 */
[----:B------:R-:W2:Y:S02]  /*1bd0*/  ATOM.E.CAS.STRONG.GPU PT, R38, [R20], R41, R38 ;  /* 0x000000291426738b */ /* 0x000ea400001ee126 */
[----:B--2---:R-:W-:Y:S01]  /*1be0*/  ISETP.NE.U32.AND P0, PT, R38, R41, PT ;  /* 0x000000292600720c */ /* 0x004fe20003f05070 */
[----:B------:R-:W-:-:S12]  /*1bf0*/  IMAD.MOV.U32 R41, RZ, RZ, R38 ;  /* 0x000000ffff297224 */ /* 0x000fd800078e0026 */
[----:B------:R-:W-:Y:S05]  /*1c00*/  @P0 BRA `(.L_x_164) ;  /* 0xfffffffc00e80947 */ /* 0x000fea000383ffff */
[----:B------:R-:W-:Y:S05]  /*1c10*/  BSYNC.RECONVERGENT B2 ;  /* 0x0000000000027941 */ /* 0x000fea0003800200 */
.L_x_163:
[----:B------:R-:W0:Y:S01]  /*1c20*/  LDS.U16 R38, [R19+0x8] ;  /* 0x0000080013267984 */ /* 0x000e220000000400 */
[----:B------:R-:W-:Y:S01]  /*1c30*/  IMAD.IADD R39, R31, 0x1, R37 ;  /* 0x000000011f277824 */ /* 0x000fe200078e0225 */
        /* <DEDUP_REMOVED lines=12> */
.L_x_166:
[----:B-----5:R-:W-:-:S05]  /*1d00*/  HADD2 R38, R43, R45.H0_H0 ;  /* 0x2000002d2b267230 */ /* 0x020fca0000000000 */
[----:B------:R-:W-:-:S06]  /*1d10*/  PRMT R38, R43, R40, R38 ;  /* 0x000000282b267216 */ /* 0x000fcc0000000026 */
[----:B------:R-:W2:Y:S02]  /*1d20*/  ATOM.E.CAS.STRONG.GPU PT, R38, [R20], R43, R38 ;  /* 0x0000002b1426738b */ /* 0x000ea400001ee126 */
[----:B--2---:R-:W-:Y:S01]  /*1d30*/  ISETP.NE.U32.AND P0, PT, R38, R43, PT ;  /* 0x0000002b2600720c */ /* 0x004fe20003f05070 */
[----:B------:R-:W-:-:S12]  /*1d40*/  IMAD.MOV.U32 R43, RZ, RZ, R38 ;  /* 0x000000ffff2b7224 */ /* 0x000fd800078e0026 */
[----:B------:R-:W-:Y:S05]  /*1d50*/  @P0 BRA `(.L_x_166) ;  /* 0xfffffffc00e80947 */ /* 0x000fea000383ffff */
[----:B------:R-:W-:Y:S05]  /*1d60*/  BSYNC.RECONVERGENT B2 ;  /* 0x0000000000027941 */ /* 0x000fea0003800200 */
.L_x_165:
[----:B------:R-:W0:Y:S01]  /*1d70*/  LDS.U16 R38, [R18+0x8] ;  /* 0x0000080012267984 */ /* 0x000e220000000400 */
[----:B------:R-:W-:Y:S01]  /*1d80*/  IMAD.WIDE.U32 R20, R39, 0x2, R24 ;  /* 0x0000000227147825 */ /* 0x000fe200078e0018 */
[----:B------:R-:W-:Y:S02]  /*1d90*/  BSSY.RECONVERGENT B2, `(.L_x_167) ;  /* 0x0000011000027945 */ /* 0x000fe40003800200 */
        /* <DEDUP_REMOVED lines=10> */
.L_x_168:
[----:B-----5:R-:W-:-:S05]  /*1e40*/  HADD2 R38, R41, R40.H0_H0 ;  /* 0x2000002829267230 */ /* 0x020fca0000000000 */
[----:B------:R-:W-:-:S06]  /*1e50*/  PRMT R38, R41, R42, R38 ;  /* 0x0000002a29267216 */ /* 0x000fcc0000000026 */
[----:B------:R-:W2:Y:S02]  /*1e60*/  ATOM.E.CAS.STRONG.GPU PT, R38, [R24], R41, R38 ;  /* 0x000000291826738b */ /* 0x000ea400001ee126 */
[----:B--2---:R-:W-:Y:S01]  /*1e70*/  ISETP.NE.U32.AND P0, PT, R38, R41, PT ;  /* 0x000000292600720c */ /* 0x004fe20003f05070 */
[----:B------:R-:W-:-:S12]  /*1e80*/  IMAD.MOV.U32 R41, RZ, RZ, R38 ;  /* 0x000000ffff297224 */ /* 0x000fd800078e0026 */
[----:B------:R-:W-:Y:S05]  /*1e90*/  @P0 BRA `(.L_x_168) ;  /* 0xfffffffc00e80947 */ /* 0x000fea000383ffff */
[----:B------:R-:W-:Y:S05]  /*1ea0*/  BSYNC.RECONVERGENT B2 ;  /* 0x0000000000027941 */ /* 0x000fea0003800200 */
.L_x_167:
        /* <DEDUP_REMOVED lines=12> */
.L_x_170:
[----:B-----5:R-:W-:-:S05]  /*1f70*/  HADD2 R38, R41, R43.H0_H0 ;  /* 0x2000002b29267230 */ /* 0x020fca0000000000 */
[----:B------:R-:W-:-:S06]  /*1f80*/  PRMT R38, R41, R40, R38 ;  /* 0x0000002829267216 */ /* 0x000fcc0000000026 */
[----:B------:R-:W2:Y:S02]  /*1f90*/  ATOM.E.CAS.STRONG.GPU PT, R38, [R24], R41, R38 ;  /* 0x000000291826738b */ /* 0x000ea400001ee126 */
[----:B--2---:R-:W-:Y:S01]  /*1fa0*/  ISETP.NE.U32.AND P0, PT, R38, R41, PT ;  /* 0x000000292600720c */ /* 0x004fe20003f05070 */
[----:B------:R-:W-:-:S12]  /*1fb0*/  IMAD.MOV.U32 R41, RZ, RZ, R38 ;  /* 0x000000ffff297224 */ /* 0x000fd800078e0026 */
[----:B------:R-:W-:Y:S05]  /*1fc0*/  @P0 BRA `(.L_x_170) ;  /* 0xfffffffc00e80947 */ /* 0x000fea000383ffff */
[----:B------:R-:W-:Y:S05]  /*1fd0*/  BSYNC.RECONVERGENT B2 ;  /* 0x0000000000027941 */ /* 0x000fea0003800200 */
.L_x_169:
        /* <DEDUP_REMOVED lines=12> */
.L_x_172:
[----:B-----5:R-:W-:-:S05]  /*20a0*/  HADD2 R38, R41, R43.H0_H0 ;  /* 0x2000002b29267230 */ /* 0x020fca0000000000 */
[----:B------:R-:W-:-:S06]  /*20b0*/  PRMT R38, R41, R40, R38 ;  /* 0x0000002829267216 */ /* 0x000fcc0000000026 */
[----:B------:R-:W2:Y:S02]  /*20c0*/  ATOM.E.CAS.STRONG.GPU PT, R38, [R24], R41, R38 ;  /* 0x000000291826738b */ /* 0x000ea400001ee126 */
[----:B--2---:R-:W-:Y:S01]  /*20d0*/  ISETP.NE.U32.AND P0, PT, R38, R41, PT ;  /* 0x000000292600720c */ /* 0x004fe20003f05070 */
[----:B------:R-:W-:-:S12]  /*20e0*/  IMAD.MOV.U32 R41, RZ, RZ, R38 ;  /* 0x000000ffff297224 */ /* 0x000fd800078e0026 */
[----:B------:R-:W-:Y:S05]  /*20f0*/  @P0 BRA `(.L_x_172) ;  /* 0xfffffffc00e80947 */ /* 0x000fea000383ffff */
[----:B------:R-:W-:Y:S05]  /*2100*/  BSYNC.RECONVERGENT B2 ;  /* 0x0000000000027941 */ /* 0x000fea0003800200 */
.L_x_171:
        /* <DEDUP_REMOVED lines=12> */
.L_x_174:
[----:B-----5:R-:W-:-:S05]  /*21d0*/  HADD2 R38, R41, R40.H0_H0 ;  /* 0x2000002829267230 */ /* 0x020fca0000000000 */
[----:B------:R-:W-:-:S06]  /*21e0*/  PRMT R38, R41, R42, R38 ;  /* 0x0000002a29267216 */ /* 0x000fcc0000000026 */
[----:B------:R-:W2:Y:S02]  /*21f0*/  ATOM.E.CAS.STRONG.GPU PT, R38, [R24], R41, R38 ;  /* 0x000000291826738b */ /* 0x000ea400001ee126 */
[----:B--2---:R-:W-:Y:S02]  /*2200*/  ISETP.NE.U32.AND P0, PT, R38, R41, PT ;  /* 0x000000292600720c */ /* 0x004fe40003f05070 */
[----:B------:R-:W-:-:S11]  /*2210*/  MOV R41, R38 ;  /* 0x0000002600297202 */ /* 0x000fd60000000f00 */
[----:B------:R-:W-:Y:S05]  /*2220*/  @P0 BRA `(.L_x_174) ;  /* 0xfffffffc00e80947 */ /* 0x000fea000383ffff */
[----:B------:R-:W-:Y:S05]  /*2230*/  BSYNC.RECONVERGENT B2 ;  /* 0x0000000000027941 */ /* 0x000fea0003800200 */
.L_x_173:
        /* <DEDUP_REMOVED lines=12> */
.L_x_176:
[----:B-----5:R-:W-:-:S05]  /*2300*/  HADD2 R38, R41, R43.H0_H0 ;  /* 0x2000002b29267230 */ /* 0x020fca0000000000 */
[----:B------:R-:W-:-:S06]  /*2310*/  PRMT R38, R41, R40, R38 ;  /* 0x0000002829267216 */ /* 0x000fcc0000000026 */
[----:B------:R-:W2:Y:S02]  /*2320*/  ATOM.E.CAS.STRONG.GPU PT, R38, [R24], R41, R38 ;  /* 0x000000291826738b */ /* 0x000ea400001ee126 */
[----:B--2---:R-:W-:Y:S01]  /*2330*/  ISETP.NE.U32.AND P0, PT, R38, R41, PT ;  /* 0x000000292600720c */ /* 0x004fe20003f05070 */
[----:B------:R-:W-:-:S12]  /*2340*/  IMAD.MOV.U32 R41, RZ, RZ, R38 ;  /* 0x000000ffff297224 */ /* 0x000fd800078e0026 */
[----:B------:R-:W-:Y:S05]  /*2350*/  @P0 BRA `(.L_x_176) ;  /* 0xfffffffc00e80947 */ /* 0x000fea000383ffff */
[----:B------:R-:W-:Y:S05]  /*2360*/  BSYNC.RECONVERGENT B2 ;  /* 0x0000000000027941 */ /* 0x000fea0003800200 */
.L_x_175:
        /* <DEDUP_REMOVED lines=12> */
.L_x_178:
[----:B-----5:R-:W-:-:S05]  /*2430*/  HADD2 R38, R41, R43.H0_H0 ;  /* 0x2000002b29267230 */ /* 0x020fca0000000000 */
[----:B------:R-:W-:-:S06]  /*2440*/  PRMT R38, R41, R40, R38 ;  /* 0x0000002829267216 */ /* 0x000fcc0000000026 */
[----:B------:R-:W2:Y:S02]  /*2450*/  ATOM.E.CAS.STRONG.GPU PT, R38, [R24], R41, R38 ;  /* 0x000000291826738b */ /* 0x000ea400001ee126 */
[----:B--2---:R-:W-:Y:S01]  /*2460*/  ISETP.NE.U32.AND P0, PT, R38, R41, PT ;  /* 0x000000292600720c */ /* 0x004fe20003f05070 */
[----:B------:R-:W-:-:S12]  /*2470*/  IMAD.MOV.U32 R41, RZ, RZ, R38 ;  /* 0x000000ffff297224 */ /* 0x000fd800078e0026 */
[----:B------:R-:W-:Y:S05]  /*2480*/  @P0 BRA `(.L_x_178) ;  /* 0xfffffffc00e80947 */ /* 0x000fea000383ffff */
[----:B------:R-:W-:Y:S05]  /*2490*/  BSYNC.RECONVERGENT B2 ;  /* 0x0000000000027941 */ /* 0x000fea0003800200 */
.L_x_177:
        /* <DEDUP_REMOVED lines=12> */
.L_x_180:
[----:B-----5:R-:W-:-:S05]  /*2560*/  HADD2 R38, R41, R40.H0_H0 ;  /* 0x2000002829267230 */ /* 0x020fca0000000000 */
[----:B------:R-:W-:-:S06]  /*2570*/  PRMT R38, R41, R42, R38 ;  /* 0x0000002a29267216 */ /* 0x000fcc0000000026 */
[----:B------:R-:W2:Y:S02]  /*2580*/  ATOM.E.CAS.STRONG.GPU PT, R38, [R24], R41, R38 ;  /* 0x000000291826738b */ /* 0x000ea400001ee126 */
[----:B--2---:R-:W-:Y:S01]  /*2590*/  ISETP.NE.U32.AND P0, PT, R38, R41, PT ;  /* 0x000000292600720c */ /* 0x004fe20003f05070 */
[----:B------:R-:W-:-:S12]  /*25a0*/  IMAD.MOV.U32 R41, RZ, RZ, R38 ;  /* 0x000000ffff297224 */ /* 0x000fd800078e0026 */
[----:B------:R-:W-:Y:S05]  /*25b0*/  @P0 BRA `(.L_x_180) ;  /* 0xfffffffc00e80947 */ /* 0x000fea000383ffff */
[----:B------:R-:W-:Y:S05]  /*25c0*/  BSYNC.RECONVERGENT B2 ;  /* 0x0000000000027941 */ /* 0x000fea0003800200 */
.L_x_179:
        /* <DEDUP_REMOVED lines=12> */
.L_x_182:
[----:B-----5:R-:W-:-:S05]  /*2690*/  HADD2 R38, R41, R43.H0_H0 ;  /* 0x2000002b29267230 */ /* 0x020fca0000000000 */
[----:B------:R-:W-:-:S06]  /*26a0*/  PRMT R38, R41, R40, R38 ;  /* 0x0000002829267216 */ /* 0x000fcc0000000026 */
[----:B------:R-:W2:Y:S02]  /*26b0*/  ATOM.E.CAS.STRONG.GPU PT, R38, [R24], R41, R38 ;  /* 0x000000291826738b */ /* 0x000ea400001ee126 */
[----:B--2---:R-:W-:Y:S01]  /*26c0*/  ISETP.NE.U32.AND P0, PT, R38, R41, PT ;  /* 0x000000292600720c */ /* 0x004fe20003f05070 */
[----:B------:R-:W-:-:S12]  /*26d0*/  IMAD.MOV.U32 R41, RZ, RZ, R38 ;  /* 0x000000ffff297224 */ /* 0x000fd800078e0026 */
[----:B------:R-:W-:Y:S05]  /*26e0*/  @P0 BRA `(.L_x_182) ;  /* 0xfffffffc00e80947 */ /* 0x000fea000383ffff */
[----:B------:R-:W-:Y:S05]  /*26f0*/  BSYNC.RECONVERGENT B2 ;  /* 0x0000000000027941 */ /* 0x000fea0003800200 */
.L_x_181:
        /* <DEDUP_REMOVED lines=12> */
.L_x_184:
[----:B-----5:R-:W-:-:S05]  /*27c0*/  HADD2 R38, R41, R43.H0_H0 ;  /* 0x2000002b29267230 */ /* 0x020fca0000000000 */
[----:B------:R-:W-:-:S06]  /*27d0*/  PRMT R38, R41, R40, R38 ;  /* 0x0000002829267216 */ /* 0x000fcc0000000026 */
[----:B------:R-:W2:Y:S02]  /*27e0*/  ATOM.E.CAS.STRONG.GPU PT, R38, [R24], R41, R38 ;  /* 0x000000291826738b */ /* 0x000ea400001ee126 */
[----:B--2---:R-:W-:Y:S01]  /*27f0*/  ISETP.NE.U32.AND P0, PT, R38, R41, PT ;  /* 0x000000292600720c */ /* 0x004fe20003f05070 */
[----:B------:R-:W-:-:S12]  /*2800*/  IMAD.MOV.U32 R41, RZ, RZ, R38 ;  /* 0x000000ffff297224 */ /* 0x000fd800078e0026 */
[----:B------:R-:W-:Y:S05]  /*2810*/  @P0 BRA `(.L_x_184) ;  /* 0xfffffffc00e80947 */ /* 0x000fea000383ffff */
[----:B------:R-:W-:Y:S05]  /*2820*/  BSYNC.RECONVERGENT B2 ;  /* 0x0000000000027941 */ /* 0x000fea0003800200 */
.L_x_183:
        /* <DEDUP_REMOVED lines=12> */
.L_x_186:
[----:B-----5:R-:W-:-:S05]  /*28f0*/  HADD2 R38, R41, R40.H0_H0 ;  /* 0x2000002829267230 */ /* 0x020fca0000000000 */
[----:B------:R-:W-:-:S06]  /*2900*/  PRMT R38, R41, R42, R38 ;  /* 0x0000002a29267216 */ /* 0x000fcc0000000026 */
[----:B------:R-:W2:Y:S02]  /*2910*/  ATOM.E.CAS.STRONG.GPU PT, R38, [R24], R41, R38 ;  /* 0x000000291826738b */ /* 0x000ea400001ee126 */
[----:B--2---:R-:W-:Y:S01]  /*2920*/  ISETP.NE.U32.AND P0, PT, R38, R41, PT ;  /* 0x000000292600720c */ /* 0x004fe20003f05070 */
[----:B------:R-:W-:-:S12]  /*2930*/  IMAD.MOV.U32 R41, RZ, RZ, R38 ;  /* 0x000000ffff297224 */ /* 0x000fd800078e0026 */
[----:B------:R-:W-:Y:S05]  /*2940*/  @P0 BRA `(.L_x_186) ;  /* 0xfffffffc00e80947 */ /* 0x000fea000383ffff */
[----:B------:R-:W-:Y:S05]  /*2950*/  BSYNC.RECONVERGENT B2 ;  /* 0x0000000000027941 */ /* 0x000fea0003800200 */
.L_x_185:
        /* <DEDUP_REMOVED lines=12> */
.L_x_188:
[----:B-----5:R-:W-:-:S05]  /*2a20*/  HADD2 R38, R41, R43.H0_H0 ;  /* 0x2000002b29267230 */ /* 0x020fca0000000000 */
[----:B------:R-:W-:-:S06]  /*2a30*/  PRMT R38, R41, R40, R38 ;  /* 0x0000002829267216 */ /* 0x000fcc0000000026 */
[----:B------:R-:W2:Y:S02]  /*2a40*/  ATOM.E.CAS.STRONG.GPU PT, R38, [R24], R41, R38 ;  /* 0x000000291826738b */ /* 0x000ea400001ee126 */
[----:B--2---:R-:W-:Y:S01]  /*2a50*/  ISETP.NE.U32.AND P0, PT, R38, R41, PT ;  /* 0x000000292600720c */ /* 0x004fe20003f05070 */
[----:B------:R-:W-:-:S12]  /*2a60*/  IMAD.MOV.U32 R41, RZ, RZ, R38 ;  /* 0x000000ffff297224 */ /* 0x000fd800078e0026 */
[----:B------:R-:W-:Y:S05]  /*2a70*/  @P0 BRA `(.L_x_188) ;  /* 0xfffffffc00e80947 */ /* 0x000fea000383ffff */
[----:B------:R-:W-:Y:S05]  /*2a80*/  BSYNC.RECONVERGENT B2 ;  /* 0x0000000000027941 */ /* 0x000fea0003800200 */
.L_x_187:
        /* <DEDUP_REMOVED lines=12> */
.L_x_190:
[----:B-----5:R-:W-:-:S05]  /*2b50*/  HADD2 R38, R41, R43.H0_H0 ;  /* 0x2000002b29267230 */ /* 0x020fca0000000000 */
[----:B------:R-:W-:-:S06]  /*2b60*/  PRMT R38, R41, R40, R38 ;  /* 0x0000002829267216 */ /* 0x000fcc0000000026 */
[----:B------:R-:W2:Y:S02]  /*2b70*/  ATOM.E.CAS.STRONG.GPU PT, R38, [R24], R41, R38 ;  /* 0x000000291826738b */ /* 0x000ea400001ee126 */
[----:B--2---:R-:W-:Y:S01]  /*2b80*/  ISETP.NE.U32.AND P0, PT, R38, R41, PT ;  /* 0x000000292600720c */ /* 0x004fe20003f05070 */
[----:B------:R-:W-:-:S12]  /*2b90*/  IMAD.MOV.U32 R41, RZ, RZ, R38 ;  /* 0x000000ffff297224 */ /* 0x000fd800078e0026 */
[----:B------:R-:W-:Y:S05]  /*2ba0*/  @P0 BRA `(.L_x_190) ;  /* 0xfffffffc00e80947 */ /* 0x000fea000383ffff */
[----:B------:R-:W-:Y:S05]  /*2bb0*/  BSYNC.RECONVERGENT B2 ;  /* 0x0000000000027941 */ /* 0x000fea0003800200 */
.L_x_189:
        /* <DEDUP_REMOVED lines=12> */
.L_x_192:
[----:B-----5:R-:W-:-:S05]  /*2c80*/  HADD2 R38, R41, R40.H0_H0 ;  /* 0x2000002829267230 */ /* 0x020fca0000000000 */
[----:B------:R-:W-:-:S06]  /*2c90*/  PRMT R38, R41, R42, R38 ;  /* 0x0000002a29267216 */ /* 0x000fcc0000000026 */
[----:B------:R-:W2:Y:S02]  /*2ca0*/  ATOM.E.CAS.STRONG.GPU PT, R38, [R24], R41, R38 ;  /* 0x000000291826738b */ /* 0x000ea400001ee126 */
[----:B--2---:R-:W-:Y:S01]  /*2cb0*/  ISETP.NE.U32.AND P0, PT, R38, R41, PT ;  /* 0x000000292600720c */ /* 0x004fe20003f05070 */
[----:B------:R-:W-:-:S12]  /*2cc0*/  IMAD.MOV.U32 R41, RZ, RZ, R38 ;  /* 0x000000ffff297224 */ /* 0x000fd800078e0026 */
[----:B------:R-:W-:Y:S05]  /*2cd0*/  @P0 BRA `(.L_x_192) ;  /* 0xfffffffc00e80947 */ /* 0x000fea000383ffff */
[----:B------:R-:W-:Y:S05]  /*2ce0*/  BSYNC.RECONVERGENT B2 ;  /* 0x0000000000027941 */ /* 0x000fea0003800200 */
.L_x_191:
        /* <DEDUP_REMOVED lines=12> */
.L_x_194:
[----:B-----5:R-:W-:-:S05]  /*2db0*/  HADD2 R38, R41, R43.H0_H0 ;  /* 0x2000002b29267230 */ /* 0x020fca0000000000 */
[----:B------:R-:W-:-:S06]  /*2dc0*/  PRMT R38, R41, R40, R38 ;  /* 0x0000002829267216 */ /* 0x000fcc0000000026 */
[----:B------:R-:W2:Y:S02]  /*2dd0*/  ATOM.E.CAS.STRONG.GPU PT, R38, [R24], R41, R38 ;  /* 0x000000291826738b */ /* 0x000ea400001ee126 */
[----:B--2---:R-:W-:Y:S02]  /*2de0*/  ISETP.NE.U32.AND P0, PT, R38, R41, PT ;  /* 0x000000292600720c */ /* 0x004fe40003f05070 */
[----:B------:R-:W-:-:S11]  /*2df0*/  MOV R41, R38 ;  /* 0x0000002600297202 */ /* 0x000fd60000000f00 */
[----:B------:R-:W-:Y:S05]  /*2e00*/  @P0 BRA `(.L_x_194) ;  /* 0xfffffffc00e80947 */ /* 0x000fea000383ffff */
[----:B------:R-:W-:Y:S05]  /*2e10*/  BSYNC.RECONVERGENT B2 ;  /* 0x0000000000027941 */ /* 0x000fea0003800200 */
.L_x_193:
        /* <DEDUP_REMOVED lines=12> */
.L_x_196:
[----:B-----5:R-:W-:-:S05]  /*2ee0*/  HADD2 R38, R41, R43.H0_H0 ;  /* 0x2000002b29267230 */ /* 0x020fca0000000000 */
[----:B------:R-:W-:-:S06]  /*2ef0*/  PRMT R38, R41, R40, R38 ;  /* 0x0000002829267216 */ /* 0x000fcc0000000026 */
[----:B------:R-:W2:Y:S02]  /*2f00*/  ATOM.E.CAS.STRONG.GPU PT, R38, [R24], R41, R38 ;  /* 0x000000291826738b */ /* 0x000ea400001ee126 */
[----:B--2---:R-:W-:Y:S01]  /*2f10*/  ISETP.NE.U32.AND P0, PT, R38, R41, PT ;  /* 0x000000292600720c */ /* 0x004fe20003f05070 */
[----:B------:R-:W-:-:S12]  /*2f20*/  IMAD.MOV.U32 R41, RZ, RZ, R38 ;  /* 0x000000ffff297224 */ /* 0x000fd800078e0026 */
[----:B------:R-:W-:Y:S05]  /*2f30*/  @P0 BRA `(.L_x_196) ;  /* 0xfffffffc00e80947 */ /* 0x000fea000383ffff */
[----:B------:R-:W-:Y:S05]  /*2f40*/  BSYNC.RECONVERGENT B2 ;  /* 0x0000000000027941 */ /* 0x000fea0003800200 */
.L_x_195:
        /* <DEDUP_REMOVED lines=12> */
.L_x_198:
[----:B-----5:R-:W-:-:S05]  /*3010*/  HADD2 R38, R41, R40.H0_H0 ;  /* 0x2000002829267230 */ /* 0x020fca0000000000 */
[----:B------:R-:W-:-:S06]  /*3020*/  PRMT R38, R41, R42, R38 ;  /* 0x0000002a29267216 */ /* 0x000fcc0000000026 */
[----:B------:R-:W2:Y:S02]  /*3030*/  ATOM.E.CAS.STRONG.GPU PT, R38, [R24], R41, R38 ;  /* 0x000000291826738b */ /* 0x000ea400001ee126 */
[----:B--2---:R-:W-:Y:S01]  /*3040*/  ISETP.NE.U32.AND P0, PT, R38, R41, PT ;  /* 0x000000292600720c */ /* 0x004fe20003f05070 */
[----:B------:R-:W-:-:S12]  /*3050*/  IMAD.MOV.U32 R41, RZ, RZ, R38 ;  /* 0x000000ffff297224 */ /* 0x000fd800078e0026 */
[----:B------:R-:W-:Y:S05]  /*3060*/  @P0 BRA `(.L_x_198) ;  /* 0xfffffffc00e80947 */ /* 0x000fea000383ffff */
[----:B------:R-:W-:Y:S05]  /*3070*/  BSYNC.RECONVERGENT B2 ;  /* 0x0000000000027941 */ /* 0x000fea0003800200 */
.L_x_197:
[----:B------:R-:W0:Y:S01]  /*3080*/  LDS.U16 R27, [R27+0x38] ;  /* 0x000038001b1b7984 */ /* 0x000e220000000400 */
[----:B------:R-:W-:Y:S01]  /*3090*/  IADD3 R25, P0, PT, R17, 0x38, RZ ;  /* 0x0000003811197810 */ /* 0x000fe20007f1e0ff */
[----:B------:R-:W-:Y:S03]  /*30a0*/  BSSY.RECONVERGENT B2, `(.L_x_199) ;  /* 0x0000010000027945 */ /* 0x000fe60003800200 */
[C---:B------:R-:W-:Y:S01]  /*30b0*/  LOP3.LUT R24, R25.reuse, 0x2, RZ, 0xc0, !PT ;  /* 0x0000000219187812 */ /* 0x040fe200078ec0ff */
[----:B------:R-:W-:Y:S01]  /*30c0*/  IMAD.X R17, RZ, RZ, R16, P0 ;  /* 0x000000ffff117224 */ /* 0x000fe200000e0610 */
[----:B------:R-:W-:Y:S02]  /*30d0*/  LOP3.LUT R16, R25, 0xfffffffd, RZ, 0xc0, !PT ;  /* 0xfffffffd19107812 */ /* 0x000fe400078ec0ff */
[----:B------:R-:W-:-:S03]  /*30e0*/  ISETP.EQ.U32.AND P0, PT, R24, RZ, PT ;  /* 0x000000ff1800720c */ /* 0x000fc60003f02070 */
[----:B------:R1:W5:Y:S01]  /*30f0*/  LD.E R41, desc[UR10][R16.64] ;  /* 0x0000000a10297980 */ /* 0x000362000c101900 */
[----:B------:R-:W-:Y:S01]  /*3100*/  SEL R38, R26, 0x7610, P0 ;  /* 0x000076101a267807 */ /* 0x000fe20000000000 */
[----:B0-----:R-:W-:-:S05]  /*3110*/  HADD2.F32 R39, -RZ, R27.H0_H0 ;  /* 0x2000001bff277230 */ /* 0x001fca0000004100 */
[----:B------:R-:W-:-:S05]  /*3120*/  FMUL R39, R36, R39 ;  /* 0x0000002724277220 */ /* 0x000fca0000400000 */
[----:B-1----:R-:W-:-:S07]  /*3130*/  F2FP.F16.F32.PACK_AB R39, RZ, R39 ;  /* 0x00000027ff27723e */ /* 0x002fce00000000ff */
.L_x_200:
[----:B-----5:R-:W-:-:S05]  /*3140*/  HADD2 R24, R41, R39.H0_H0 ;  /* 0x2000002729187230 */ /* 0x020fca0000000000 */
[----:B------:R-:W-:-:S06]  /*3150*/  PRMT R24, R41, R38, R24 ;  /* 0x0000002629187216 */ /* 0x000fcc0000000018 */
[----:B------:R-:W2:Y:S02]  /*3160*/  ATOM.E.CAS.STRONG.GPU PT, R24, [R16], R41, R24 ;  /* 0x000000291018738b */ /* 0x000ea400001ee118 */
[----:B--2---:R-:W-:Y:S01]  /*3170*/  ISETP.NE.U32.AND P0, PT, R24, R41, PT ;  /* 0x000000291800720c */ /* 0x004fe20003f05070 */
[----:B------:R-:W-:-:S12]  /*3180*/  IMAD.MOV.U32 R41, RZ, RZ, R24 ;  /* 0x000000ffff297224 */ /* 0x000fd800078e0018 */
[----:B------:R-:W-:Y:S05]  /*3190*/  @P0 BRA `(.L_x_200) ;  /* 0xfffffffc00e80947 */ /* 0x000fea000383ffff */
[----:B------:R-:W-:Y:S05]  /*31a0*/  BSYNC.RECONVERGENT B2 ;  /* 0x0000000000027941 */ /* 0x000fea0003800200 */
.L_x_199:
        /* <DEDUP_REMOVED lines=12> */
.L_x_202:
[----:B-----5:R-:W-:-:S05]  /*3270*/  HADD2 R16, R25, R17.H0_H0 ;  /* 0x2000001119107230 */ /* 0x020fca0000000000 */
[----:B------:R-:W-:-:S06]  /*3280*/  PRMT R16, R25, R24, R16 ;  /* 0x0000001819107216 */ /* 0x000fcc0000000010 */
[----:B------:R-:W2:Y:S02]  /*3290*/  ATOM.E.CAS.STRONG.GPU PT, R16, [R22], R25, R16 ;  /* 0x000000191610738b */ /* 0x000ea400001ee110 */
[----:B--2---:R-:W-:Y:S01]  /*32a0*/  ISETP.NE.U32.AND P0, PT, R16, R25, PT ;  /* 0x000000191000720c */ /* 0x004fe20003f05070 */
[----:B------:R-:W-:-:S12]  /*32b0*/  IMAD.MOV.U32 R25, RZ, RZ, R16 ;  /* 0x000000ffff197224 */ /* 0x000fd800078e0010 */
[----:B------:R-:W-:Y:S05]  /*32c0*/  @P0 BRA `(.L_x_202) ;  /* 0xfffffffc00e80947 */ /* 0x000fea000383ffff */
[----:B------:R-:W-:Y:S05]  /*32d0*/  BSYNC.RECONVERGENT B2 ;  /* 0x0000000000027941 */ /* 0x000fea0003800200 */
.L_x_201:
        /* <DEDUP_REMOVED lines=12> */
.L_x_204:
[----:B-----5:R-:W-:-:S05]  /*33a0*/  HADD2 R16, R19, R17.H0_H0 ;  /* 0x2000001113107230 */ /* 0x020fca0000000000 */
[----:B------:R-:W-:-:S06]  /*33b0*/  PRMT R16, R19, R26, R16 ;  /* 0x0000001a13107216 */ /* 0x000fcc0000000010 */
[----:B------:R-:W2:Y:S02]  /*33c0*/  ATOM.E.CAS.STRONG.GPU PT, R16, [R20], R19, R16 ;  /* 0x000000131410738b */ /* 0x000ea400001ee110 */
[----:B--2---:R-:W-:Y:S01]  /*33d0*/  ISETP.NE.U32.AND P0, PT, R16, R19, PT ;  /* 0x000000131000720c */ /* 0x004fe20003f05070 */
[----:B------:R-:W-:-:S12]  /*33e0*/  IMAD.MOV.U32 R19, RZ, RZ, R16 ;  /* 0x000000ffff137224 */ /* 0x000fd800078e0010 */
[----:B------:R-:W-:Y:S05]  /*33f0*/  @P0 BRA `(.L_x_204) ;  /* 0xfffffffc00e80947 */ /* 0x000fea000383ffff */
[----:B------:R-:W-:Y:S05]  /*3400*/  BSYNC.RECONVERGENT B2 ;  /* 0x0000000000027941 */ /* 0x000fea0003800200 */
.L_x_203:
[----:B------:R-:W-:Y:S02]  /*3410*/  VIADD R30, R30, 0x8 ;  /* 0x000000081e1e7836 */ /* 0x000fe40000000000 */
[----:B------:R-:W-:-:S03]  /*3420*/  VIADD R37, R37, 0x20 ;  /* 0x0000002025257836 */ /* 0x000fc60000000000 */
[----:B------:R-:W-:-:S13]  /*3430*/  ISETP.NE.AND P0, PT, R30, R7, PT ;  /* 0x000000071e00720c */ /* 0x000fda0003f05270 */
[----:B------:R-:W-:Y:S05]  /*3440*/  @P0 BRA `(.L_x_205) ;  /* 0xffffffe0007c0947 */ /* 0x000fea000383ffff */
.L_x_156:
[----:B------:R-:W-:Y:S05]  /*3450*/  BSYNC.RECONVERGENT B1 ;  /* 0x0000000000017941 */ /* 0x000fea0003800200 */
.L_x_155:
[----:B------:R-:W-:-:S13]  /*3460*/  ISETP.NE.AND P0, PT, R5, RZ, PT ;  /* 0x000000ff0500720c */ /* 0x000fda0003f05270 */
[----:B------:R-:W-:Y:S05]  /*3470*/  @!P0 BRA `(.L_x_154) ;  /* 0x0000001c00d48947 */ /* 0x000fea0003800000 */
[----:B------:R-:W-:Y:S01]  /*3480*/  ISETP.GE.U32.AND P0, PT, R9, 0x3, PT ;  /* 0x000000030900780c */ /* 0x000fe20003f06070 */
[----:B------:R-:W-:-:S12]  /*3490*/  BSSY.RECONVERGENT B1, `(.L_x_206) ;  /* 0x000010b000017945 */ /* 0x000fd80003800200 */
[----:B------:R-:W-:Y:S05]  /*34a0*/  @!P0 BRA `(.L_x_207) ;  /* 0x0000001000248947 */ /* 0x000fea0003800000 */
[----:B------:R-:W0:Y:S01]  /*34b0*/  S2R R23, SR_CgaCtaId ;  /* 0x0000000000177919 */ /* 0x000e220000008800 */
[----:B------:R-:W-:Y:S01]  /*34c0*/  MOV R24, 0x400 ;  /* 0x0000040000187802 */ /* 0x000fe20000000f00 */
[----:B------:R-:W-:Y:S01]  /*34d0*/  IMAD.U32 R18, RZ, RZ, UR5 ;  /* 0x00000005ff127e24 */ /* 0x000fe2000f8e00ff */
[----:B------:R-:W1:Y:S01]  /*34e0*/  LDC.64 R20, c[0x0][0x3b0] ;  /* 0x0000ec00ff147b82 */ /* 0x000e620000000a00 */
[--C-:B------:R-:W-:Y:S01]  /*34f0*/  IMAD.IADD R17, R4, 0x1, R37.reuse ;  /* 0x0000000104117824 */ /* 0x100fe200078e0225 */
[----:B------:R-:W-:Y:S01]  /*3500*/  BSSY.RECONVERGENT B2, `(.L_x_208) ;  /* 0x0000017000027945 */ /* 0x000fe20003800200 */
[----:B------:R-:W-:Y:S02]  /*3510*/  VIADD R16, R24, 0x400 ;  /* 0x0000040018107836 */ /* 0x000fe40000000000 */
[----:B------:R-:W-:Y:S02]  /*3520*/  IMAD R27, R18, 0x40, R37 ;  /* 0x00000040121b7824 */ /* 0x000fe400078e0225 */
[----:B-1----:R-:W-:-:S04]  /*3530*/  IMAD.WIDE R20, R17, 0x2, R20 ;  /* 0x0000000211147825 */ /* 0x002fc800078e0214 */
[----:B------:R-:W-:Y:S01]  /*3540*/  IMAD.MOV.U32 R19, RZ, RZ, R21 ;  /* 0x000000ffff137224 */ /* 0x000fe200078e0015 */
[----:B0-----:R-:W-:Y:S02]  /*3550*/  LEA R16, R23, R16, 0x18 ;  /* 0x0000001017107211 */ /* 0x001fe400078ec0ff */
[C---:B------:R-:W-:Y:S02]  /*3560*/  LOP3.LUT R18, R20.reuse, 0xfffffffd, RZ, 0xc0, !PT ;  /* 0xfffffffd14127812 */ /* 0x040fe400078ec0ff */
[----:B------:R-:W-:Y:S01]  /*3570*/  LOP3.LUT R17, R20, 0x2, RZ, 0xc0, !PT ;  /* 0x0000000214117812 */ /* 0x000fe200078ec0ff */
[----:B------:R-:W-:-:S03]  /*3580*/  IMAD R22, R27, 0x2, R16 ;  /* 0x000000021b167824 */ /* 0x000fc600078e0210 */
[----:B------:R-:W-:Y:S01]  /*3590*/  ISETP.EQ.U32.AND P0, PT, R17, RZ, PT ;  /* 0x000000ff1100720c */ /* 0x000fe20003f02070 */
[----:B------:R-:W-:Y:S01]  /*35a0*/  HFMA2 R17, -RZ, RZ, 0, 0.19775390625 ;  /* 0x00003254ff117431 */ /* 0x000fe200000001ff */
[----:B------:R-:W0:Y:S04]  /*35b0*/  LDS.U16 R16, [R22] ;  /* 0x0000000016107984 */ /* 0x000e280000000400 */
[----:B------:R1:W5:Y:S01]  /*35c0*/  LD.E R29, desc[UR10][R18.64] ;  /* 0x0000000a121d7980 */ /* 0x000362000c101900 */
[----:B------:R-:W-:Y:S01]  /*35d0*/  SEL R28, R17, 0x7610, P0 ;  /* 0x00007610111c7807 */ /* 0x000fe20000000000 */
[----:B0-----:R-:W-:-:S05]  /*35e0*/  HADD2.F32 R25, -RZ, R16.H0_H0 ;  /* 0x20000010ff197230 */ /* 0x001fca0000004100 */
[----:B------:R-:W-:-:S05]  /*35f0*/  FMUL R25, R36, R25 ;  /* 0x0000001924197220 */ /* 0x000fca0000400000 */
[----:B-1----:R-:W-:-:S07]  /*3600*/  F2FP.F16.F32.PACK_AB R26, RZ, R25 ;  /* 0x00000019ff1a723e */ /* 0x002fce00000000ff */
.L_x_209:
[----:B-----5:R-:W-:-:S05]  /*3610*/  HADD2 R16, R29, R26.H0_H0 ;  /* 0x2000001a1d107230 */ /* 0x020fca0000000000 */
[----:B------:R-:W-:-:S05]  /*3620*/  PRMT R25, R29, R28, R16 ;  /* 0x0000001c1d197216 */ /* 0x000fca0000000010 */
[----:B------:R-:W2:Y:S02]  /*3630*/  ATOM.E.CAS.STRONG.GPU PT, R16, [R18], R29, R25 ;  /* 0x0000001d1210738b */ /* 0x000ea400001ee119 */
[----:B--2---:R-:W-:Y:S01]  /*3640*/  ISETP.NE.U32.AND P0, PT, R16, R29, PT ;  /* 0x0000001d1000720c */ /* 0x004fe20003f05070 */
[----:B------:R-:W-:-:S12]  /*3650*/  IMAD.MOV.U32 R29, RZ, RZ, R16 ;  /* 0x000000ffff1d7224 */ /* 0x000fd800078e0010 */
[----:B------:R-:W-:Y:S05]  /*3660*/  @P0 BRA `(.L_x_209) ;  /* 0xfffffffc00e80947 */ /* 0x000fea000383ffff */
[----:B------:R-:W-:Y:S05]  /*3670*/  BSYNC.RECONVERGENT B2 ;  /* 0x0000000000027941 */ /* 0x000fea0003800200 */
.L_x_208:
[----:B------:R-:W-:Y:S01]  /*3680*/  IMAD.U32 R16, RZ, RZ, UR4 ;  /* 0x00000004ff107e24 */ /* 0x000fe2000f8e00ff */
[----:B------:R-:W0:Y:S01]  /*3690*/  LDC.64 R18, c[0x0][0x3b8] ;  /* 0x0000ee00ff127b82 */ /* 0x000e220000000a00 */
[----:B------:R-:W-:Y:S01]  /*36a0*/  IMAD R25, R3, 0x40, R37 ;  /* 0x0000004003197824 */ /* 0x000fe200078e0225 */
[----:B------:R-:W-:Y:S01]  /*36b0*/  BSSY.RECONVERGENT B2, `(.L_x_210) ;  /* 0x0000015000027945 */ /* 0x000fe20003800200 */
[----:B------:R-:W-:Y:S01]  /*36c0*/  IMAD R27, R16, 0x40, R27 ;  /* 0x00000040101b7824 */ /* 0x000fe200078e021b */
[----:B------:R-:W-:-:S05]  /*36d0*/  LEA R16, R23, R24, 0x18 ;  /* 0x0000001817107211 */ /* 0x000fca00078ec0ff */
[----:B------:R-:W-:-:S05]  /*36e0*/  IMAD R16, R25, 0x2, R16 ;  /* 0x0000000219107824 */ /* 0x000fca00078e0210 */
        /* <DEDUP_REMOVED lines=11> */
.L_x_211:
[----:B-----5:R-:W-:-:S05]  /*37a0*/  HADD2 R26, R39, R28.H0_H0 ;  /* 0x2000001c271a7230 */ /* 0x020fca0000000000 */
[----:B------:R-:W-:-:S05]  /*37b0*/  PRMT R29, R39, R30, R26 ;  /* 0x0000001e271d7216 */ /* 0x000fca000000001a */
[----:B------:R-:W2:Y:S02]  /*37c0*/  ATOM.E.CAS.STRONG.GPU PT, R26, [R20], R39, R29 ;  /* 0x00000027141a738b */ /* 0x000ea400001ee11d */
[----:B--2---:R-:W-:Y:S01]  /*37d0*/  ISETP.NE.U32.AND P0, PT, R26, R39, PT ;  /* 0x000000271a00720c */ /* 0x004fe20003f05070 */
[----:B------:R-:W-:-:S12]  /*37e0*/  IMAD.MOV.U32 R39, RZ, RZ, R26 ;  /* 0x000000ffff277224 */ /* 0x000fd800078e001a */
[----:B------:R-:W-:Y:S05]  /*37f0*/  @P0 BRA `(.L_x_211) ;  /* 0xfffffffc00e80947 */ /* 0x000fea000383ffff */
[----:B------:R-:W-:Y:S05]  /*3800*/  BSYNC.RECONVERGENT B2 ;  /* 0x0000000000027941 */ /* 0x000fea0003800200 */
.L_x_210:
[----:B------:R-:W-:Y:S01]  /*3810*/  VIADD R24, R24, 0x200 ;  /* 0x0000020018187836 */ /* 0x000fe20000000000 */
[----:B------:R-:W0:Y:S01]  /*3820*/  LDC.64 R18, c[0x0][0x3c0] ;  /* 0x0000f000ff127b82 */ /* 0x000e220000000a00 */
[----:B------:R-:W-:Y:S03]  /*3830*/  BSSY.RECONVERGENT B2, `(.L_x_212) ;  /* 0x0000014000027945 */ /* 0x000fe60003800200 */
        /* <DEDUP_REMOVED lines=13> */
.L_x_213:
[----:B-----5:R-:W-:-:S05]  /*3910*/  HADD2 R24, R27, R26.H0_H0 ;  /* 0x2000001a1b187230 */ /* 0x020fca0000000000 */
[----:B------:R-:W-:-:S05]  /*3920*/  PRMT R25, R27, R28, R24 ;  /* 0x0000001c1b197216 */ /* 0x000fca0000000018 */
[----:B------:R-:W2:Y:S02]  /*3930*/  ATOM.E.CAS.STRONG.GPU PT, R24, [R20], R27, R25 ;  /* 0x0000001b1418738b */ /* 0x000ea400001ee119 */
[----:B--2---:R-:W-:Y:S01]  /*3940*/  ISETP.NE.U32.AND P0, PT, R24, R27, PT ;  /* 0x0000001b1800720c */ /* 0x004fe20003f05070 */
[----:B------:R-:W-:-:S12]  /*3950*/  IMAD.MOV.U32 R27, RZ, RZ, R24 ;  /* 0x000000ffff1b7224 */ /* 0x000fd800078e0018 */
[----:B------:R-:W-:Y:S05]  /*3960*/  @P0 BRA `(.L_x_213) ;  /* 0xfffffffc00e80947 */ /* 0x000fea000383ffff */
[----:B------:R-:W-:Y:S05]  /*3970*/  BSYNC.RECONVERGENT B2 ;  /* 0x0000000000027941 */ /* 0x000fea0003800200 */
.L_x_212:
[----:B------:R-:W0:Y:S01]  /*3980*/  LDCU.64 UR6, c[0x0][0x3b0] ;  /* 0x00007600ff0677ac */ /* 0x000e220008000a00 */
[----:B------:R-:W1:Y:S01]  /*3990*/  LDS.U16 R24, [R22+0x8] ;  /* 0x0000080016187984 */ /* 0x000e620000000400 */
[----:B------:R-:W-:Y:S01]  /*39a0*/  SHF.R.S32.HI R29, RZ, 0x1f, R37 ;  /* 0x0000001fff1d7819 */ /* 0x000fe20000011425 */
[----:B------:R-:W-:Y:S01]  /*39b0*/  BSSY.RECONVERGENT B2, `(.L_x_214) ;  /* 0x0000015000027945 */ /* 0x000fe20003800200 */
[----:B------:R-:W-:-:S04]  /*39c0*/  IADD3 R20, P0, PT, R4, R37, RZ ;  /* 0x0000002504147210 */ /* 0x000fc80007f1e0ff */
[----:B------:R-:W-:Y:S02]  /*39d0*/  LEA.HI.X.SX32 R19, R4, R29, 0x1, P0 ;  /* 0x0000001d04137211 */ /* 0x000fe400000f0eff */
        /* <DEDUP_REMOVED lines=12> */
.L_x_215:
[----:B-----5:R-:W-:-:S05]  /*3aa0*/  HADD2 R24, R27, R25.H0_H0 ;  /* 0x200000191b187230 */ /* 0x020fca0000000000 */
[----:B------:R-:W-:-:S06]  /*3ab0*/  PRMT R24, R27, R26, R24 ;  /* 0x0000001a1b187216 */ /* 0x000fcc0000000018 */
[----:B------:R-:W2:Y:S02]  /*3ac0*/  ATOM.E.CAS.STRONG.GPU PT, R24, [R18], R27, R24 ;  /* 0x0000001b1218738b */ /* 0x000ea400001ee118 */
[----:B--2---:R-:W-:Y:S01]  /*3ad0*/  ISETP.NE.U32.AND P0, PT, R24, R27, PT ;  /* 0x0000001b1800720c */ /* 0x004fe20003f05070 */
[----:B------:R-:W-:-:S12]  /*3ae0*/  IMAD.MOV.U32 R27, RZ, RZ, R24 ;  /* 0x000000ffff1b7224 */ /* 0x000fd800078e0018 */
[----:B------:R-:W-:Y:S05]  /*3af0*/  @P0 BRA `(.L_x_215) ;  /* 0xfffffffc00e80947 */ /* 0x000fea000383ffff */
[----:B------:R-:W-:Y:S05]  /*3b00*/  BSYNC.RECONVERGENT B2 ;  /* 0x0000000000027941 */ /* 0x000fea0003800200 */
.L_x_214:
[----:B------:R-:W0:Y:S01]  /*3b10*/  LDCU.64 UR6, c[0x0][0x3b8] ;  /* 0x00007700ff0677ac */ /* 0x000e220008000a00 */
[----:B------:R-:W1:Y:S01]  /*3b20*/  LDS.U16 R28, [R16+0x8] ;  /* 0x00000800101c7984 */ /* 0x000e620000000400 */
[----:B------:R-:W-:Y:S01]  /*3b30*/  IADD3 R27, P0, PT, R31, R37, RZ ;  /* 0x000000251f1b7210 */ /* 0x000fe20007f1e0ff */
[----:B------:R-:W-:Y:S04]  /*3b40*/  BSSY.RECONVERGENT B2, `(.L_x_216) ;  /* 0x0000016000027945 */ /* 0x000fe80003800200 */
[----:B------:R-:W-:Y:S02]  /*3b50*/  IMAD.X R18, RZ, RZ, R29, P0 ;  /* 0x000000ffff127224 */ /* 0x000fe400000e061d */
[----:B------:R-:W-:-:S03]  /*3b60*/  IMAD.SHL.U32 R26, R27, 0x2, RZ ;  /* 0x000000021b1a7824 */ /* 0x000fc600078e00ff */
[----:B------:R-:W-:Y:S02]  /*3b70*/  SHF.L.U64.HI R27, R27, 0x1, R18 ;  /* 0x000000011b1b7819 */ /* 0x000fe40000010212 */
[----:B0-----:R-:W-:-:S04]  /*3b80*/  IADD3 R24, P0, PT, R26, UR6, RZ ;  /* 0x000000061a187c10 */ /* 0x001fc8000ff1e0ff */
[----:B------:R-:W-:Y:S02]  /*3b90*/  IADD3.X R25, PT, PT, R27, UR7, RZ, P0, !PT ;  /* 0x000000071b197c10 */ /* 0x000fe400087fe4ff */
        /* <DEDUP_REMOVED lines=10> */
.L_x_217:
[----:B-----5:R-:W-:-:S05]  /*3c40*/  HADD2 R28, R39, R29.H0_H0 ;  /* 0x2000001d271c7230 */ /* 0x020fca0000000000 */
[----:B------:R-:W-:-:S06]  /*3c50*/  PRMT R28, R39, R30, R28 ;  /* 0x0000001e271c7216 */ /* 0x000fcc000000001c */
[----:B------:R-:W2:Y:S02]  /*3c60*/  ATOM.E.CAS.STRONG.GPU PT, R28, [R18], R39, R28 ;  /* 0x00000027121c738b */ /* 0x000ea400001ee11c */
[----:B--2---:R-:W-:Y:S01]  /*3c70*/  ISETP.NE.U32.AND P0, PT, R28, R39, PT ;  /* 0x000000271c00720c */ /* 0x004fe20003f05070 */
[----:B------:R-:W-:-:S12]  /*3c80*/  IMAD.MOV.U32 R39, RZ, RZ, R28 ;  /* 0x000000ffff277224 */ /* 0x000fd800078e001c */
[----:B------:R-:W-:Y:S05]  /*3c90*/  @P0 BRA `(.L_x_217) ;  /* 0xfffffffc00e80947 */ /* 0x000fea000383ffff */
[----:B------:R-:W-:Y:S05]  /*3ca0*/  BSYNC.RECONVERGENT B2 ;  /* 0x0000000000027941 */ /* 0x000fea0003800200 */
.L_x_216:
[----:B------:R-:W0:Y:S01]  /*3cb0*/  LDCU.64 UR6, c[0x0][0x3c0] ;  /* 0x00007800ff0677ac */ /* 0x000e220008000a00 */
[----:B------:R-:W1:Y:S01]  /*3cc0*/  LDS.U16 R28, [R23+0x8] ;  /* 0x00000800171c7984 */ /* 0x000e620000000400 */
[----:B------:R-:W-:Y:S01]  /*3cd0*/  BSSY.RECONVERGENT B2, `(.L_x_218) ;  /* 0x0000013000027945 */ /* 0x000fe20003800200 */
[----:B0-----:R-:W-:-:S04]  /*3ce0*/  IADD3 R26, P0, PT, R26, UR6, RZ ;  /* 0x000000061a1a7c10 */ /* 0x001fc8000ff1e0ff */
[----:B------:R-:W-:Y:S02]  /*3cf0*/  IADD3.X R27, PT, PT, R27, UR7, RZ, P0, !PT ;  /* 0x000000071b1b7c10 */ /* 0x000fe400087fe4ff */
[----:B------:R-:W-:-:S04]  /*3d00*/  IADD3 R41, P0, PT, R26, 0x8, RZ ;  /* 0x000000081a297810 */ /* 0x000fc80007f1e0ff */
[C---:B------:R-:W-:Y:S01]  /*3d10*/  LOP3.LUT R18, R41.reuse, 0xfffffffd, RZ, 0xc0, !PT ;  /* 0xfffffffd29127812 */ /* 0x040fe200078ec0ff */
[----:B------:R-:W-:Y:S01]  /*3d20*/  IMAD.X R19, RZ, RZ, R27, P0 ;  /* 0x000000ffff137224 */ /* 0x000fe200000e061b */
[----:B------:R-:W-:-:S04]  /*3d30*/  LOP3.LUT R29, R41, 0x2, RZ, 0xc0, !PT ;  /* 0x00000002291d7812 */ /* 0x000fc800078ec0ff */
[----:B------:R0:W5:Y:S01]  /*3d40*/  LD.E R39, desc[UR10][R18.64] ;  /* 0x0000000a12277980 */ /* 0x000162000c101900 */
[----:B------:R-:W-:-:S04]  /*3d50*/  ISETP.EQ.U32.AND P0, PT, R29, RZ, PT ;  /* 0x000000ff1d00720c */ /* 0x000fc80003f02070 */
[----:B------:R-:W-:Y:S01]  /*3d60*/  SEL R30, R17, 0x7610, P0 ;  /* 0x00007610111e7807 */ /* 0x000fe20000000000 */
[----:B-1----:R-:W-:-:S05]  /*3d70*/  HADD2.F32 R28, -RZ, R28.H0_H0 ;  /* 0x2000001cff1c7230 */ /* 0x002fca0000004100 */
[----:B------:R-:W-:-:S05]  /*3d80*/  FMUL R28, R28, R13 ;  /* 0x0000000d1c1c7220 */ /* 0x000fca0000400000 */
[----:B0-----:R-:W-:-:S07]  /*3d90*/  F2FP.F16.F32.PACK_AB R29, RZ, R28 ;  /* 0x0000001cff1d723e */ /* 0x001fce00000000ff */
.L_x_219:
[----:B-----5:R-:W-:-:S05]  /*3da0*/  HADD2 R28, R39, R29.H0_H0 ;  /* 0x2000001d271c7230 */ /* 0x020fca0000000000 */
[----:B------:R-:W-:-:S06]  /*3db0*/  PRMT R28, R39, R30, R28 ;  /* 0x0000001e271c7216 */ /* 0x000fcc000000001c */
[----:B------:R-:W2:Y:S02]  /*3dc0*/  ATOM.E.CAS.STRONG.GPU PT, R28, [R18], R39, R28 ;  /* 0x00000027121c738b */ /* 0x000ea400001ee11c */
[----:B--2---:R-:W-:Y:S02]  /*3dd0*/  ISETP.NE.U32.AND P0, PT, R28, R39, PT ;  /* 0x000000271c00720c */ /* 0x004fe40003f05070 */
[----:B------:R-:W-:-:S11]  /*3de0*/  MOV R39, R28 ;  /* 0x0000001c00277202 */ /* 0x000fd60000000f00 */
[----:B------:R-:W-:Y:S05]  /*3df0*/  @P0 BRA `(.L_x_219) ;  /* 0xfffffffc00e80947 */ /* 0x000fea000383ffff */
[----:B------:R-:W-:Y:S05]  /*3e00*/  BSYNC.RECONVERGENT B2 ;  /* 0x0000000000027941 */ /* 0x000fea0003800200 */
.L_x_218:
        /* <DEDUP_REMOVED lines=12> */
.L_x_221:
[----:B-----5:R-:W-:-:S05]  /*3ed0*/  HADD2 R28, R39, R29.H0_H0 ;  /* 0x2000001d271c7230 */ /* 0x020fca0000000000 */
[----:B------:R-:W-:-:S06]  /*3ee0*/  PRMT R28, R39, R30, R28 ;  /* 0x0000001e271c7216 */ /* 0x000fcc000000001c */
[----:B------:R-:W2:Y:S02]  /*3ef0*/  ATOM.E.CAS.STRONG.GPU PT, R28, [R18], R39, R28 ;  /* 0x00000027121c738b */ /* 0x000ea400001ee11c */
[----:B--2---:R-:W-:Y:S01]  /*3f00*/  ISETP.NE.U32.AND P0, PT, R28, R39, PT ;  /* 0x000000271c00720c */ /* 0x004fe20003f05070 */
[----:B------:R-:W-:-:S12]  /*3f10*/  IMAD.MOV.U32 R39, RZ, RZ, R28 ;  /* 0x000000ffff277224 */ /* 0x000fd800078e001c */
[----:B------:R-:W-:Y:S05]  /*3f20*/  @P0 BRA `(.L_x_221) ;  /* 0xfffffffc00e80947 */ /* 0x000fea000383ffff */
[----:B------:R-:W-:Y:S05]  /*3f30*/  BSYNC.RECONVERGENT B2 ;  /* 0x0000000000027941 */ /* 0x000fea0003800200 */
.L_x_220:
        /* <DEDUP_REMOVED lines=12> */
.L_x_223:
[----:B-----5:R-:W-:-:S05]  /*4000*/  HADD2 R28, R39, R29.H0_H0 ;  /* 0x2000001d271c7230 */ /* 0x020fca0000000000 */
[----:B------:R-:W-:-:S06]  /*4010*/  PRMT R28, R39, R30, R28 ;  /* 0x0000001e271c7216 */ /* 0x000fcc000000001c */
[----:B------:R-:W2:Y:S02]  /*4020*/  ATOM.E.CAS.STRONG.GPU PT, R28, [R18], R39, R28 ;  /* 0x00000027121c738b */ /* 0x000ea400001ee11c */
[----:B--2---:R-:W-:Y:S01]  /*4030*/  ISETP.NE.U32.AND P0, PT, R28, R39, PT ;  /* 0x000000271c00720c */ /* 0x004fe20003f05070 */
[----:B------:R-:W-:-:S12]  /*4040*/  IMAD.MOV.U32 R39, RZ, RZ, R28 ;  /* 0x000000ffff277224 */ /* 0x000fd800078e001c */
[----:B------:R-:W-:Y:S05]  /*4050*/  @P0 BRA `(.L_x_223) ;  /* 0xfffffffc00e80947 */ /* 0x000fea000383ffff */
[----:B------:R-:W-:Y:S05]  /*4060*/  BSYNC.RECONVERGENT B2 ;  /* 0x0000000000027941 */ /* 0x000fea0003800200 */
.L_x_222:
        /* <DEDUP_REMOVED lines=12> */
.L_x_225:
[----:B-----5:R-:W-:-:S05]  /*4130*/  HADD2 R28, R39, R29.H0_H0 ;  /* 0x2000001d271c7230 */ /* 0x020fca0000000000 */
[----:B------:R-:W-:-:S06]  /*4140*/  PRMT R28, R39, R30, R28 ;  /* 0x0000001e271c7216 */ /* 0x000fcc000000001c */
[----:B------:R-:W2:Y:S02]  /*4150*/  ATOM.E.CAS.STRONG.GPU PT, R28, [R18], R39, R28 ;  /* 0x00000027121c738b */ /* 0x000ea400001ee11c */
[----:B--2---:R-:W-:Y:S01]  /*4160*/  ISETP.NE.U32.AND P0, PT, R28, R39, PT ;  /* 0x000000271c00720c */ /* 0x004fe20003f05070 */
[----:B------:R-:W-:-:S12]  /*4170*/  IMAD.MOV.U32 R39, RZ, RZ, R28 ;  /* 0x000000ffff277224 */ /* 0x000fd800078e001c */
[----:B------:R-:W-:Y:S05]  /*4180*/  @P0 BRA `(.L_x_225) ;  /* 0xfffffffc00e80947 */ /* 0x000fea000383ffff */
[----:B------:R-:W-:Y:S05]  /*4190*/  BSYNC.RECONVERGENT B2 ;  /* 0x0000000000027941 */ /* 0x000fea0003800200 */
.L_x_224:
        /* <DEDUP_REMOVED lines=12> */
.L_x_227:
[----:B-----5:R-:W-:-:S05]  /*4260*/  HADD2 R20, R29, R21.H0_H0 ;  /* 0x200000151d147230 */ /* 0x020fca0000000000 */
[----:B------:R-:W-:-:S06]  /*4270*/  PRMT R20, R29, R28, R20 ;  /* 0x0000001c1d147216 */ /* 0x000fcc0000000014 */
[----:B------:R-:W2:Y:S02]  /*4280*/  ATOM.E.CAS.STRONG.GPU PT, R20, [R18], R29, R20 ;  /* 0x0000001d1214738b */ /* 0x000ea400001ee114 */
[----:B--2---:R-:W-:Y:S01]  /*4290*/  ISETP.NE.U32.AND P0, PT, R20, R29, PT ;  /* 0x0000001d1400720c */ /* 0x004fe20003f05070 */
[----:B------:R-:W-:-:S12]  /*42a0*/  IMAD.MOV.U32 R29, RZ, RZ, R20 ;  /* 0x000000ffff1d7224 */ /* 0x000fd800078e0014 */
[----:B------:R-:W-:Y:S05]  /*42b0*/  @P0 BRA `(.L_x_227) ;  /* 0xfffffffc00e80947 */ /* 0x000fea000383ffff */
[----:B------:R-:W-:Y:S05]  /*42c0*/  BSYNC.RECONVERGENT B2 ;  /* 0x0000000000027941 */ /* 0x000fea0003800200 */
.L_x_226:
        /* <DEDUP_REMOVED lines=12> */
.L_x_229:
[----:B-----5:R-:W-:-:S05]  /*4390*/  HADD2 R16, R25, R21.H0_H0 ;  /* 0x2000001519107230 */ /* 0x020fca0000000000 */
[----:B------:R-:W-:-:S06]  /*43a0*/  PRMT R16, R25, R20, R16 ;  /* 0x0000001419107216 */ /* 0x000fcc0000000010 */
[----:B------:R-:W2:Y:S02]  /*43b0*/  ATOM.E.CAS.STRONG.GPU PT, R16, [R18], R25, R16 ;  /* 0x000000191210738b */ /* 0x000ea400001ee110 */
[----:B--2---:R-:W-:Y:S01]  /*43c0*/  ISETP.NE.U32.AND P0, PT, R16, R25, PT ;  /* 0x000000191000720c */ /* 0x004fe20003f05070 */
[----:B------:R-:W-:-:S12]  /*43d0*/  IMAD.MOV.U32 R25, RZ, RZ, R16 ;  /* 0x000000ffff197224 */ /* 0x000fd800078e0010 */
[----:B------:R-:W-:Y:S05]  /*43e0*/  @P0 BRA `(.L_x_229) ;  /* 0xfffffffc00e80947 */ /* 0x000fea000383ffff */
[----:B------:R-:W-:Y:S05]  /*43f0*/  BSYNC.RECONVERGENT B2 ;  /* 0x0000000000027941 */ /* 0x000fea0003800200 */
.L_x_228:
        /* <DEDUP_REMOVED lines=12> */
.L_x_231:
[----:B-----5:R-:W-:-:S05]  /*44c0*/  HADD2 R16, R21, R20.H0_H0 ;  /* 0x2000001415107230 */ /* 0x020fca0000000000 */
[----:B------:R-:W-:-:S06]  /*44d0*/  PRMT R16, R21, R17, R16 ;  /* 0x0000001115107216 */ /* 0x000fcc0000000010 */
[----:B------:R-:W2:Y:S02]  /*44e0*/  ATOM.E.CAS.STRONG.GPU PT, R16, [R18], R21, R16 ;  /* 0x000000151210738b */ /* 0x000ea400001ee110 */
[----:B--2---:R-:W-:Y:S01]  /*44f0*/  ISETP.NE.U32.AND P0, PT, R16, R21, PT ;  /* 0x000000151000720c */ /* 0x004fe20003f05070 */
[----:B------:R-:W-:-:S12]  /*4500*/  IMAD.MOV.U32 R21, RZ, RZ, R16 ;  /* 0x000000ffff157224 */ /* 0x000fd800078e0010 */
[----:B------:R-:W-:Y:S05]  /*4510*/  @P0 BRA `(.L_x_231) ;  /* 0xfffffffc00e80947 */ /* 0x000fea000383ffff */
[----:B------:R-:W-:Y:S05]  /*4520*/  BSYNC.RECONVERGENT B2 ;  /* 0x0000000000027941 */ /* 0x000fea0003800200 */
.L_x_230:
[----:B------:R-:W-:-:S07]  /*4530*/  VIADD R37, R37, 0x10 ;  /* 0x0000001025257836 */ /* 0x000fce0000000000 */
.L_x_207:
[----:B------:R-:W-:Y:S05]  /*4540*/  BSYNC.RECONVERGENT B1 ;  /* 0x0000000000017941 */ /* 0x000fea0003800200 */
.L_x_206:
[----:B------:R-:W-:-:S13]  /*4550*/  ISETP.NE.AND P0, PT, R6, RZ, PT ;  /* 0x000000ff0600720c */ /* 0x000fda0003f05270 */
[----:B------:R-:W-:Y:S05]  /*4560*/  @!P0 BRA `(.L_x_154) ;  /* 0x0000000c00988947 */ /* 0x000fea0003800000 */
[----:B------:R-:W-:Y:S01]  /*4570*/  LOP3.LUT P0, RZ, R2, 0xc, RZ, 0xc0, !PT ;  /* 0x0000000c02ff7812 */ /* 0x000fe2000780c0ff */
        /* <DEDUP_REMOVED lines=10> */
[----:B-1----:R-:W-:Y:S01]  /*4620*/  IMAD.WIDE R18, R17, 0x2, R18 ;  /* 0x0000000211127825 */ /* 0x002fe200078e0212 */
[----:B0-----:R-:W-:-:S02]  /*4630*/  LEA R20, R22, R21, 0x18 ;  /* 0x0000001516147211 */ /* 0x001fc400078ec0ff */
[C---:B------:R-:W-:Y:S02]  /*4640*/  LOP3.LUT R16, R18.reuse, 0xfffffffd, RZ, 0xc0, !PT ;  /* 0xfffffffd12107812 */ /* 0x040fe400078ec0ff */
[----:B------:R-:W-:Y:S01]  /*4650*/  MOV R17, R19 ;  /* 0x0000001300117202 */ /* 0x000fe20000000f00 */
[----:B------:R-:W-:Y:S01]  /*4660*/  IMAD R21, R27, 0x2, R20 ;  /* 0x000000021b157824 */ /* 0x000fe200078e0214 */
[----:B------:R-:W-:-:S04]  /*4670*/  LOP3.LUT R24, R18, 0x2, RZ, 0xc0, !PT ;  /* 0x0000000212187812 */ /* 0x000fc800078ec0ff */
[----:B------:R-:W0:Y:S01]  /*4680*/  LDS.U16 R20, [R21] ;  /* 0x0000000015147984 */ /* 0x000e220000000400 */
[----:B------:R-:W-:-:S03]  /*4690*/  ISETP.EQ.U32.AND P0, PT, R24, RZ, PT ;  /* 0x000000ff1800720c */ /* 0x000fc60003f02070 */
[----:B------:R1:W5:Y:S01]  /*46a0*/  LD.E R29, desc[UR10][R16.64] ;  /* 0x0000000a101d7980 */ /* 0x000362000c101900 */
[----:B0-----:R-:W-:Y:S02]  /*46b0*/  HADD2.F32 R25, -RZ, R20.H0_H0 ;  /* 0x20000014ff197230 */ /* 0x001fe40000004100 */
[----:B------:R-:W-:-:S03]  /*46c0*/  IMAD.MOV.U32 R20, RZ, RZ, 0x3254 ;  /* 0x00003254ff147424 */ /* 0x000fc600078e00ff */
[----:B------:R-:W-:Y:S02]  /*46d0*/  FMUL R25, R36, R25 ;  /* 0x0000001924197220 */ /* 0x000fe40000400000 */
[----:B------:R-:W-:-:S03]  /*46e0*/  SEL R28, R20, 0x7610, P0 ;  /* 0x00007610141c7807 */ /* 0x000fc60000000000 */
[----:B-1----:R-:W-:-:S07]  /*46f0*/  F2FP.F16.F32.PACK_AB R26, RZ, R25 ;  /* 0x00000019ff1a723e */ /* 0x002fce00000000ff */
.L_x_235:
[----:B-----5:R-:W-:-:S05]  /*4700*/  HADD2 R24, R29, R26.H0_H0 ;  /* 0x2000001a1d187230 */ /* 0x020fca0000000000 */
[----:B------:R-:W-:-:S05]  /*4710*/  PRMT R25, R29, R28, R24 ;  /* 0x0000001c1d197216 */ /* 0x000fca0000000018 */
[----:B------:R-:W2:Y:S02]  /*4720*/  ATOM.E.CAS.STRONG.GPU PT, R24, [R16], R29, R25 ;  /* 0x0000001d1018738b */ /* 0x000ea400001ee119 */
[----:B--2---:R-:W-:Y:S01]  /*4730*/  ISETP.NE.U32.AND P0, PT, R24, R29, PT ;  /* 0x0000001d1800720c */ /* 0x004fe20003f05070 */
[----:B------:R-:W-:-:S12]  /*4740*/  IMAD.MOV.U32 R29, RZ, RZ, R24 ;  /* 0x000000ffff1d7224 */ /* 0x000fd800078e0018 */
[----:B------:R-:W-:Y:S05]  /*4750*/  @P0 BRA `(.L_x_235) ;  /* 0xfffffffc00e80947 */ /* 0x000fea000383ffff */
[----:B------:R-:W-:Y:S05]  /*4760*/  BSYNC.RECONVERGENT B2 ;  /* 0x0000000000027941 */ /* 0x000fea0003800200 */
.L_x_234:
[----:B------:R-:W-:Y:S01]  /*4770*/  LEA R24, R22, R23, 0x18 ;  /* 0x0000001716187211 */ /* 0x000fe200078ec0ff */
[----:B------:R-:W-:Y:S01]  /*4780*/  IMAD R25, R3, 0x40, R37 ;  /* 0x0000004003197824 */ /* 0x000fe200078e0225 */
[----:B------:R-:W0:Y:S01]  /*4790*/  LDC.64 R16, c[0x0][0x3b8] ;  /* 0x0000ee00ff107b82 */ /* 0x000e220000000a00 */
[----:B------:R-:W-:Y:S01]  /*47a0*/  IMAD.U32 R18, RZ, RZ, UR4 ;  /* 0x00000004ff127e24 */ /* 0x000fe2000f8e00ff */
[----:B------:R-:W-:Y:S01]  /*47b0*/  BSSY.RECONVERGENT B2, `(.L_x_236) ;  /* 0x0000014000027945 */ /* 0x000fe20003800200 */
[----:B------:R-:W-:Y:S02]  /*47c0*/  IMAD R24, R25, 0x2, R24 ;  /* 0x0000000219187824 */ /* 0x000fe400078e0218 */
[----:B------:R-:W-:-:S03]  /*47d0*/  IMAD R27, R18, 0x40, R27 ;  /* 0x00000040121b7824 */ /* 0x000fc600078e021b */
        /* <DEDUP_REMOVED lines=11> */
.L_x_237:
[----:B-----5:R-:W-:-:S05]  /*4890*/  HADD2 R26, R39, R28.H0_H0 ;  /* 0x2000001c271a7230 */ /* 0x020fca0000000000 */
[----:B------:R-:W-:-:S05]  /*48a0*/  PRMT R29, R39, R30, R26 ;  /* 0x0000001e271d7216 */ /* 0x000fca000000001a */
[----:B------:R-:W2:Y:S02]  /*48b0*/  ATOM.E.CAS.STRONG.GPU PT, R26, [R18], R39, R29 ;  /* 0x00000027121a738b */ /* 0x000ea400001ee11d */
[----:B--2---:R-:W-:Y:S01]  /*48c0*/  ISETP.NE.U32.AND P0, PT, R26, R39, PT ;  /* 0x000000271a00720c */ /* 0x004fe20003f05070 */
[----:B------:R-:W-:-:S12]  /*48d0*/  IMAD.MOV.U32 R39, RZ, RZ, R26 ;  /* 0x000000ffff277224 */ /* 0x000fd800078e001a */
[----:B------:R-:W-:Y:S05]  /*48e0*/  @P0 BRA `(.L_x_237) ;  /* 0xfffffffc00e80947 */ /* 0x000fea000383ffff */
[----:B------:R-:W-:Y:S05]  /*48f0*/  BSYNC.RECONVERGENT B2 ;  /* 0x0000000000027941 */ /* 0x000fea0003800200 */
.L_x_236:
        /* <DEDUP_REMOVED lines=16> */
.L_x_239:
[----:B-----5:R-:W-:-:S05]  /*4a00*/  HADD2 R26, R27, R25.H0_H0 ;  /* 0x200000191b1a7230 */ /* 0x020fca0000000000 */
[----:B------:R-:W-:-:S05]  /*4a10*/  PRMT R23, R27, R28, R26 ;  /* 0x0000001c1b177216 */ /* 0x000fca000000001a */
[----:B------:R-:W2:Y:S02]  /*4a20*/  ATOM.E.CAS.STRONG.GPU PT, R26, [R18], R27, R23 ;  /* 0x0000001b121a738b */ /* 0x000ea400001ee117 */
[----:B--2---:R-:W-:Y:S01]  /*4a30*/  ISETP.NE.U32.AND P0, PT, R26, R27, PT ;  /* 0x0000001b1a00720c */ /* 0x004fe20003f05070 */
[----:B------:R-:W-:-:S12]  /*4a40*/  IMAD.MOV.U32 R27, RZ, RZ, R26 ;  /* 0x000000ffff1b7224 */ /* 0x000fd800078e001a */
[----:B------:R-:W-:Y:S05]  /*4a50*/  @P0 BRA `(.L_x_239) ;  /* 0xfffffffc00e80947 */ /* 0x000fea000383ffff */
[----:B------:R-:W-:Y:S05]  /*4a60*/  BSYNC.RECONVERGENT B2 ;  /* 0x0000000000027941 */ /* 0x000fea0003800200 */
.L_x_238:
[----:B------:R-:W0:Y:S01]  /*4a70*/  LDCU.64 UR6, c[0x0][0x3b0] ;  /* 0x00007600ff0677ac */ /* 0x000e220008000a00 */
[----:B------:R-:W1:Y:S01]  /*4a80*/  LDS.U16 R21, [R21+0x8] ;  /* 0x0000080015157984 */ /* 0x000e620000000400 */
[----:B------:R-:W-:Y:S01]  /*4a90*/  IADD3 R17, P0, PT, R4, R37, RZ ;  /* 0x0000002504117210 */ /* 0x000fe20007f1e0ff */
[----:B------:R-:W-:Y:S01]  /*4aa0*/  BSSY.RECONVERGENT B2, `(.L_x_240) ;  /* 0x0000015000027945 */ /* 0x000fe20003800200 */
[----:B------:R-:W-:-:S04]  /*4ab0*/  SHF.R.S32.HI R19, RZ, 0x1f, R37 ;  /* 0x0000001fff137819 */ /* 0x000fc80000011425 */
[----:B------:R-:W-:Y:S02]  /*4ac0*/  LEA.HI.X.SX32 R16, R4, R19, 0x1, P0 ;  /* 0x0000001304107211 */ /* 0x000fe400000f0eff */
[----:B0-----:R-:W-:-:S04]  /*4ad0*/  LEA R27, P2, R17, UR6, 0x1 ;  /* 0x00000006111b7c11 */ /* 0x001fc8000f8408ff */
[----:B------:R-:W-:Y:S02]  /*4ae0*/  LEA.HI.X R16, R17, UR7, R16, 0x1, P2 ;  /* 0x0000000711107c11 */ /* 0x000fe400090f0c10 */
[----:B------:R-:W-:-:S04]  /*4af0*/  IADD3 R27, P0, PT, R27, 0x8, RZ ;  /* 0x000000081b1b7810 */ /* 0x000fc80007f1e0ff */
[C---:B------:R-:W-:Y:S01]  /*4b00*/  LOP3.LUT R18, R27.reuse, 0x2, RZ, 0xc0, !PT ;  /* 0x000000021b127812 */ /* 0x040fe200078ec0ff */
[----:B------:R-:W-:Y:S01]  /*4b10*/  IMAD.X R17, RZ, RZ, R16, P0 ;  /* 0x000000ffff117224 */ /* 0x000fe200000e0610 */
[----:B------:R-:W-:Y:S02]  /*4b20*/  LOP3.LUT R16, R27, 0xfffffffd, RZ, 0xc0, !PT ;  /* 0xfffffffd1b107812 */ /* 0x000fe400078ec0ff */
[----:B------:R-:W-:-:S03]  /*4b30*/  ISETP.EQ.U32.AND P0, PT, R18, RZ, PT ;  /* 0x000000ff1200720c */ /* 0x000fc60003f02070 */
[----:B------:R0:W5:Y:S01]  /*4b40*/  LD.E R25, desc[UR10][R16.64] ;  /* 0x0000000a10197980 */ /* 0x000162000c101900 */
[----:B------:R-:W-:Y:S01]  /*4b50*/  SEL R26, R20, 0x7610, P0 ;  /* 0x00007610141a7807 */ /* 0x000fe20000000000 */
[----:B-1----:R-:W-:-:S05]  /*4b60*/  HADD2.F32 R23, -RZ, R21.H0_H0 ;  /* 0x20000015ff177230 */ /* 0x002fca0000004100 */
[----:B------:R-:W-:-:S05]  /*4b70*/  FMUL R23, R36, R23 ;  /* 0x0000001724177220 */ /* 0x000fca0000400000 */
[----:B0-----:R-:W-:-:S07]  /*4b80*/  F2FP.F16.F32.PACK_AB R23, RZ, R23 ;  /* 0x00000017ff17723e */ /* 0x001fce00000000ff */
.L_x_241:
[----:B-----5:R-:W-:-:S05]  /*4b90*/  HADD2 R18, R25, R23.H0_H0 ;  /* 0x2000001719127230 */ /* 0x020fca0000000000 */
[----:B------:R-:W-:-:S06]  /*4ba0*/  PRMT R18, R25, R26, R18 ;  /* 0x0000001a19127216 */ /* 0x000fcc0000000012 */
[----:B------:R-:W2:Y:S02]  /*4bb0*/  ATOM.E.CAS.STRONG.GPU PT, R18, [R16], R25, R18 ;  /* 0x000000191012738b */ /* 0x000ea400001ee112 */
[----:B--2---:R-:W-:Y:S01]  /*4bc0*/  ISETP.NE.U32.AND P0, PT, R18, R25, PT ;  /* 0x000000191200720c */ /* 0x004fe20003f05070 */
[----:B------:R-:W-:-:S12]  /*4bd0*/  IMAD.MOV.U32 R25, RZ, RZ, R18 ;  /* 0x000000ffff197224 */ /* 0x000fd800078e0012 */
[----:B------:R-:W-:Y:S05]  /*4be0*/  @P0 BRA `(.L_x_241) ;  /* 0xfffffffc00e80947 */ /* 0x000fea000383ffff */
[----:B------:R-:W-:Y:S05]  /*4bf0*/  BSYNC.RECONVERGENT B2 ;  /* 0x0000000000027941 */ /* 0x000fea0003800200 */
.L_x_240:
[----:B------:R-:W0:Y:S01]  /*4c00*/  LDCU.64 UR6, c[0x0][0x3b8] ;  /* 0x00007700ff0677ac */ /* 0x000e220008000a00 */
[----:B------:R-:W1:Y:S01]  /*4c10*/  LDS.U16 R24, [R24+0x8] ;  /* 0x0000080018187984 */ /* 0x000e620000000400 */
[----:B------:R-:W-:Y:S01]  /*4c20*/  IADD3 R31, P0, PT, R31, R37, RZ ;  /* 0x000000251f1f7210 */ /* 0x000fe20007f1e0ff */
[----:B------:R-:W-:Y:S04]  /*4c30*/  BSSY.RECONVERGENT B2, `(.L_x_242) ;  /* 0x0000015000027945 */ /* 0x000fe80003800200 */
[----:B------:R-:W-:Y:S02]  /*4c40*/  IMAD.SHL.U32 R23, R31, 0x2, RZ ;  /* 0x000000021f177824 */ /* 0x000fe400078e00ff */
[----:B------:R-:W-:-:S05]  /*4c50*/  IMAD.X R18, RZ, RZ, R19, P0 ;  /* 0x000000ffff127224 */ /* 0x000fca00000e0613 */
[----:B------:R-:W-:Y:S02]  /*4c60*/  SHF.L.U64.HI R31, R31, 0x1, R18 ;  /* 0x000000011f1f7819 */ /* 0x000fe40000010212 */
[----:B0-----:R-:W-:-:S04]  /*4c70*/  IADD3 R16, P0, PT, R23, UR6, RZ ;  /* 0x0000000617107c10 */ /* 0x001fc8000ff1e0ff */
[----:B------:R-:W-:-:S04]  /*4c80*/  IADD3 R25, P2, PT, R16, 0x8, RZ ;  /* 0x0000000810197810 */ /* 0x000fc80007f5e0ff */
[----:B------:R-:W-:Y:S02]  /*4c90*/  IADD3.X R17, PT, PT, RZ, UR7, R31, P2, P0 ;  /* 0x00000007ff117c10 */ /* 0x000fe400097e041f */
        /* <DEDUP_REMOVED lines=8> */
.L_x_243:
[----:B-----5:R-:W-:-:S05]  /*4d20*/  HADD2 R18, R21, R19.H0_H0 ;  /* 0x2000001315127230 */ /* 0x020fca0000000000 */
[----:B------:R-:W-:-:S06]  /*4d30*/  PRMT R18, R21, R26, R18 ;  /* 0x0000001a15127216 */ /* 0x000fcc0000000012 */
[----:B------:R-:W2:Y:S02]  /*4d40*/  ATOM.E.CAS.STRONG.GPU PT, R18, [R16], R21, R18 ;  /* 0x000000151012738b */ /* 0x000ea400001ee112 */
[----:B--2---:R-:W-:Y:S01]  /*4d50*/  ISETP.NE.U32.AND P0, PT, R18, R21, PT ;  /* 0x000000151200720c */ /* 0x004fe20003f05070 */
[----:B------:R-:W-:-:S12]  /*4d60*/  IMAD.MOV.U32 R21, RZ, RZ, R18 ;  /* 0x000000ffff157224 */ /* 0x000fd800078e0012 */
[----:B------:R-:W-:Y:S05]  /*4d70*/  @P0 BRA `(.L_x_243) ;  /* 0xfffffffc00e80947 */ /* 0x000fea000383ffff */
[----:B------:R-:W-:Y:S05]  /*4d80*/  BSYNC.RECONVERGENT B2 ;  /* 0x0000000000027941 */ /* 0x000fea0003800200 */
.L_x_242:
[----:B------:R-:W0:Y:S01]  /*4d90*/  LDCU.64 UR6, c[0x0][0x3c0] ;  /* 0x00007800ff0677ac */ /* 0x000e220008000a00 */
[----:B------:R-:W1:Y:S01]  /*4da0*/  LDS.U16 R22, [R22+0x8] ;  /* 0x0000080016167984 */ /* 0x000e620000000400 */
[----:B------:R-:W-:Y:S01]  /*4db0*/  BSSY.RECONVERGENT B2, `(.L_x_244) ;  /* 0x0000012000027945 */ /* 0x000fe20003800200 */
        /* <DEDUP_REMOVED lines=11> */
.L_x_245:
[----:B-----5:R-:W-:-:S05]  /*4e70*/  HADD2 R18, R21, R19.H0_H0 ;  /* 0x2000001315127230 */ /* 0x020fca0000000000 */
[----:B------:R-:W-:-:S06]  /*4e80*/  PRMT R18, R21, R20, R18 ;  /* 0x0000001415127216 */ /* 0x000fcc0000000012 */
[----:B------:R-:W2:Y:S02]  /*4e90*/  ATOM.E.CAS.STRONG.GPU PT, R18, [R16], R21, R18 ;  /* 0x000000151012738b */ /* 0x000ea400001ee112 */
[----:B--2---:R-:W-:Y:S01]  /*4ea0*/  ISETP.NE.U32.AND P0, PT, R18, R21, PT ;  /* 0x000000151200720c */ /* 0x004fe20003f05070 */
[----:B------:R-:W-:-:S12]  /*4eb0*/  IMAD.MOV.U32 R21, RZ, RZ, R18 ;  /* 0x000000ffff157224 */ /* 0x000fd800078e0012 */
[----:B------:R-:W-:Y:S05]  /*4ec0*/  @P0 BRA `(.L_x_245) ;  /* 0xfffffffc00e80947 */ /* 0x000fea000383ffff */
[----:B------:R-:W-:Y:S05]  /*4ed0*/  BSYNC.RECONVERGENT B2 ;  /* 0x0000000000027941 */ /* 0x000fea0003800200 */
.L_x_244:
[----:B------:R-:W-:-:S07]  /*4ee0*/  IADD3 R37, PT, PT, R37, 0x8, RZ ;  /* 0x0000000825257810 */ /* 0x000fce0007ffe0ff */
.L_x_233:
[----:B------:R-:W-:Y:S05]  /*4ef0*/  BSYNC.RECONVERGENT B1 ;  /* 0x0000000000017941 */ /* 0x000fea0003800200 */
.L_x_232:
[----:B------:R-:W-:-:S13]  /*4f00*/  LOP3.LUT P0, RZ, R2, 0x4, RZ, 0xc0, !PT ;  /* 0x0000000402ff7812 */ /* 0x000fda000780c0ff */
[----:B------:R-:W-:Y:S05]  /*4f10*/  @P0 BRA `(.L_x_154) ;  /* 0x00000004002c0947 */ /* 0x000fea0003800000 */
        /* <DEDUP_REMOVED lines=15> */
[----:B------:R-:W-:Y:S02]  /*5010*/  IMAD.MOV.U32 R22, RZ, RZ, 0x3254 ;  /* 0x00003254ff167424 */ /* 0x000fe400078e00ff */
[----:B------:R-:W0:Y:S03]  /*5020*/  LDS.U16 R23, [R23] ;  /* 0x0000000017177984 */ /* 0x000e260000000400 */
[----:B------:R-:W-:Y:S01]  /*5030*/  SEL R28, R22, 0x7610, P0 ;  /* 0x00007610161c7807 */ /* 0x000fe20000000000 */
[----:B------:R1:W5:Y:S01]  /*5040*/  LD.E R27, desc[UR10][R16.64] ;  /* 0x0000000a101b7980 */ /* 0x000362000c101900 */
[----:B0-----:R-:W-:-:S05]  /*5050*/  HADD2.F32 R25, -RZ, R23.H0_H0 ;  /* 0x20000017ff197230 */ /* 0x001fca0000004100 */
[----:B------:R-:W-:-:S05]  /*5060*/  FMUL R25, R36, R25 ;  /* 0x0000001924197220 */ /* 0x000fca0000400000 */
[----:B-1----:R-:W-:-:S07]  /*5070*/  F2FP.F16.F32.PACK_AB R25, RZ, R25 ;  /* 0x00000019ff19723e */ /* 0x002fce00000000ff */
.L_x_247:
[----:B-----5:R-:W-:-:S05]  /*5080*/  HADD2 R24, R27, R25.H0_H0 ;  /* 0x200000191b187230 */ /* 0x020fca0000000000 */
[----:B------:R-:W-:-:S05]  /*5090*/  PRMT R23, R27, R28, R24 ;  /* 0x0000001c1b177216 */ /* 0x000fca0000000018 */
[----:B------:R-:W2:Y:S02]  /*50a0*/  ATOM.E.CAS.STRONG.GPU PT, R24, [R16], R27, R23 ;  /* 0x0000001b1018738b */ /* 0x000ea400001ee117 */
[----:B--2---:R-:W-:Y:S01]  /*50b0*/  ISETP.NE.U32.AND P0, PT, R24, R27, PT ;  /* 0x0000001b1800720c */ /* 0x004fe20003f05070 */
[----:B------:R-:W-:-:S12]  /*50c0*/  IMAD.MOV.U32 R27, RZ, RZ, R24 ;  /* 0x000000ffff1b7224 */ /* 0x000fd800078e0018 */
[----:B------:R-:W-:Y:S05]  /*50d0*/  @P0 BRA `(.L_x_247) ;  /* 0xfffffffc00e80947 */ /* 0x000fea000383ffff */
[----:B------:R-:W-:Y:S05]  /*50e0*/  BSYNC.RECONVERGENT B1 ;  /* 0x0000000000017941 */ /* 0x000fea0003800200 */
.L_x_246:
[----:B------:R-:W-:Y:S01]  /*50f0*/  LEA R18, R20, R21, 0x18 ;  /* 0x0000001514127211 */ /* 0x000fe200078ec0ff */
[----:B------:R-:W-:Y:S01]  /*5100*/  IMAD R23, R3, 0x40, R37 ;  /* 0x0000004003177824 */ /* 0x000fe200078e0225 */
[----:B------:R-:W0:Y:S01]  /*5110*/  LDC.64 R16, c[0x0][0x3b8] ;  /* 0x0000ee00ff107b82 */ /* 0x000e220000000a00 */
[----:B------:R-:W-:Y:S01]  /*5120*/  IMAD.U32 R25, RZ, RZ, UR4 ;  /* 0x00000004ff197e24 */ /* 0x000fe2000f8e00ff */
[----:B------:R-:W-:Y:S01]  /*5130*/  BSSY.RECONVERGENT B1, `(.L_x_248) ;  /* 0x0000014000017945 */ /* 0x000fe20003800200 */
[----:B------:R-:W-:Y:S02]  /*5140*/  IMAD R19, R23, 0x2, R18 ;  /* 0x0000000217137824 */ /* 0x000fe400078e0212 */
[----:B------:R-:W-:-:S03]  /*5150*/  IMAD R25, R25, 0x40, R26 ;  /* 0x0000004019197824 */ /* 0x000fc600078e021a */
        /* <DEDUP_REMOVED lines=11> */
.L_x_249:
[----:B-----5:R-:W-:-:S05]  /*5210*/  HADD2 R24, R29, R26.H0_H0 ;  /* 0x2000001a1d187230 */ /* 0x020fca0000000000 */
[----:B------:R-:W-:-:S05]  /*5220*/  PRMT R27, R29, R28, R24 ;  /* 0x0000001c1d1b7216 */ /* 0x000fca0000000018 */
[----:B------:R-:W2:Y:S02]  /*5230*/  ATOM.E.CAS.STRONG.GPU PT, R24, [R18], R29, R27 ;  /* 0x0000001d1218738b */ /* 0x000ea400001ee11b */
[----:B--2---:R-:W-:Y:S01]  /*5240*/  ISETP.NE.U32.AND P0, PT, R24, R29, PT ;  /* 0x0000001d1800720c */ /* 0x004fe20003f05070 */
[----:B------:R-:W-:-:S12]  /*5250*/  IMAD.MOV.U32 R29, RZ, RZ, R24 ;  /* 0x000000ffff1d7224 */ /* 0x000fd800078e0018 */
[----:B------:R-:W-:Y:S05]  /*5260*/  @P0 BRA `(.L_x_249) ;  /* 0xfffffffc00e80947 */ /* 0x000fea000383ffff */
[----:B------:R-:W-:Y:S05]  /*5270*/  BSYNC.RECONVERGENT B1 ;  /* 0x0000000000017941 */ /* 0x000fea0003800200 */
.L_x_248:
[----:B------:R-:W-:Y:S01]  /*5280*/  VIADD R21, R21, 0x200 ;  /* 0x0000020015157836 */ /* 0x000fe20000000000 */
[----:B------:R-:W0:Y:S04]  /*5290*/  LDC.64 R16, c[0x0][0x3c0] ;  /* 0x0000f000ff107b82 */ /* 0x000e280000000a00 */
[----:B------:R-:W-:-:S05]  /*52a0*/  LEA R20, R20, R21, 0x18 ;  /* 0x0000001514147211 */ /* 0x000fca00078ec0ff */
[----:B------:R-:W-:-:S06]  /*52b0*/  IMAD R23, R23, 0x2, R20 ;  /* 0x0000000217177824 */ /* 0x000fcc00078e0214 */
        /* <DEDUP_REMOVED lines=11> */
.L_x_250:
[----:B-----5:R-:W-:-:S05]  /*5370*/  HADD2 R20, R25, R21.H0_H0 ;  /* 0x2000001519147230 */ /* 0x020fca0000000000 */
[----:B------:R-:W-:-:S05]  /*5380*/  PRMT R13, R25, R22, R20 ;  /* 0x00000016190d7216 */ /* 0x000fca0000000014 */
[----:B------:R-:W2:Y:S02]  /*5390*/  ATOM.E.CAS.STRONG.GPU PT, R20, [R18], R25, R13 ;  /* 0x000000191214738b */ /* 0x000ea400001ee10d */
[----:B--2---:R-:W-:Y:S01]  /*53a0*/  ISETP.NE.U32.AND P0, PT, R20, R25, PT ;  /* 0x000000191400720c */ /* 0x004fe20003f05070 */
[----:B------:R-:W-:-:S12]  /*53b0*/  IMAD.MOV.U32 R25, RZ, RZ, R20 ;  /* 0x000000ffff197224 */ /* 0x000fd800078e0014 */
[----:B------:R-:W-:Y:S05]  /*53c0*/  @P0 BRA `(.L_x_250) ;  /* 0xfffffffc00e80947 */ /* 0x000fea000383ffff */
.L_x_154:
[----:B------:R-:W-:Y:S05]  /*53d0*/  BSYNC.RECONVERGENT B0 ;  /* 0x0000000000007941 */ /* 0x000fea0003800200 */
.L_x_153:
[----:B------:R-:W-:-:S04]  /*53e0*/  UIADD3 UR5, UPT, UPT, UR5, 0x1, URZ ;  /* 0x0000000105057890 */ /* 0x000fc8000fffe0ff */
[----:B------:R-:W-:-:S09]  /*53f0*/  UISETP.NE.AND UP0, UPT, UR5, 0x4, UPT ;  /* 0x000000040500788c */ /* 0x000fd2000bf05270 */
[----:B------:R-:W-:Y:S05]  /*5400*/  BRA.U UP0, `(.L_x_251) ;  /* 0xffffffb500a47547 */ /* 0x000fea000b83ffff */
[----:B------:R-:W0:Y:S01]  /*5410*/  LDCU UR5, c[0x0][0x3d4] ;  /* 0x00007a80ff0577ac */ /* 0x000e220008000800 */
[----:B------:R-:W-:-:S04]  /*5420*/  UIADD3 UR4, UPT, UPT, UR4, 0x4, URZ ;  /* 0x0000000404047890 */ /* 0x000fc8000fffe0ff */
[----:B0-----:R-:W-:Y:S01]  /*5430*/  UISETP.GE.AND UP0, UPT, UR4, UR5, UPT ;  /* 0x000000050400728c */ /* 0x001fe2000bf06270 */
[----:B------:R-:W-:Y:S08]  /*5440*/  BAR.SYNC.DEFER_BLOCKING 0x0 ;  /* 0x0000000000007b1d */ /* 0x000ff00000010000 */
[----:B------:R-:W-:Y:S05]  /*5450*/  BRA.U !UP0, `(.L_x_252) ;  /* 0xffffffad08d07547 */ /* 0x000fea000b83ffff */
[----:B------:R-:W-:Y:S05]  /*5460*/  EXIT ;  /* 0x000000000000794d */ /* 0x000fea0003800000 */
        .weak           $__internal_3_$__cuda_sm3x_div_rn_noftz_f32_slowpath
        .type           $__internal_3_$__cuda_sm3x_div_rn_noftz_f32_slowpath,@function
        .size           $__internal_3_$__cuda_sm3x_div_rn_noftz_f32_slowpath,(.L_x_277 - $__internal_3_$__cuda_sm3x_div_rn_noftz_f32_slowpath)
$__internal_3_$__cuda_sm3x_div_rn_noftz_f32_slowpath:
[--C-:B------:R-:W-:Y:S01]  /*5470*/  SHF.R.U32.HI R17, RZ, 0x17, R11.reuse ;  /* 0x00000017ff117819 */ /* 0x100fe2000001160b */
[----:B------:R-:W-:Y:S01]  /*5480*/  BSSY.RECONVERGENT B1, `(.L_x_253) ;  /* 0x0000064000017945 */ /* 0x000fe20003800200 */
[----:B------:R-:W-:Y:S01]  /*5490*/  SHF.R.U32.HI R13, RZ, 0x17, R16 ;  /* 0x00000017ff0d7819 */ /* 0x000fe20000011610 */
[----:B------:R-:W-:Y:S01]  /*54a0*/  IMAD.MOV.U32 R19, RZ, RZ, R11 ;  /* 0x000000ffff137224 */ /* 0x000fe200078e000b */
[----:B------:R-:W-:Y:S02]  /*54b0*/  LOP3.LUT R17, R17, 0xff, RZ, 0xc0, !PT ;  /* 0x000000ff11117812 */ /* 0x000fe400078ec0ff */
[----:B------:R-:W-:Y:S02]  /*54c0*/  LOP3.LUT R23, R13, 0xff, RZ, 0xc0, !PT ;  /* 0x000000ff0d177812 */ /* 0x000fe400078ec0ff */
[----:B------:R-:W-:-:S03]  /*54d0*/  IADD3 R21, PT, PT, R17, -0x1, RZ ;  /* 0xffffffff11157810 */ /* 0x000fc60007ffe0ff */
[----:B------:R-:W-:Y:S01]  /*54e0*/  VIADD R22, R23, 0xffffffff ;  /* 0xffffffff17167836 */ /* 0x000fe20000000000 */
[----:B------:R-:W-:-:S04]  /*54f0*/  ISETP.GT.U32.AND P0, PT, R21, 0xfd, PT ;  /* 0x000000fd1500780c */ /* 0x000fc80003f04070 */
[----:B------:R-:W-:-:S13]  /*5500*/  ISETP.GT.U32.OR P0, PT, R22, 0xfd, P0 ;  /* 0x000000fd1600780c */ /* 0x000fda0000704470 */
[----:B------:R-:W-:Y:S01]  /*5510*/  @!P0 IMAD.MOV.U32 R20, RZ, RZ, RZ ;  /* 0x000000ffff148224 */ /* 0x000fe200078e00ff */
[----:B------:R-:W-:Y:S06]  /*5520*/  @!P0 BRA `(.L_x_254) ;  /* 0x0000000000608947 */ /* 0x000fec0003800000 */
[----:B------:R-:W-:Y:S01]  /*5530*/  FSETP.GTU.FTZ.AND P2, PT, |R11|, +INF , PT ;  /* 0x7f8000000b00780b */ /* 0x000fe20003f5c200 */
[----:B------:R-:W-:Y:S01]  /*5540*/  IMAD.MOV.U32 R13, RZ, RZ, R16 ;  /* 0x000000ffff0d7224 */ /* 0x000fe200078e0010 */
[----:B------:R-:W-:-:S04]  /*5550*/  FSETP.GTU.FTZ.AND P0, PT, |R16|, +INF , PT ;  /* 0x7f8000001000780b */ /* 0x000fc80003f1c200 */
[----:B------:R-:W-:-:S13]  /*5560*/  PLOP3.LUT P0, PT, P0, P2, PT, 0xf8, 0x8f ;  /* 0x00000000008f781c */ /* 0x000fda0000705f70 */
[----:B------:R-:W-:Y:S05]  /*5570*/  @P0 BRA `(.L_x_255) ;  /* 0x00000004004c0947 */ /* 0x000fea0003800000 */
[----:B------:R-:W-:-:S13]  /*5580*/  LOP3.LUT P0, RZ, R19, 0x7fffffff, R16, 0xc8, !PT ;  /* 0x7fffffff13ff7812 */ /* 0x000fda000780c810 */
[----:B------:R-:W-:Y:S05]  /*5590*/  @!P0 BRA `(.L_x_256) ;  /* 0x00000004003c8947 */ /* 0x000fea0003800000 */
[----:B------:R-:W-:Y:S02]  /*55a0*/  FSETP.NEU.FTZ.AND P3, PT, |R13|, +INF , PT ;  /* 0x7f8000000d00780b */ /* 0x000fe40003f7d200 */
        /* <DEDUP_REMOVED lines=14> */
[----:B------:R-:W-:Y:S02]  /*5690*/  @!P2 FFMA R19, R11, 1.84467440737095516160e+19, RZ ;  /* 0x5f8000000b13a823 */ /* 0x000fe400000000ff */
[----:B------:R-:W-:-:S07]  /*56a0*/  @!P2 VIADD R20, R20, 0x40 ;  /* 0x000000401414a836 */ /* 0x000fce0000000000 */
.L_x_254:
[----:B------:R-:W-:Y:S01]  /*56b0*/  LEA R22, R17, 0xc0800000, 0x17 ;  /* 0xc080000011167811 */ /* 0x000fe200078eb8ff */
[----:B------:R-:W-:Y:S04]  /*56c0*/  BSSY.RECONVERGENT B2, `(.L_x_259) ;  /* 0x0000036000027945 */ /* 0x000fe80003800200 */
[----:B------:R-:W-:Y:S02]  /*56d0*/  IMAD.IADD R22, R19, 0x1, -R22 ;  /* 0x0000000113167824 */ /* 0x000fe400078e0a16 */
[----:B------:R-:W-:Y:S02]  /*56e0*/  VIADD R19, R23, 0xffffff81 ;  /* 0xffffff8117137836 */ /* 0x000fe40000000000 */
[----:B------:R-:W0:Y:S01]  /*56f0*/  MUFU.RCP R21, R22 ;  /* 0x0000001600157308 */ /* 0x000e220000001000 */
[----:B------:R-:W-:Y:S01]  /*5700*/  FADD.FTZ R24, -R22, -RZ ;  /* 0x800000ff16187221 */ /* 0x000fe20000010100 */
[C---:B------:R-:W-:Y:S01]  /*5710*/  IMAD R13, R19.reuse, -0x800000, R16 ;  /* 0xff800000130d7824 */ /* 0x040fe200078e0210 */
[----:B------:R-:W-:-:S05]  /*5720*/  IADD3 R17, PT, PT, R19, 0x7f, -R17 ;  /* 0x0000007f13117810 */ /* 0x000fca0007ffe811 */
        /* <DEDUP_REMOVED lines=10> */
[----:B------:R-:W-:-:S04]  /*57d0*/  IMAD.IADD R22, R16, 0x1, R17 ;  /* 0x0000000110167824 */ /* 0x000fc800078e0211 */
        /* <DEDUP_REMOVED lines=10> */
[CCC-:B------:R-:W-:Y:S01]  /*5880*/  FFMA.RZ R16, R23.reuse, R21.reuse, R26.reuse ;  /* 0x0000001517107223 */ /* 0x1c0fe2000000c01a */
[C---:B------:R-:W-:Y:S02]  /*5890*/  VIADD R20, R22.reuse, 0x20 ;  /* 0x0000002016147836 */ /* 0x040fe40000000000 */
[CCC-:B------:R-:W-:Y:S01]  /*58a0*/  FFMA.RM R17, R23.reuse, R21.reuse, R26.reuse ;  /* 0x0000001517117223 */ /* 0x1c0fe2000000401a */
[----:B------:R-:W-:Y:S02]  /*58b0*/  ISETP.NE.AND P3, PT, R22, RZ, PT ;  /* 0x000000ff1600720c */ /* 0x000fe40003f65270 */
[----:B------:R-:W-:Y:S01]  /*58c0*/  LOP3.LUT R19, R16, 0x7fffff, RZ, 0xc0, !PT ;  /* 0x007fffff10137812 */ /* 0x000fe200078ec0ff */
[----:B------:R-:W-:Y:S01]  /*58d0*/  FFMA.RP R16, R23, R21, R26 ;  /* 0x0000001517107223 */ /* 0x000fe2000000801a */
[----:B------:R-:W-:Y:S01]  /*58e0*/  IMAD.MOV R21, RZ, RZ, -R22 ;  /* 0x000000ffff157224 */ /* 0x000fe200078e0a16 */
[----:B------:R-:W-:Y:S02]  /*58f0*/  ISETP.NE.AND P2, PT, R22, RZ, PT ;  /* 0x000000ff1600720c */ /* 0x000fe40003f45270 */
[----:B------:R-:W-:-:S02]  /*5900*/  LOP3.LUT R19, R19, 0x800000, RZ, 0xfc, !PT ;  /* 0x0080000013137812 */ /* 0x000fc400078efcff */
        /* <DEDUP_REMOVED lines=9> */
[----:B------:R-:W-:-:S05]  /*59a0*/  LOP3.LUT R17, R17, R16, RZ, 0xc0, !PT ;  /* 0x0000001011117212 */ /* 0x000fca00078ec0ff */
[----:B------:R-:W-:-:S05]  /*59b0*/  IMAD.IADD R20, R20, 0x1, R17 ;  /* 0x0000000114147824 */ /* 0x000fca00078e0211 */
[----:B------:R-:W-:Y:S01]  /*59c0*/  LOP3.LUT R13, R20, R13, RZ, 0xfc, !PT ;  /* 0x0000000d140d7212 */ /* 0x000fe200078efcff */
[----:B------:R-:W-:Y:S06]  /*59d0*/  BRA `(.L_x_262) ;  /* 0x0000000000107947 */ /* 0x000fec0003800000 */
.L_x_261:
[----:B------:R-:W-:-:S04]  /*59e0*/  LOP3.LUT R13, R13, 0x80000000, RZ, 0xc0, !PT ;  /* 0x800000000d0d7812 */ /* 0x000fc800078ec0ff */
[----:B------:R-:W-:Y:S01]  /*59f0*/  LOP3.LUT R13, R13, 0x7f800000, RZ, 0xfc, !PT ;  /* 0x7f8000000d0d7812 */ /* 0x000fe200078efcff */
[----:B------:R-:W-:Y:S06]  /*5a00*/  BRA `(.L_x_262) ;  /* 0x0000000000047947 */ /* 0x000fec0003800000 */
.L_x_260:
[----:B------:R-:W-:-:S07]  /*5a10*/  IMAD R13, R17, 0x800000, R13 ;  /* 0x00800000110d7824 */ /* 0x000fce00078e020d */
.L_x_262:
[----:B------:R-:W-:Y:S05]  /*5a20*/  BSYNC.RECONVERGENT B2 ;  /* 0x0000000000027941 */ /* 0x000fea0003800200 */
.L_x_259:
[----:B------:R-:W-:Y:S05]  /*5a30*/  BRA `(.L_x_263) ;  /* 0x0000000000207947 */ /* 0x000fea0003800000 */
.L_x_258:
[----:B------:R-:W-:-:S04]  /*5a40*/  LOP3.LUT R13, R19, 0x80000000, R16, 0x48, !PT ;  /* 0x80000000130d7812 */ /* 0x000fc800078e4810 */
[----:B------:R-:W-:Y:S01]  /*5a50*/  LOP3.LUT R13, R13, 0x7f800000, RZ, 0xfc, !PT ;  /* 0x7f8000000d0d7812 */ /* 0x000fe200078efcff */
[----:B------:R-:W-:Y:S06]  /*5a60*/  BRA `(.L_x_263) ;  /* 0x0000000000147947 */ /* 0x000fec0003800000 */
.L_x_257:
[----:B------:R-:W-:Y:S01]  /*5a70*/  LOP3.LUT R13, R19, 0x80000000, R16, 0x48, !PT ;  /* 0x80000000130d7812 */ /* 0x000fe200078e4810 */
[----:B------:R-:W-:Y:S06]  /*5a80*/  BRA `(.L_x_263) ;  /* 0x00000000000c7947 */ /* 0x000fec0003800000 */
.L_x_256:
[----:B------:R-:W0:Y:S01]  /*5a90*/  MUFU.RSQ R13, -QNAN ;  /* 0xffc00000000d7908 */ /* 0x000e220000001400 */
[----:B------:R-:W-:Y:S05]  /*5aa0*/  BRA `(.L_x_263) ;  /* 0x0000000000047947 */ /* 0x000fea0003800000 */
.L_x_255:
[----:B------:R-:W-:-:S07]  /*5ab0*/  FADD.FTZ R13, R13, R11 ;  /* 0x0000000b0d0d7221 */ /* 0x000fce0000010000 */
.L_x_263:
[----:B------:R-:W-:Y:S05]  /*5ac0*/  BSYNC.RECONVERGENT B1 ;  /* 0x0000000000017941 */ /* 0x000fea0003800200 */
.L_x_253:
[----:B------:R-:W-:-:S04]  /*5ad0*/  IMAD.MOV.U32 R19, RZ, RZ, 0x0 ;  /* 0x00000000ff137424 */ /* 0x000fc800078e00ff */
[----:B0-----:R-:W-:Y:S05]  /*5ae0*/  RET.REL.NODEC R18 `(_Z20flash_optimized_halfILi4ELi4EEvPK6__halfS2_S2_S2_PKfS4_PS0_S5_S5_S4_fi) ;  /* 0xffffffa412447950 */ /* 0x001fea0003c3ffff */
.L_x_264:
        /* <DEDUP_REMOVED lines=9> */
.L_x_277:


//--------------------- .text._Z21flush_l2_cache_kernelPfi --------------------------
	.section	.text._Z21flush_l2_cache_kernelPfi,"ax",@progbits
	.align	128
        .global         _Z21flush_l2_cache_kernelPfi
        .type           _Z21flush_l2_cache_kernelPfi,@function
        .size           _Z21flush_l2_cache_kernelPfi,(.L_x_282 - _Z21flush_l2_cache_kernelPfi)
        .other          _Z21flush_l2_cache_kernelPfi,@"STO_CUDA_ENTRY STV_DEFAULT"
_Z21flush_l2_cache_kernelPfi:
.text._Z21flush_l2_cache_kernelPfi:
[----:B------:R-:W-:Y:S01]  /*0000*/  LDC R1, c[0x0][0x37c] ;  /* 0x0000df00ff017b82 */ /* 0x000fe20000000800 */
[----:B------:R-:W0:Y:S07]  /*0010*/  S2R R0, SR_TID.X ;  /* 0x0000000000007919 */ /* 0x000e2e0000002100 */
[----:B------:R-:W0:Y:S01]  /*0020*/  S2UR UR4, SR_CTAID.X ;  /* 0x00000000000479c3 */ /* 0x000e220000002500 */
[----:B------:R-:W1:Y:S07]  /*0030*/  LDCU UR5, c[0x0][0x388] ;  /* 0x00007100ff0577ac */ /* 0x000e6e0008000800 */
[----:B------:R-:W0:Y:S02]  /*0040*/  LDC R5, c[0x0][0x360] ;  /* 0x0000d800ff057b82 */ /* 0x000e240000000800 */
[----:B0-----:R-:W-:-:S05]  /*0050*/  IMAD R5, R5, UR4, R0 ;  /* 0x0000000405057c24 */ /* 0x001fca000f8e0200 */
[----:B-1----:R-:W-:-:S13]  /*0060*/  ISETP.GE.AND P0, PT, R5, UR5, PT ;  /* 0x0000000505007c0c */ /* 0x002fda000bf06270 */
[----:B------:R-:W-:Y:S05]  /*0070*/  @P0 EXIT ;  /* 0x000000000000094d */ /* 0x000fea0003800000 */
[----:B------:R-:W0:Y:S01]  /*0080*/  LDC.64 R2, c[0x0][0x380] ;  /* 0x0000e000ff027b82 */ /* 0x000e220000000a00 */
[----:B------:R-:W1:Y:S01]  /*0090*/  LDCU.64 UR4, c[0x0][0x358] ;  /* 0x00006b00ff0477ac */ /* 0x000e620008000a00 */
[----:B0-----:R-:W-:-:S05]  /*00a0*/  IMAD.WIDE R2, R5, 0x4, R2 ;  /* 0x0000000405027825 */ /* 0x001fca00078e0202 */
[----:B-1----:R-:W2:Y:S02]  /*00b0*/  LDG.E R0, desc[UR4][R2.64] ;  /* 0x0000000402007981 */ /* 0x002ea4000c1e1900 */
[----:B--2---:R-:W-:-:S05]  /*00c0*/  FADD R5, R0, 1 ;  /* 0x3f80000000057421 */ /* 0x004fca0000000000 */
[----:B------:R-:W-:Y:S01]  /*00d0*/  STG.E desc[UR4][R2.64], R5 ;  /* 0x0000000502007986 */ /* 0x000fe2000c101904 */
[----:B------:R-:W-:Y:S05]  /*00e0*/  EXIT ;  /* 0x000000000000794d */ /* 0x000fea0003800000 */
.L_x_265:
        /* <DEDUP_REMOVED lines=9> */
.L_x_282:


//--------------------- .text._Z18compute_delta_halfPK6__halfS1_Pfii --------------------------
	.section	.text._Z18compute_delta_halfPK6__halfS1_Pfii,"ax",@progbits
	.align	128
        .global         _Z18compute_delta_halfPK6__halfS1_Pfii
        .type           _Z18compute_delta_halfPK6__halfS1_Pfii,@function
        .size           _Z18compute_delta_halfPK6__halfS1_Pfii,(.L_x_283 - _Z18compute_delta_halfPK6__halfS1_Pfii)
        .other          _Z18compute_delta_halfPK6__halfS1_Pfii,@"STO_CUDA_ENTRY STV_DEFAULT"
_Z18compute_delta_halfPK6__halfS1_Pfii:
.text._Z18compute_delta_halfPK6__halfS1_Pfii:
        /* <DEDUP_REMOVED lines=8> */
[----:B------:R-:W0:Y:S01]  /*0080*/  LDCU UR9, c[0x0][0x39c] ;  /* 0x00007380ff0977ac */ /* 0x000e220008000800 */
[----:B------:R-:W-:Y:S01]  /*0090*/  HFMA2 R8, -RZ, RZ, 0, 0 ;  /* 0x00000000ff087431 */ /* 0x000fe200000001ff */
[----:B------:R-:W1:Y:S01]  /*00a0*/  LDCU.64 UR16, c[0x0][0x358] ;  /* 0x00006b00ff1077ac */ /* 0x000e620008000a00 */
[----:B0-----:R-:W-:-:S09]  /*00b0*/  UISETP.GE.AND UP0, UPT, UR9, 0x1, UPT ;  /* 0x000000010900788c */ /* 0x001fd2000bf06270 */
[----:B-1----:R-:W-:Y:S05]  /*00c0*/  BRA.U !UP0, `(.L_x_266) ;  /* 0x0000000d08307547 */ /* 0x002fea000b800000 */
[----:B------:R-:W-:Y:S02]  /*00d0*/  UISETP.GE.U32.AND UP1, UPT, UR9, 0x10, UPT ;  /* 0x000000100900788c */ /* 0x000fe4000bf26070 */
[----:B------:R-:W-:Y:S01]  /*00e0*/  IMAD R6, R0, UR9, RZ ;  /* 0x0000000900067c24 */ /* 0x000fe2000f8e02ff */
[----:B------:R-:W-:Y:S01]  /*00f0*/  ULOP3.LUT UR10, UR9, 0xf, URZ, 0xc0, !UPT ;  /* 0x0000000f090a7892 */ /* 0x000fe2000f8ec0ff */
[----:B------:R-:W-:Y:S01]  /*0100*/  MOV R8, RZ ;  /* 0x000000ff00087202 */ /* 0x000fe20000000f00 */
[----:B------:R-:W-:Y:S02]  /*0110*/  UMOV UR4, URZ ;  /* 0x000000ff00047c82 */ /* 0x000fe40008000000 */
[----:B------:R-:W-:Y:S02]  /*0120*/  UISETP.NE.AND UP0, UPT, UR10, URZ, UPT ;  /* 0x000000ff0a00728c */ /* 0x000fe4000bf05270 */
[----:B------:R-:W-:Y:S09]  /*0130*/  BRA.U !UP1, `(.L_x_267) ;  /* 0x00000005098c7547 */ /* 0x000ff2000b800000 */
[----:B------:R-:W0:Y:S01]  /*0140*/  LDCU.128 UR12, c[0x0][0x380] ;  /* 0x00007000ff0c77ac */ /* 0x000e220008000c00 */
[----:B------:R-:W-:Y:S02]  /*0150*/  MOV R8, RZ ;  /* 0x000000ff00087202 */ /* 0x000fe40000000f00 */
[----:B------:R-:W-:Y:S01]  /*0160*/  MOV R7, R6 ;  /* 0x0000000600077202 */ /* 0x000fe20000000f00 */
[----:B------:R-:W-:-:S04]  /*0170*/  ULOP3.LUT UR4, UR9, 0x7ffffff0, URZ, 0xc0, !UPT ;  /* 0x7ffffff009047892 */ /* 0x000fc8000f8ec0ff */
[----:B------:R-:W-:Y:S02]  /*0180*/  UIADD3 UR11, UPT, UPT, -UR4, URZ, URZ ;  /* 0x000000ff040b7290 */ /* 0x000fe4000fffe1ff */
[----:B0-----:R-:W-:Y:S02]  /*0190*/  UIADD3 UR7, UP1, UPT, UR12, 0x10, URZ ;  /* 0x000000100c077890 */ /* 0x001fe4000ff3e0ff */
[----:B------:R-:W-:Y:S02]  /*01a0*/  UIADD3 UR5, UP2, UPT, UR14, 0x10, URZ ;  /* 0x000000100e057890 */ /* 0x000fe4000ff5e0ff */
[----:B------:R-:W-:Y:S02]  /*01b0*/  UIADD3.X UR8, UPT, UPT, URZ, UR13, URZ, UP1, !UPT ;  /* 0x0000000dff087290 */ /* 0x000fe40008ffe4ff */
[----:B------:R-:W-:-:S12]  /*01c0*/  UIADD3.X UR6, UPT, UPT, URZ, UR15, URZ, UP2, !UPT ;  /* 0x0000000fff067290 */ /* 0x000fd800097fe4ff */
.L_x_268:
[----:B------:R-:W-:Y:S02]  /*01d0*/  MOV R4, UR7 ;  /* 0x0000000700047c02 */ /* 0x000fe40008000f00 */
[----:B------:R-:W-:Y:S02]  /*01e0*/  MOV R5, UR8 ;  /* 0x0000000800057c02 */ /* 0x000fe40008000f00 */
[----:B------:R-:W-:Y:S02]  /*01f0*/  MOV R2, UR5 ;  /* 0x0000000500027c02 */ /* 0x000fe40008000f00 */
[----:B------:R-:W-:Y:S01]  /*0200*/  MOV R3, UR6 ;  /* 0x0000000600037c02 */ /* 0x000fe20008000f00 */
[----:B------:R-:W-:-:S04]  /*0210*/  IMAD.WIDE R4, R7, 0x2, R4 ;  /* 0x0000000207047825 */ /* 0x000fc800078e0204 */
[----:B------:R-:W-:Y:S01]  /*0220*/  IMAD.WIDE R2, R7, 0x2, R2 ;  /* 0x0000000207027825 */ /* 0x000fe200078e0202 */
[----:B------:R-:W2:Y:S04]  /*0230*/  LDG.E.U16 R9, desc[UR16][R4.64+-0x10] ;  /* 0xfffff01004097981 */ /* 0x000ea8000c1e1500 */
[----:B------:R-:W3:Y:S04]  /*0240*/  LDG.E.U16 R10, desc[UR16][R2.64+-0x10] ;  /* 0xfffff010020a7981 */ /* 0x000ee8000c1e1500 */
[----:B------:R-:W4:Y:S04]  /*0250*/  LDG.E.U16 R11, desc[UR16][R4.64+-0xe] ;  /* 0xfffff210040b7981 */ /* 0x000f28000c1e1500 */
[----:B------:R-:W5:Y:S04]  /*0260*/  LDG.E.U16 R17, desc[UR16][R2.64+-0xe] ;  /* 0xfffff21002117981 */ /* 0x000f68000c1e1500 */
        /* <DEDUP_REMOVED lines=9> */
[----:B------:R-:W5:Y:S01]  /*0300*/  LDG.E.U16 R28, desc[UR16][R2.64+0xe] ;  /* 0x00000e10021c7981 */ /* 0x000f62000c1e1500 */
[----:B--2---:R-:W-:-:S02]  /*0310*/  HADD2.F32 R9, -RZ, R9.H0_H0 ;  /* 0x20000009ff097230 */ /* 0x004fc40000004100 */
[----:B---3--:R-:W-:Y:S02]  /*0320*/  HADD2.F32 R10, -RZ, R10.H0_H0 ;  /* 0x2000000aff0a7230 */ /* 0x008fe40000004100 */
[----:B----4-:R-:W-:-:S03]  /*0330*/  HADD2.F32 R16, -RZ, R11.H0_H0 ;  /* 0x2000000bff107230 */ /* 0x010fc60000004100 */
[----:B------:R-:W-:Y:S01]  /*0340*/  FFMA R9, R9, R10, R8 ;  /* 0x0000000a09097223 */ /* 0x000fe20000000008 */
[----:B------:R-:W2:Y:S01]  /*0350*/  LDG.E.U16 R11, desc[UR16][R4.64+-0x2] ;  /* 0xfffffe10040b7981 */ /* 0x000ea2000c1e1500 */
[----:B-----5:R-:W-:-:S03]  /*0360*/  HADD2.F32 R17, -RZ, R17.H0_H0 ;  /* 0x20000011ff117230 */ /* 0x020fc60000004100 */
[----:B------:R-:W3:Y:S02]  /*0370*/  LDG.E.U16 R8, desc[UR16][R4.64+-0x4] ;  /* 0xfffffc1004087981 */ /* 0x000ee4000c1e1500 */
[----:B------:R-:W-:Y:S02]  /*0380*/  FFMA R16, R16, R17, R9 ;  /* 0x0000001110107223 */ /* 0x000fe40000000009 */
[----:B------:R-:W4:Y:S01]  /*0390*/  LDG.E.U16 R10, desc[UR16][R2.64+-0x4] ;  /* 0xfffffc10020a7981 */ /* 0x000f22000c1e1500 */
[----:B------:R-:W-:-:S03]  /*03a0*/  HADD2.F32 R17, -RZ, R13.H0_H0 ;  /* 0x2000000dff117230 */ /* 0x000fc60000004100 */
[----:B------:R-:W5:Y:S01]  /*03b0*/  LDG.E.U16 R9, desc[UR16][R2.64+-0x2] ;  /* 0xfffffe1002097981 */ /* 0x000f62000c1e1500 */
[----:B------:R-:W-:-:S03]  /*03c0*/  HADD2.F32 R22, -RZ, R12.H0_H0 ;  /* 0x2000000cff167230 */ /* 0x000fc60000004100 */
[----:B------:R-:W5:Y:S01]  /*03d0*/  LDG.E.U16 R13, desc[UR16][R4.64] ;  /* 0x00000010040d7981 */ /* 0x000f62000c1e1500 */
[----:B------:R-:W-:-:S03]  /*03e0*/  HADD2.F32 R23, -RZ, R14.H0_H0 ;  /* 0x2000000eff177230 */ /* 0x000fc60000004100 */
[----:B------:R-:W5:Y:S01]  /*03f0*/  LDG.E.U16 R12, desc[UR16][R2.64] ;  /* 0x00000010020c7981 */ /* 0x000f62000c1e1500 */
[----:B------:R-:W-:Y:S02]  /*0400*/  HADD2.F32 R15, -RZ, R15.H0_H0 ;  /* 0x2000000fff0f7230 */ /* 0x000fe40000004100 */
[----:B------:R-:W-:Y:S02]  /*0410*/  FFMA R22, R17, R22, R16 ;  /* 0x0000001611167223 */ /* 0x000fe40000000010 */
[----:B------:R-:W5:Y:S04]  /*0420*/  LDG.E.U16 R17, desc[UR16][R4.64+0x2] ;  /* 0x0000021004117981 */ /* 0x000f68000c1e1500 */
[----:B------:R-:W5:Y:S01]  /*0430*/  LDG.E.U16 R16, desc[UR16][R2.64+0x2] ;  /* 0x0000021002107981 */ /* 0x000f62000c1e1500 */
[----:B------:R-:W-:Y:S01]  /*0440*/  FFMA R22, R23, R15, R22 ;  /* 0x0000000f17167223 */ /* 0x000fe20000000016 */
[----:B------:R-:W-:-:S02]  /*0450*/  HADD2.F32 R23, -RZ, R18.H0_H0 ;  /* 0x20000012ff177230 */ /* 0x000fc40000004100 */
[----:B------:R-:W5:Y:S01]  /*0460*/  LDG.E.U16 R15, desc[UR16][R4.64+0x4] ;  /* 0x00000410040f7981 */ /* 0x000f62000c1e1500 */
[----:B------:R-:W-:-:S03]  /*0470*/  HADD2.F32 R24, -RZ, R19.H0_H0 ;  /* 0x20000013ff187230 */ /* 0x000fc60000004100 */
[----:B------:R-:W5:Y:S01]  /*0480*/  LDG.E.U16 R14, desc[UR16][R2.64+0x4] ;  /* 0x00000410020e7981 */ /* 0x000f62000c1e1500 */
[----:B------:R-:W-:-:S03]  /*0490*/  HADD2.F32 R25, -RZ, R21.H0_H0 ;  /* 0x20000015ff197230 */ /* 0x000fc60000004100 */
[----:B------:R-:W5:Y:S01]  /*04a0*/  LDG.E.U16 R19, desc[UR16][R4.64+0x6] ;  /* 0x0000061004137981 */ /* 0x000f62000c1e1500 */
[----:B------:R-:W-:-:S03]  /*04b0*/  HADD2.F32 R26, -RZ, R20.H0_H0 ;  /* 0x20000014ff1a7230 */ /* 0x000fc60000004100 */
[----:B------:R-:W5:Y:S01]  /*04c0*/  LDG.E.U16 R18, desc[UR16][R2.64+0x6] ;  /* 0x0000061002127981 */ /* 0x000f62000c1e1500 */
[----:B------:R-:W-:-:S03]  /*04d0*/  FFMA R22, R23, R24, R22 ;  /* 0x0000001817167223 */ /* 0x000fc60000000016 */
[----:B------:R-:W5:Y:S01]  /*04e0*/  LDG.E.U16 R20, desc[UR16][R4.64+0x8] ;  /* 0x0000081004147981 */ /* 0x000f62000c1e1500 */
[----:B------:R-:W-:-:S03]  /*04f0*/  FFMA R26, R25, R26, R22 ;  /* 0x0000001a191a7223 */ /* 0x000fc60000000016 */
[----:B------:R-:W5:Y:S04]  /*0500*/  LDG.E.U16 R21, desc[UR16][R2.64+0x8] ;  /* 0x0000081002157981 */ /* 0x000f68000c1e1500 */
[----:B------:R-:W5:Y:S04]  /*0510*/  LDG.E.U16 R25, desc[UR16][R4.64+0xa] ;  /* 0x00000a1004197981 */ /* 0x000f68000c1e1500 */
[----:B------:R-:W5:Y:S04]  /*0520*/  LDG.E.U16 R24, desc[UR16][R2.64+0xa] ;  /* 0x00000a1002187981 */ /* 0x000f68000c1e1500 */
[----:B------:R-:W5:Y:S04]  /*0530*/  LDG.E.U16 R23, desc[UR16][R4.64+0xc] ;  /* 0x00000c1004177981 */ /* 0x000f68000c1e1500 */
[----:B------:R0:W5:Y:S01]  /*0540*/  LDG.E.U16 R22, desc[UR16][R2.64+0xc] ;  /* 0x00000c1002167981 */ /* 0x000162000c1e1500 */
[----:B------:R-:W-:-:S04]  /*0550*/  UIADD3 UR11, UPT, UPT, UR11, 0x10, URZ ;  /* 0x000000100b0b7890 */ /* 0x000fc8000fffe0ff */
[----:B------:R-:W-:Y:S01]  /*0560*/  UISETP.NE.AND UP1, UPT, UR11, URZ, UPT ;  /* 0x000000ff0b00728c */ /* 0x000fe2000bf25270 */
[----:B------:R-:W-:Y:S02]  /*0570*/  HADD2.F32 R27, -RZ, R27.H0_H0 ;  /* 0x2000001bff1b7230 */ /* 0x000fe40000004100 */
[----:B------:R-:W-:Y:S01]  /*0580*/  HADD2.F32 R28, -RZ, R28.H0_H0 ;  /* 0x2000001cff1c7230 */ /* 0x000fe20000004100 */
[----:B------:R-:W-:Y:S01]  /*0590*/  IADD3 R7, PT, PT, R7, 0x10, RZ ;  /* 0x0000001007077810 */ /* 0x000fe20007ffe0ff */
[----:B--2---:R-:W-:Y:S02]  /*05a0*/  HADD2.F32 R11, -RZ, R11.H0_H0 ;  /* 0x2000000bff0b7230 */ /* 0x004fe40000004100 */
[----:B---3--:R-:W-:Y:S02]  /*05b0*/  HADD2.F32 R29, -RZ, R8.H0_H0 ;  /* 0x20000008ff1d7230 */ /* 0x008fe40000004100 */
[----:B----4-:R-:W-:Y:S02]  /*05c0*/  HADD2.F32 R10, -RZ, R10.H0_H0 ;  /* 0x2000000aff0a7230 */ /* 0x010fe40000004100 */
[----:B-----5:R-:W-:-:S03]  /*05d0*/  HADD2.F32 R9, -RZ, R9.H0_H0 ;  /* 0x20000009ff097230 */ /* 0x020fc60000004100 */
[----:B------:R-:W-:Y:S01]  /*05e0*/  FFMA R10, R29, R10, R26 ;  /* 0x0000000a1d0a7223 */ /* 0x000fe2000000001a */
[----:B------:R-:W-:-:S03]  /*05f0*/  HADD2.F32 R8, -RZ, R13.H0_H0 ;  /* 0x2000000dff087230 */ /* 0x000fc60000004100 */
[----:B------:R-:W-:Y:S01]  /*0600*/  FFMA R9, R11, R9, R10 ;  /* 0x000000090b097223 */ /* 0x000fe2000000000a */
[----:B------:R-:W-:Y:S02]  /*0610*/  HADD2.F32 R12, -RZ, R12.H0_H0 ;  /* 0x2000000cff0c7230 */ /* 0x000fe40000004100 */
        /* <DEDUP_REMOVED lines=9> */
[----:B0-----:R-:W-:-:S03]  /*06b0*/  HADD2.F32 R3, -RZ, R20.H0_H0 ;  /* 0x20000014ff037230 */ /* 0x001fc60000004100 */
[----:B------:R-:W-:Y:S01]  /*06c0*/  FFMA R8, R19, R18, R8 ;  /* 0x0000001213087223 */ /* 0x000fe20000000008 */
[----:B------:R-:W-:Y:S02]  /*06d0*/  HADD2.F32 R21, -RZ, R21.H0_H0 ;  /* 0x20000015ff157230 */ /* 0x000fe40000004100 */
[----:B------:R-:W-:-:S03]  /*06e0*/  HADD2.F32 R2, -RZ, R25.H0_H0 ;  /* 0x20000019ff027230 */ /* 0x000fc60000004100 */
[----:B------:R-:W-:Y:S01]  /*06f0*/  FFMA R3, R3, R21, R8 ;  /* 0x0000001503037223 */ /* 0x000fe20000000008 */
[----:B------:R-:W-:Y:S02]  /*0700*/  HADD2.F32 R24, -RZ, R24.H0_H0 ;  /* 0x20000018ff187230 */ /* 0x000fe40000004100 */
[----:B------:R-:W-:-:S03]  /*0710*/  HADD2.F32 R23, -RZ, R23.H0_H0 ;  /* 0x20000017ff177230 */ /* 0x000fc60000004100 */
[----:B------:R-:W-:Y:S01]  /*0720*/  FFMA R2, R2, R24, R3 ;  /* 0x0000001802027223 */ /* 0x000fe20000000003 */
[----:B------:R-:W-:-:S05]  /*0730*/  HADD2.F32 R22, -RZ, R22.H0_H0 ;  /* 0x20000016ff167230 */ /* 0x000fca0000004100 */
[----:B------:R-:W-:-:S04]  /*0740*/  FFMA R2, R23, R22, R2 ;  /* 0x0000001617027223 */ /* 0x000fc80000000002 */
[----:B------:R-:W-:Y:S01]  /*0750*/  FFMA R8, R27, R28, R2 ;  /* 0x0000001c1b087223 */ /* 0x000fe20000000002 */
[----:B------:R-:W-:Y:S06]  /*0760*/  BRA.U UP1, `(.L_x_268) ;  /* 0xfffffff901987547 */ /* 0x000fec000b83ffff */
.L_x_267:
[----:B------:R-:W-:Y:S05]  /*0770*/  BRA.U !UP0, `(.L_x_266) ;  /* 0x0000000508847547 */ /* 0x000fea000b800000 */
[----:B------:R-:W-:Y:S02]  /*0780*/  UISETP.GE.U32.AND UP0, UPT, UR10, 0x8, UPT ;  /* 0x000000080a00788c */ /* 0x000fe4000bf06070 */
[----:B------:R-:W-:-:S04]  /*0790*/  ULOP3.LUT UR6, UR9, 0x7, URZ, 0xc0, !UPT ;  /* 0x0000000709067892 */ /* 0x000fc8000f8ec0ff */
[----:B------:R-:W-:-:S03]  /*07a0*/  UISETP.NE.AND UP1, UPT, UR6, URZ, UPT ;  /* 0x000000ff0600728c */ /* 0x000fc6000bf25270 */
[----:B------:R-:W-:Y:S08]  /*07b0*/  BRA.U !UP0, `(.L_x_269) ;  /* 0x0000000108b87547 */ /* 0x000ff0000b800000 */
[----:B------:R-:W0:Y:S01]  /*07c0*/  LDC.64 R2, c[0x0][0x380] ;  /* 0x0000e000ff027b82 */ /* 0x000e220000000a00 */
[----:B------:R-:W-:-:S07]  /*07d0*/  IADD3 R7, PT, PT, R6, UR4, RZ ;  /* 0x0000000406077c10 */ /* 0x000fce000fffe0ff */
[----:B------:R-:W1:Y:S01]  /*07e0*/  LDC.64 R4, c[0x0][0x388] ;  /* 0x0000e200ff047b82 */ /* 0x000e620000000a00 */
[----:B0-----:R-:W-:-:S05]  /*07f0*/  IMAD.WIDE R2, R7, 0x2, R2 ;  /* 0x0000000207027825 */ /* 0x001fca00078e0202 */
[----:B------:R-:W2:Y:S01]  /*0800*/  LDG.E.U16 R18, desc[UR16][R2.64] ;  /* 0x0000001002127981 */ /* 0x000ea2000c1e1500 */
[----:B-1----:R-:W-:-:S03]  /*0810*/  IMAD.WIDE R4, R7, 0x2, R4 ;  /* 0x0000000207047825 */ /* 0x002fc600078e0204 */
        /* <DEDUP_REMOVED lines=15> */
[----:B------:R-:W-:Y:S01]  /*0910*/  UIADD3 UR4, UPT, UPT, UR4, 0x8, URZ ;  /* 0x0000000804047890 */ /* 0x000fe2000fffe0ff */
[----:B--2---:R-:W-:-:S02]  /*0920*/  HADD2.F32 R19, -RZ, R18.H0_H0 ;  /* 0x20000012ff137230 */ /* 0x004fc40000004100 */
        /* <DEDUP_REMOVED lines=22> */
[----:B------:R-:W-:-:S07]  /*0a90*/  FFMA R8, R16, R17, R7 ;  /* 0x0000001110087223 */ /* 0x000fce0000000007 */
.L_x_269:
        /* <DEDUP_REMOVED lines=14> */
[----:B------:R-:W3:Y:S04]  /*0b80*/  LDG.E.U16 R11, desc[UR16][R4.64+0x2] ;  /* 0x00000210040b7981 */ /* 0x000ee8000c1e1500 */
[----:B------:R-:W3:Y:S04]  /*0b90*/  LDG.E.U16 R13, desc[UR16][R4.64+0x4] ;  /* 0x00000410040d7981 */ /* 0x000ee8000c1e1500 */
[----:B------:R-:W3:Y:S04]  /*0ba0*/  LDG.E.U16 R14, desc[UR16][R2.64+0x6] ;  /* 0x00000610020e7981 */ /* 0x000ee8000c1e1500 */
[----:B------:R-:W3:Y:S01]  /*0bb0*/  LDG.E.U16 R15, desc[UR16][R4.64+0x6] ;  /* 0x00000610040f7981 */ /* 0x000ee2000c1e1500 */
[----:B------:R-:W-:Y:S01]  /*0bc0*/  UIADD3 UR4, UPT, UPT, UR4, 0x4, URZ ;  /* 0x0000000404047890 */ /* 0x000fe2000fffe0ff */
[----:B--2---:R-:W-:-:S02]  /*0bd0*/  HADD2.F32 R10, -RZ, R10.H0_H0 ;  /* 0x2000000aff0a7230 */ /* 0x004fc40000004100 */
[----:B----4-:R-:W-:Y:S02]  /*0be0*/  HADD2.F32 R7, -RZ, R7.H0_H0 ;  /* 0x20000007ff077230 */ /* 0x010fe40000004100 */
[----:B-----5:R-:W-:Y:S02]  /*0bf0*/  HADD2.F32 R9, -RZ, R9.H0_H0 ;  /* 0x20000009ff097230 */ /* 0x020fe40000004100 */
[----:B---3--:R-:W-:-:S03]  /*0c00*/  HADD2.F32 R11, -RZ, R11.H0_H0 ;  /* 0x2000000bff0b7230 */ /* 0x008fc60000004100 */
[----:B------:R-:W-:Y:S01]  /*0c10*/  FFMA R7, R7, R9, R8 ;  /* 0x0000000907077223 */ /* 0x000fe20000000008 */
[----:B------:R-:W-:Y:S02]  /*0c20*/  HADD2.F32 R12, -RZ, R12.H0_H0 ;  /* 0x2000000cff0c7230 */ /* 0x000fe40000004100 */
[----:B------:R-:W-:Y:S02]  /*0c30*/  HADD2.F32 R13, -RZ, R13.H0_H0 ;  /* 0x2000000dff0d7230 */ /* 0x000fe40000004100 */
[----:B------:R-:W-:Y:S01]  /*0c40*/  FFMA R7, R10, R11, R7 ;  /* 0x0000000b0a077223 */ /* 0x000fe20000000007 */
[----:B------:R-:W-:-:S03]  /*0c50*/  HADD2.F32 R14, -RZ, R14.H0_H0 ;  /* 0x2000000eff0e7230 */ /* 0x000fc60000004100 */
[----:B------:R-:W-:Y:S01]  /*0c60*/  FFMA R7, R12, R13, R7 ;  /* 0x0000000d0c077223 */ /* 0x000fe20000000007 */
[----:B------:R-:W-:-:S05]  /*0c70*/  HADD2.F32 R15, -RZ, R15.H0_H0 ;  /* 0x2000000fff0f7230 */ /* 0x000fca0000004100 */
[----:B------:R-:W-:-:S07]  /*0c80*/  FFMA R8, R14, R15, R7 ;  /* 0x0000000f0e087223 */ /* 0x000fce0000000007 */
.L_x_270:
[----:B------:R-:W-:Y:S05]  /*0c90*/  BRA.U !UP1, `(.L_x_266) ;  /* 0x00000001093c7547 */ /* 0x000fea000b800000 */
[----:B------:R-:W0:Y:S01]  /*0ca0*/  LDC.64 R12, c[0x0][0x380] ;  /* 0x0000e000ff0c7b82 */ /* 0x000e220000000a00 */
[----:B------:R-:W-:Y:S01]  /*0cb0*/  IADD3 R7, PT, PT, R6, UR4, RZ ;  /* 0x0000000406077c10 */ /* 0x000fe2000fffe0ff */
[----:B------:R-:W-:-:S06]  /*0cc0*/  UIADD3 UR5, UPT, UPT, -UR5, URZ, URZ ;  /* 0x000000ff05057290 */ /* 0x000fcc000fffe1ff */
[----:B------:R-:W1:Y:S06]  /*0cd0*/  LDC.64 R10, c[0x0][0x388] ;  /* 0x0000e200ff0a7b82 */ /* 0x000e6c0000000a00 */
.L_x_271:
[----:B-1----:R-:W-:-:S04]  /*0ce0*/  IMAD.WIDE R2, R7, 0x2, R10 ;  /* 0x0000000207027825 */ /* 0x002fc800078e020a */
[C---:B0-----:R-:W-:Y:S02]  /*0cf0*/  IMAD.WIDE R4, R7.reuse, 0x2, R12 ;  /* 0x0000000207047825 */ /* 0x041fe400078e020c */
[----:B------:R-:W2:Y:S04]  /*0d00*/  LDG.E.U16 R2, desc[UR16][R2.64] ;  /* 0x0000001002027981 */ /* 0x000ea8000c1e1500 */
[----:B------:R-:W3:Y:S01]  /*0d10*/  LDG.E.U16 R4, desc[UR16][R4.64] ;  /* 0x0000001004047981 */ /* 0x000ee2000c1e1500 */
[----:B------:R-:W-:Y:S01]  /*0d20*/  UIADD3 UR5, UPT, UPT, UR5, 0x1, URZ ;  /* 0x0000000105057890 */ /* 0x000fe2000fffe0ff */
[----:B------:R-:W-:-:S03]  /*0d30*/  IADD3 R7, PT, PT, R7, 0x1, RZ ;  /* 0x0000000107077810 */ /* 0x000fc60007ffe0ff */
[----:B------:R-:W-:Y:S01]  /*0d40*/  UISETP.NE.AND UP0, UPT, UR5, URZ, UPT ;  /* 0x000000ff0500728c */ /* 0x000fe2000bf05270 */
[----:B--2---:R-:W-:Y:S02]  /*0d50*/  HADD2.F32 R6, -RZ, R2.H0_H0 ;  /* 0x20000002ff067230 */ /* 0x004fe40000004100 */
[----:B---3--:R-:W-:-:S05]  /*0d60*/  HADD2.F32 R9, -RZ, R4.H0_H0 ;  /* 0x20000004ff097230 */ /* 0x008fca0000004100 */
[----:B------:R-:W-:Y:S01]  /*0d70*/  FFMA R8, R9, R6, R8 ;  /* 0x0000000609087223 */ /* 0x000fe20000000008 */
[----:B------:R-:W-:Y:S06]  /*0d80*/  BRA.U UP0, `(.L_x_271) ;  /* 0xfffffffd00d47547 */ /* 0x000fec000b83ffff */
.L_x_266:
[----:B------:R-:W0:Y:S02]  /*0d90*/  LDC.64 R2, c[0x0][0x390] ;  /* 0x0000e400ff027b82 */ /* 0x000e240000000a00 */
[----:B0-----:R-:W-:-:S05]  /*0da0*/  IMAD.WIDE R2, R0, 0x4, R2 ;  /* 0x0000000400027825 */ /* 0x001fca00078e0202 */
[----:B------:R-:W-:Y:S01]  /*0db0*/  STG.E desc[UR16][R2.64], R8 ;  /* 0x0000000802007986 */ /* 0x000fe2000c101910 */
[----:B------:R-:W-:Y:S05]  /*0dc0*/  EXIT ;  /* 0x000000000000794d */ /* 0x000fea0003800000 */
.L_x_272:
        /* <DEDUP_REMOVED lines=11> */
.L_x_283:


//--------------------- .text._Z17float2half_kernelP6__halfPKfi --------------------------
	.section	.text._Z17float2half_kernelP6__halfPKfi,"ax",@progbits
	.align	128
        .global         _Z17float2half_kernelP6__halfPKfi
        .type           _Z17float2half_kernelP6__halfPKfi,@function
        .size           _Z17float2half_kernelP6__halfPKfi,(.L_x_284 - _Z17float2half_kernelP6__halfPKfi)
        .other          _Z17float2half_kernelP6__halfPKfi,@"STO_CUDA_ENTRY STV_DEFAULT"
_Z17float2half_kernelP6__halfPKfi:
.text._Z17float2half_kernelP6__halfPKfi:
        /* <DEDUP_REMOVED lines=9> */
[----:B------:R-:W1:Y:S07]  /*0090*/  LDCU.64 UR4, c[0x0][0x358] ;  /* 0x00006b00ff0477ac */ /* 0x000e6e0008000a00 */
[----:B------:R-:W2:Y:S01]  /*00a0*/  LDC.64 R4, c[0x0][0x380] ;  /* 0x0000e000ff047b82 */ /* 0x000ea20000000a00 */
[----:B0-----:R-:W-:-:S06]  /*00b0*/  IMAD.WIDE R2, R7, 0x4, R2 ;  /* 0x0000000407027825 */ /* 0x001fcc00078e0202 */
[----:B-1----:R-:W3:Y:S01]  /*00c0*/  LDG.E R2, desc[UR4][R2.64] ;  /* 0x0000000402027981 */ /* 0x002ee2000c1e1900 */
[----:B--2---:R-:W-:Y:S01]  /*00d0*/  IMAD.WIDE R4, R7, 0x2, R4 ;  /* 0x0000000207047825 */ /* 0x004fe200078e0204 */
[----:B---3--:R-:W-:-:S05]  /*00e0*/  F2FP.F16.F32.PACK_AB R0, RZ, R2 ;  /* 0x00000002ff00723e */ /* 0x008fca00000000ff */
[----:B------:R-:W-:Y:S01]  /*00f0*/  STG.E.U16 desc[UR4][R4.64], R0 ;  /* 0x0000000004007986 */ /* 0x000fe2000c101504 */
[----:B------:R-:W-:Y:S05]  /*0100*/  EXIT ;  /* 0x000000000000794d */ /* 0x000fea0003800000 */
.L_x_273:
        /* <DEDUP_REMOVED lines=15> */
.L_x_284:


//--------------------- .nv.shared._Z20flash_optimized_halfILi32ELi32EEvPK6__halfS2_S2_S2_PKfS4_PS0_S5_S5_S4_fi --------------------------
	.section	.nv.shared._Z20flash_optimized_halfILi32ELi32EEvPK6__halfS2_S2_S2_PKfS4_PS0_S5_S5_S4_fi,"aw",@nobits
	.sectionflags	@""
	.align	2
.nv.shared._Z20flash_optimized_halfILi32ELi32EEvPK6__halfS2_S2_S2_PKfS4_PS0_S5_S5_S4_fi:
	.zero		17408


//--------------------- .nv.shared.reserved.0     --------------------------
	.section	.nv.shared.reserved.0,"aw",@nobits
	.weak		__nv_reservedSMEM_offset_0_alias
	.size		__nv_reservedSMEM_offset_0_alias, 0, 64
	.other		__nv_reservedSMEM_offset_0_alias,@"STO_CUDA_RESERVED_SHARED STV_DEFAULT"
__nv_reservedSMEM_offset_0_alias:
	.zero		0
	.zero		64


//--------------------- .nv.shared._Z20flash_optimized_halfILi16ELi16EEvPK6__halfS2_S2_S2_PKfS4_PS0_S5_S5_S4_fi --------------------------
	.section	.nv.shared._Z20flash_optimized_halfILi16ELi16EEvPK6__halfS2_S2_S2_PKfS4_PS0_S5_S5_S4_fi,"aw",@nobits
	.sectionflags	@""
	.align	2
.nv.shared._Z20flash_optimized_halfILi16ELi16EEvPK6__halfS2_S2_S2_PKfS4_PS0_S5_S5_S4_fi:
	.zero		9216


//--------------------- .nv.shared._Z20flash_optimized_halfILi8ELi8EEvPK6__halfS2_S2_S2_PKfS4_PS0_S5_S5_S4_fi --------------------------
	.section	.nv.shared._Z20flash_optimized_halfILi8ELi8EEvPK6__halfS2_S2_S2_PKfS4_PS0_S5_S5_S4_fi,"aw",@nobits
	.sectionflags	@""
	.align	2
.nv.shared._Z20flash_optimized_halfILi8ELi8EEvPK6__halfS2_S2_S2_PKfS4_PS0_S5_S5_S4_fi:
	.zero		5120


//--------------------- .nv.shared._Z20flash_optimized_halfILi4ELi4EEvPK6__halfS2_S2_S2_PKfS4_PS0_S5_S5_S4_fi --------------------------
	.section	.nv.shared._Z20flash_optimized_halfILi4ELi4EEvPK6__halfS2_S2_S2_PKfS4_PS0_S5_S5_S4_fi,"aw",@nobits
	.sectionflags	@""
	.align	2
.nv.shared._Z20flash_optimized_halfILi4ELi4EEvPK6__halfS2_S2_S2_PKfS4_PS0_S5_S5_S4_fi:
	.zero		3072


//--------------------- .nv.constant0._Z20flash_optimized_halfILi32ELi32EEvPK6__halfS2_S2_S2_PKfS4_PS0_S5_S5_S4_fi --------------------------
	.section	.nv.constant0._Z20flash_optimized_halfILi32ELi32EEvPK6__halfS2_S2_S2_PKfS4_PS0_S5_S5_S4_fi,"a",@progbits
	.sectionflags	@""
	.align	4
.nv.constant0._Z20flash_optimized_halfILi32ELi32EEvPK6__halfS2_S2_S2_PKfS4_PS0_S5_S5_S4_fi:
	.zero		984


//--------------------- .nv.constant0._Z20flash_optimized_halfILi16ELi16EEvPK6__halfS2_S2_S2_PKfS4_PS0_S5_S5_S4_fi --------------------------
	.section	.nv.constant0._Z20flash_optimized_halfILi16ELi16EEvPK6__halfS2_S2_S2_PKfS4_PS0_S5_S5_S4_fi,"a",@progbits
	.sectionflags	@""
	.align	4
.nv.constant0._Z20flash_optimized_halfILi16ELi16EEvPK6__halfS2_S2_S2_PKfS4_PS0_S5_S5_S4_fi:
	.zero		984


//--------------------- .nv.constant0._Z20flash_optimized_halfILi8ELi8EEvPK6__halfS2_S2_S2_PKfS4_PS0_S5_S5_S4_fi --------------------------
	.section	.nv.constant0._Z20flash_optimized_halfILi8ELi8EEvPK6__halfS2_S2_S2_PKfS4_PS0_S5_S5_S4_fi,"a",@progbits
	.sectionflags	@""
	.align	4
.nv.constant0._Z20flash_optimized_halfILi8ELi8EEvPK6__halfS2_S2_S2_PKfS4_PS0_S5_S5_S4_fi:
	.zero		984


//--------------------- .nv.constant0._Z20flash_optimized_halfILi4ELi4EEvPK6__halfS2_S2_S2_PKfS4_PS0_S5_S5_S4_fi --------------------------
	.section	.nv.constant0._Z20flash_optimized_halfILi4ELi4EEvPK6__halfS2_S2_S2_PKfS4_PS0_S5_S5_S4_fi,"a",@progbits
	.sectionflags	@""
	.align	4
.nv.constant0._Z20flash_optimized_halfILi4ELi4EEvPK6__halfS2_S2_S2_PKfS4_PS0_S5_S5_S4_fi:
	.zero		984


//--------------------- .nv.constant0._Z21flush_l2_cache_kernelPfi --------------------------
	.section	.nv.constant0._Z21flush_l2_cache_kernelPfi,"a",@progbits
	.sectionflags	@""
	.align	4
.nv.constant0._Z21flush_l2_cache_kernelPfi:
	.zero		908


//--------------------- .nv.constant0._Z18compute_delta_halfPK6__halfS1_Pfii --------------------------
	.section	.nv.constant0._Z18compute_delta_halfPK6__halfS1_Pfii,"a",@progbits
	.sectionflags	@""
	.align	4
.nv.constant0._Z18compute_delta_halfPK6__halfS1_Pfii:
	.zero		928


//--------------------- .nv.constant0._Z17float2half_kernelP6__halfPKfi --------------------------
	.section	.nv.constant0._Z17float2half_kernelP6__halfPKfi,"a",@progbits
	.sectionflags	@""
	.align	4
.nv.constant0._Z17float2half_kernelP6__halfPKfi:
	.zero		916


//--------------------- SYMBOLS --------------------------

	.type		.nv.reservedSmem.offset0,@object
	.size		.nv.reservedSmem.offset0,0x4
	.type		.nv.reservedSmem.cap,@object
	.size		.nv.reservedSmem.cap,0x4
